//
// Generated by NVIDIA NVVM Compiler
//
// Compiler Build ID: CL-36424714
// Cuda compilation tools, release 13.0, V13.0.88
// Based on NVVM 20.0.0
//

.version 9.0
.target sm_100
.address_size 64

	// .globl	_Z18reduce_with_bufferPimS_
// _ZZ18reduce_with_bufferPimS_E4temp has been demoted
// _ZZN3cub18CUB_300001_SM_10006detail6reduce28DeviceReduceSingleTileKernelINS2_10policy_hubIfyN4cuda3std3__44plusIvEEE10Policy1000EPfSC_yS9_ffNS7_10__identityEEEvT0_T1_T2_T3_T4_T6_E12temp_storage has been demoted
// _ZZN3cub18CUB_300001_SM_10006detail6reduce18DeviceReduceKernelINS2_10policy_hubIfyN4cuda3std3__44plusIvEEE10Policy1000EPfyS9_fNS7_10__identityEEEvT0_PT3_T1_NS0_13GridEvenShareISH_EET2_T4_E12temp_storage has been demoted
// _ZZN3cub18CUB_300001_SM_10006detail6reduce28DeviceReduceSingleTileKernelINS2_10policy_hubIfyN4cuda3std3__44plusIvEEE10Policy1000EPfSC_iS9_ffNS7_10__identityEEEvT0_T1_T2_T3_T4_T6_E12temp_storage has been demoted
.global .align 1 .b8 _ZN34_INTERNAL_d5f9f0a6_4_k_cu_e3583cbc4cuda3std3__45__cpo5beginE[1];
.global .align 1 .b8 _ZN34_INTERNAL_d5f9f0a6_4_k_cu_e3583cbc4cuda3std3__45__cpo3endE[1];
.global .align 1 .b8 _ZN34_INTERNAL_d5f9f0a6_4_k_cu_e3583cbc4cuda3std3__45__cpo6cbeginE[1];
.global .align 1 .b8 _ZN34_INTERNAL_d5f9f0a6_4_k_cu_e3583cbc4cuda3std3__45__cpo4cendE[1];
.global .align 1 .b8 _ZN34_INTERNAL_d5f9f0a6_4_k_cu_e3583cbc4cuda3std3__45__cpo6rbeginE[1];
.global .align 1 .b8 _ZN34_INTERNAL_d5f9f0a6_4_k_cu_e3583cbc4cuda3std3__45__cpo4rendE[1];
.global .align 1 .b8 _ZN34_INTERNAL_d5f9f0a6_4_k_cu_e3583cbc4cuda3std3__45__cpo7crbeginE[1];
.global .align 1 .b8 _ZN34_INTERNAL_d5f9f0a6_4_k_cu_e3583cbc4cuda3std3__45__cpo5crendE[1];
.global .align 1 .b8 _ZN34_INTERNAL_d5f9f0a6_4_k_cu_e3583cbc4cuda3std3__436_GLOBAL__N__d5f9f0a6_4_k_cu_e3583cbc6ignoreE[1];
.global .align 1 .b8 _ZN34_INTERNAL_d5f9f0a6_4_k_cu_e3583cbc4cuda3std3__419piecewise_constructE[1];
.global .align 1 .b8 _ZN34_INTERNAL_d5f9f0a6_4_k_cu_e3583cbc4cuda3std3__48in_placeE[1];
.global .align 1 .b8 _ZN34_INTERNAL_d5f9f0a6_4_k_cu_e3583cbc4cuda3std3__420unreachable_sentinelE[1];
.global .align 1 .b8 _ZN34_INTERNAL_d5f9f0a6_4_k_cu_e3583cbc4cuda3std3__47nulloptE[1];
.global .align 1 .b8 _ZN34_INTERNAL_d5f9f0a6_4_k_cu_e3583cbc4cuda3std3__48unexpectE[1];
.global .align 1 .b8 _ZN34_INTERNAL_d5f9f0a6_4_k_cu_e3583cbc4cuda3std6ranges3__45__cpo4swapE[1];
.global .align 1 .b8 _ZN34_INTERNAL_d5f9f0a6_4_k_cu_e3583cbc4cuda3std6ranges3__45__cpo9iter_moveE[1];
.global .align 1 .b8 _ZN34_INTERNAL_d5f9f0a6_4_k_cu_e3583cbc4cuda3std6ranges3__45__cpo5beginE[1];
.global .align 1 .b8 _ZN34_INTERNAL_d5f9f0a6_4_k_cu_e3583cbc4cuda3std6ranges3__45__cpo3endE[1];
.global .align 1 .b8 _ZN34_INTERNAL_d5f9f0a6_4_k_cu_e3583cbc4cuda3std6ranges3__45__cpo6cbeginE[1];
.global .align 1 .b8 _ZN34_INTERNAL_d5f9f0a6_4_k_cu_e3583cbc4cuda3std6ranges3__45__cpo4cendE[1];
.global .align 1 .b8 _ZN34_INTERNAL_d5f9f0a6_4_k_cu_e3583cbc4cuda3std6ranges3__45__cpo7advanceE[1];
.global .align 1 .b8 _ZN34_INTERNAL_d5f9f0a6_4_k_cu_e3583cbc4cuda3std6ranges3__45__cpo9iter_swapE[1];
.global .align 1 .b8 _ZN34_INTERNAL_d5f9f0a6_4_k_cu_e3583cbc4cuda3std6ranges3__45__cpo4nextE[1];
.global .align 1 .b8 _ZN34_INTERNAL_d5f9f0a6_4_k_cu_e3583cbc4cuda3std6ranges3__45__cpo4prevE[1];
.global .align 1 .b8 _ZN34_INTERNAL_d5f9f0a6_4_k_cu_e3583cbc4cuda3std6ranges3__45__cpo4dataE[1];
.global .align 1 .b8 _ZN34_INTERNAL_d5f9f0a6_4_k_cu_e3583cbc4cuda3std6ranges3__45__cpo5cdataE[1];
.global .align 1 .b8 _ZN34_INTERNAL_d5f9f0a6_4_k_cu_e3583cbc4cuda3std6ranges3__45__cpo4sizeE[1];
.global .align 1 .b8 _ZN34_INTERNAL_d5f9f0a6_4_k_cu_e3583cbc4cuda3std6ranges3__45__cpo5ssizeE[1];
.global .align 1 .b8 _ZN34_INTERNAL_d5f9f0a6_4_k_cu_e3583cbc4cuda3std6ranges3__45__cpo8distanceE[1];
.global .align 1 .b8 _ZN34_INTERNAL_d5f9f0a6_4_k_cu_e3583cbc6thrust24THRUST_300001_SM_1000_NS6system6detail10sequential3seqE[1];
.global .align 1 .b8 _ZN34_INTERNAL_d5f9f0a6_4_k_cu_e3583cbc6thrust24THRUST_300001_SM_1000_NS12placeholders2_1E[1];
.global .align 1 .b8 _ZN34_INTERNAL_d5f9f0a6_4_k_cu_e3583cbc6thrust24THRUST_300001_SM_1000_NS12placeholders2_2E[1];
.global .align 1 .b8 _ZN34_INTERNAL_d5f9f0a6_4_k_cu_e3583cbc6thrust24THRUST_300001_SM_1000_NS12placeholders2_3E[1];
.global .align 1 .b8 _ZN34_INTERNAL_d5f9f0a6_4_k_cu_e3583cbc6thrust24THRUST_300001_SM_1000_NS12placeholders2_4E[1];
.global .align 1 .b8 _ZN34_INTERNAL_d5f9f0a6_4_k_cu_e3583cbc6thrust24THRUST_300001_SM_1000_NS12placeholders2_5E[1];
.global .align 1 .b8 _ZN34_INTERNAL_d5f9f0a6_4_k_cu_e3583cbc6thrust24THRUST_300001_SM_1000_NS12placeholders2_6E[1];
.global .align 1 .b8 _ZN34_INTERNAL_d5f9f0a6_4_k_cu_e3583cbc6thrust24THRUST_300001_SM_1000_NS12placeholders2_7E[1];
.global .align 1 .b8 _ZN34_INTERNAL_d5f9f0a6_4_k_cu_e3583cbc6thrust24THRUST_300001_SM_1000_NS12placeholders2_8E[1];
.global .align 1 .b8 _ZN34_INTERNAL_d5f9f0a6_4_k_cu_e3583cbc6thrust24THRUST_300001_SM_1000_NS12placeholders2_9E[1];
.global .align 1 .b8 _ZN34_INTERNAL_d5f9f0a6_4_k_cu_e3583cbc6thrust24THRUST_300001_SM_1000_NS12placeholders3_10E[1];

.visible .entry _Z18reduce_with_bufferPimS_(
	.param .u64 .ptr .align 1 _Z18reduce_with_bufferPimS__param_0,
	.param .u64 _Z18reduce_with_bufferPimS__param_1,
	.param .u64 .ptr .align 1 _Z18reduce_with_bufferPimS__param_2
)
{
	.reg .pred 	%p<35>;
	.reg .b32 	%r<139>;
	.reg .b64 	%rd<58>;
	// demoted variable
	.shared .align 4 .b8 _ZZ18reduce_with_bufferPimS_E4temp[128];
	ld.param.u64 	%rd31, [_Z18reduce_with_bufferPimS__param_0];
	ld.param.u64 	%rd32, [_Z18reduce_with_bufferPimS__param_1];
	ld.param.u64 	%rd33, [_Z18reduce_with_bufferPimS__param_2];
	cvta.to.global.u64 	%rd1, %rd33;
	mov.u32 	%r1, %ctaid.x;
	mov.u32 	%r2, %ntid.x;
	mov.u32 	%r3, %tid.x;
	mad.lo.s32 	%r27, %r1, %r2, %r3;
	cvt.u64.u32 	%rd49, %r27;
	mov.u32 	%r4, %nctaid.x;
	setp.le.u64 	%p1, %rd32, %rd49;
	mov.b32 	%r128, 0;
	@%p1 bra 	$L__BB0_3;
	mul.lo.s32 	%r29, %r2, %r4;
	cvt.u64.u32 	%rd3, %r29;
	cvta.to.global.u64 	%rd4, %rd31;
	mov.b32 	%r128, 0;
$L__BB0_2:
	shl.b64 	%rd34, %rd49, 2;
	add.s64 	%rd35, %rd4, %rd34;
	ld.global.u32 	%r30, [%rd35];
	add.s32 	%r128, %r30, %r128;
	add.s64 	%rd49, %rd49, %rd3;
	setp.lt.u64 	%p2, %rd49, %rd32;
	@%p2 bra 	$L__BB0_2;
$L__BB0_3:
	shfl.sync.down.b32	%r31|%p3, %r128, 16, 31, -1;
	add.s32 	%r32, %r31, %r128;
	shfl.sync.down.b32	%r33|%p4, %r32, 8, 31, -1;
	add.s32 	%r34, %r33, %r32;
	shfl.sync.down.b32	%r35|%p5, %r34, 4, 31, -1;
	add.s32 	%r36, %r35, %r34;
	shfl.sync.down.b32	%r37|%p6, %r36, 2, 31, -1;
	add.s32 	%r38, %r37, %r36;
	shfl.sync.down.b32	%r39|%p7, %r38, 1, 31, -1;
	add.s32 	%r8, %r39, %r38;
	and.b32  	%r40, %r3, 31;
	setp.ne.s32 	%p8, %r40, 0;
	@%p8 bra 	$L__BB0_5;
	shr.u32 	%r41, %r3, 3;
	mov.u32 	%r42, _ZZ18reduce_with_bufferPimS_E4temp;
	add.s32 	%r43, %r42, %r41;
	st.shared.u32 	[%r43], %r8;
$L__BB0_5:
	membar.cta;
	setp.gt.u32 	%p9, %r3, 31;
	@%p9 bra 	$L__BB0_10;
	shr.u32 	%r45, %r2, 5;
	setp.ge.u32 	%p10, %r3, %r45;
	mov.b32 	%r129, 0;
	@%p10 bra 	$L__BB0_8;
	shl.b32 	%r46, %r3, 2;
	mov.u32 	%r47, _ZZ18reduce_with_bufferPimS_E4temp;
	add.s32 	%r48, %r47, %r46;
	ld.shared.u32 	%r129, [%r48];
$L__BB0_8:
	shfl.sync.down.b32	%r49|%p11, %r129, 16, 31, -1;
	add.s32 	%r50, %r49, %r129;
	shfl.sync.down.b32	%r51|%p12, %r50, 8, 31, -1;
	add.s32 	%r52, %r51, %r50;
	shfl.sync.down.b32	%r53|%p13, %r52, 4, 31, -1;
	add.s32 	%r54, %r53, %r52;
	shfl.sync.down.b32	%r55|%p14, %r54, 2, 31, -1;
	add.s32 	%r56, %r55, %r54;
	shfl.sync.down.b32	%r57|%p15, %r56, 1, 31, -1;
	add.s32 	%r11, %r57, %r56;
	setp.ne.s32 	%p16, %r3, 0;
	@%p16 bra 	$L__BB0_10;
	mul.wide.u32 	%rd36, %r1, 4;
	add.s64 	%rd37, %rd1, %rd36;
	st.global.u32 	[%rd37], %r11;
$L__BB0_10:
	setp.gt.u32 	%p17, %r3, 31;
	bar.sync 	0;
	setp.ne.s32 	%p18, %r1, 0;
	or.pred  	%p19, %p18, %p17;
	@%p19 bra 	$L__BB0_26;
	setp.ge.u32 	%p20, %r3, %r4;
	mov.b32 	%r138, 0;
	@%p20 bra 	$L__BB0_24;
	cvt.u64.u32 	%rd38, %r4;
	cvt.u64.u32 	%rd57, %r3;
	not.b64 	%rd39, %rd57;
	add.s64 	%rd40, %rd39, %rd38;
	shr.u64 	%rd41, %rd40, 5;
	add.s64 	%rd8, %rd41, 1;
	and.b64  	%rd9, %rd8, 15;
	setp.lt.u64 	%p21, %rd40, 480;
	mov.b32 	%r138, 0;
	@%p21 bra 	$L__BB0_15;
	and.b64  	%rd56, %rd8, 1152921504606846960;
	shl.b64 	%rd42, %rd57, 2;
	add.s64 	%rd43, %rd42, %rd1;
	add.s64 	%rd55, %rd43, 1024;
	mov.b32 	%r138, 0;
$L__BB0_14:
	.pragma "nounroll";
	ld.global.u32 	%r62, [%rd55+-1024];
	add.s32 	%r63, %r62, %r138;
	ld.global.u32 	%r64, [%rd55+-896];
	add.s32 	%r65, %r64, %r63;
	ld.global.u32 	%r66, [%rd55+-768];
	add.s32 	%r67, %r66, %r65;
	ld.global.u32 	%r68, [%rd55+-640];
	add.s32 	%r69, %r68, %r67;
	ld.global.u32 	%r70, [%rd55+-512];
	add.s32 	%r71, %r70, %r69;
	ld.global.u32 	%r72, [%rd55+-384];
	add.s32 	%r73, %r72, %r71;
	ld.global.u32 	%r74, [%rd55+-256];
	add.s32 	%r75, %r74, %r73;
	ld.global.u32 	%r76, [%rd55+-128];
	add.s32 	%r77, %r76, %r75;
	ld.global.u32 	%r78, [%rd55];
	add.s32 	%r79, %r78, %r77;
	ld.global.u32 	%r80, [%rd55+128];
	add.s32 	%r81, %r80, %r79;
	ld.global.u32 	%r82, [%rd55+256];
	add.s32 	%r83, %r82, %r81;
	ld.global.u32 	%r84, [%rd55+384];
	add.s32 	%r85, %r84, %r83;
	ld.global.u32 	%r86, [%rd55+512];
	add.s32 	%r87, %r86, %r85;
	ld.global.u32 	%r88, [%rd55+640];
	add.s32 	%r89, %r88, %r87;
	ld.global.u32 	%r90, [%rd55+768];
	add.s32 	%r91, %r90, %r89;
	ld.global.u32 	%r92, [%rd55+896];
	add.s32 	%r138, %r92, %r91;
	add.s64 	%rd57, %rd57, 512;
	add.s64 	%rd56, %rd56, -16;
	add.s64 	%rd55, %rd55, 2048;
	setp.eq.s64 	%p22, %rd56, 0;
	@%p22 bra 	$L__BB0_15;
	bra.uni 	$L__BB0_14;
$L__BB0_15:
	setp.eq.s64 	%p23, %rd9, 0;
	@%p23 bra 	$L__BB0_24;
	and.b64  	%rd13, %rd8, 7;
	setp.lt.u64 	%p24, %rd9, 8;
	@%p24 bra 	$L__BB0_18;
	shl.b64 	%rd44, %rd57, 2;
	add.s64 	%rd45, %rd1, %rd44;
	ld.global.u32 	%r94, [%rd45];
	add.s32 	%r95, %r94, %r138;
	ld.global.u32 	%r96, [%rd45+128];
	add.s32 	%r97, %r96, %r95;
	ld.global.u32 	%r98, [%rd45+256];
	add.s32 	%r99, %r98, %r97;
	ld.global.u32 	%r100, [%rd45+384];
	add.s32 	%r101, %r100, %r99;
	ld.global.u32 	%r102, [%rd45+512];
	add.s32 	%r103, %r102, %r101;
	ld.global.u32 	%r104, [%rd45+640];
	add.s32 	%r105, %r104, %r103;
	ld.global.u32 	%r106, [%rd45+768];
	add.s32 	%r107, %r106, %r105;
	ld.global.u32 	%r108, [%rd45+896];
	add.s32 	%r138, %r108, %r107;
	add.s64 	%rd57, %rd57, 256;
$L__BB0_18:
	setp.eq.s64 	%p25, %rd13, 0;
	@%p25 bra 	$L__BB0_24;
	and.b64  	%rd16, %rd8, 3;
	setp.lt.u64 	%p26, %rd13, 4;
	@%p26 bra 	$L__BB0_21;
	shl.b64 	%rd46, %rd57, 2;
	add.s64 	%rd47, %rd1, %rd46;
	ld.global.u32 	%r110, [%rd47];
	add.s32 	%r111, %r110, %r138;
	ld.global.u32 	%r112, [%rd47+128];
	add.s32 	%r113, %r112, %r111;
	ld.global.u32 	%r114, [%rd47+256];
	add.s32 	%r115, %r114, %r113;
	ld.global.u32 	%r116, [%rd47+384];
	add.s32 	%r138, %r116, %r115;
	add.s64 	%rd57, %rd57, 128;
$L__BB0_21:
	setp.eq.s64 	%p27, %rd16, 0;
	@%p27 bra 	$L__BB0_24;
	shl.b64 	%rd48, %rd57, 2;
	add.s64 	%rd54, %rd1, %rd48;
	neg.s64 	%rd53, %rd16;
$L__BB0_23:
	.pragma "nounroll";
	ld.global.u32 	%r117, [%rd54];
	add.s32 	%r138, %r117, %r138;
	add.s64 	%rd54, %rd54, 128;
	add.s64 	%rd53, %rd53, 1;
	setp.eq.s64 	%p28, %rd53, 0;
	@%p28 bra 	$L__BB0_24;
	bra.uni 	$L__BB0_23;
$L__BB0_24:
	shfl.sync.down.b32	%r118|%p29, %r138, 16, 31, -1;
	add.s32 	%r119, %r118, %r138;
	shfl.sync.down.b32	%r120|%p30, %r119, 8, 31, -1;
	add.s32 	%r121, %r120, %r119;
	shfl.sync.down.b32	%r122|%p31, %r121, 4, 31, -1;
	add.s32 	%r123, %r122, %r121;
	shfl.sync.down.b32	%r124|%p32, %r123, 2, 31, -1;
	add.s32 	%r125, %r124, %r123;
	shfl.sync.down.b32	%r126|%p33, %r125, 1, 31, -1;
	add.s32 	%r25, %r126, %r125;
	setp.ne.s32 	%p34, %r3, 0;
	@%p34 bra 	$L__BB0_26;
	st.global.u32 	[%rd1], %r25;
$L__BB0_26:
	ret;

}
	// .globl	_ZN3cub18CUB_300001_SM_10006detail11EmptyKernelIvEEvv
.visible .entry _ZN3cub18CUB_300001_SM_10006detail11EmptyKernelIvEEvv()
{


	ret;

}
	// .globl	_ZN3cub18CUB_300001_SM_10006detail6reduce28DeviceReduceSingleTileKernelINS2_10policy_hubIfyN4cuda3std3__44plusIvEEE10Policy1000EPfSC_yS9_ffNS7_10__identityEEEvT0_T1_T2_T3_T4_T6_
.visible .entry _ZN3cub18CUB_300001_SM_10006detail6reduce28DeviceReduceSingleTileKernelINS2_10policy_hubIfyN4cuda3std3__44plusIvEEE10Policy1000EPfSC_yS9_ffNS7_10__identityEEEvT0_T1_T2_T3_T4_T6_(
	.param .u64 .ptr .align 1 _ZN3cub18CUB_300001_SM_10006detail6reduce28DeviceReduceSingleTileKernelINS2_10policy_hubIfyN4cuda3std3__44plusIvEEE10Policy1000EPfSC_yS9_ffNS7_10__identityEEEvT0_T1_T2_T3_T4_T6__param_0,
	.param .u64 .ptr .align 1 _ZN3cub18CUB_300001_SM_10006detail6reduce28DeviceReduceSingleTileKernelINS2_10policy_hubIfyN4cuda3std3__44plusIvEEE10Policy1000EPfSC_yS9_ffNS7_10__identityEEEvT0_T1_T2_T3_T4_T6__param_1,
	.param .u64 _ZN3cub18CUB_300001_SM_10006detail6reduce28DeviceReduceSingleTileKernelINS2_10policy_hubIfyN4cuda3std3__44plusIvEEE10Policy1000EPfSC_yS9_ffNS7_10__identityEEEvT0_T1_T2_T3_T4_T6__param_2,
	.param .align 1 .b8 _ZN3cub18CUB_300001_SM_10006detail6reduce28DeviceReduceSingleTileKernelINS2_10policy_hubIfyN4cuda3std3__44plusIvEEE10Policy1000EPfSC_yS9_ffNS7_10__identityEEEvT0_T1_T2_T3_T4_T6__param_3[1],
	.param .f32 _ZN3cub18CUB_300001_SM_10006detail6reduce28DeviceReduceSingleTileKernelINS2_10policy_hubIfyN4cuda3std3__44plusIvEEE10Policy1000EPfSC_yS9_ffNS7_10__identityEEEvT0_T1_T2_T3_T4_T6__param_4,
	.param .align 1 .b8 _ZN3cub18CUB_300001_SM_10006detail6reduce28DeviceReduceSingleTileKernelINS2_10policy_hubIfyN4cuda3std3__44plusIvEEE10Policy1000EPfSC_yS9_ffNS7_10__identityEEEvT0_T1_T2_T3_T4_T6__param_5[1]
)
.maxntid 256
.minnctapersm 1
{
	.reg .pred 	%p<67>;
	.reg .b32 	%r<314>;
	.reg .b32 	%f<425>;
	.reg .b64 	%rd<150>;
	// demoted variable
	.shared .align 4 .b8 _ZZN3cub18CUB_300001_SM_10006detail6reduce28DeviceReduceSingleTileKernelINS2_10policy_hubIfyN4cuda3std3__44plusIvEEE10Policy1000EPfSC_yS9_ffNS7_10__identityEEEvT0_T1_T2_T3_T4_T6_E12temp_storage[44];
	ld.param.u64 	%rd31, [_ZN3cub18CUB_300001_SM_10006detail6reduce28DeviceReduceSingleTileKernelINS2_10policy_hubIfyN4cuda3std3__44plusIvEEE10Policy1000EPfSC_yS9_ffNS7_10__identityEEEvT0_T1_T2_T3_T4_T6__param_0];
	ld.param.u64 	%rd33, [_ZN3cub18CUB_300001_SM_10006detail6reduce28DeviceReduceSingleTileKernelINS2_10policy_hubIfyN4cuda3std3__44plusIvEEE10Policy1000EPfSC_yS9_ffNS7_10__identityEEEvT0_T1_T2_T3_T4_T6__param_1];
	ld.param.u64 	%rd32, [_ZN3cub18CUB_300001_SM_10006detail6reduce28DeviceReduceSingleTileKernelINS2_10policy_hubIfyN4cuda3std3__44plusIvEEE10Policy1000EPfSC_yS9_ffNS7_10__identityEEEvT0_T1_T2_T3_T4_T6__param_2];
	ld.param.f32 	%f54, [_ZN3cub18CUB_300001_SM_10006detail6reduce28DeviceReduceSingleTileKernelINS2_10policy_hubIfyN4cuda3std3__44plusIvEEE10Policy1000EPfSC_yS9_ffNS7_10__identityEEEvT0_T1_T2_T3_T4_T6__param_4];
	cvta.to.global.u64 	%rd1, %rd33;
	setp.ne.s64 	%p1, %rd32, 0;
	@%p1 bra 	$L__BB2_3;
	mov.u32 	%r295, %tid.x;
	setp.ne.s32 	%p66, %r295, 0;
	@%p66 bra 	$L__BB2_74;
	st.global.f32 	[%rd1], %f54;
	bra.uni 	$L__BB2_74;
$L__BB2_3:
	and.b64  	%rd34, %rd31, 15;
	setp.ne.s64 	%p2, %rd34, 0;
	@%p2 bra 	$L__BB2_38;
	setp.gt.u64 	%p34, %rd32, 4095;
	@%p34 bra 	$L__BB2_22;
	cvt.u32.u64 	%r1, %rd32;
	mov.u32 	%r2, %tid.x;
	setp.ge.u32 	%p46, %r2, %r1;
	mov.f32 	%f403, 0f00000000;
	mov.u32 	%r299, %r2;
	@%p46 bra 	$L__BB2_7;
	mul.wide.u32 	%rd132, %r2, 4;
	add.s64 	%rd131, %rd31, %rd132;
	// begin inline asm
	ld.global.nc.u32 %r239, [%rd131];
	// end inline asm
	mov.b32 	%f403, %r239;
	add.s32 	%r299, %r2, 256;
$L__BB2_7:
	setp.ge.u32 	%p47, %r299, %r1;
	@%p47 bra 	$L__BB2_13;
	not.b32 	%r240, %r299;
	add.s32 	%r5, %r240, %r1;
	and.b32  	%r241, %r5, 768;
	setp.eq.s32 	%p48, %r241, 768;
	@%p48 bra 	$L__BB2_11;
	mul.wide.u32 	%rd133, %r299, 4;
	add.s64 	%rd140, %rd31, %rd133;
	shr.u32 	%r242, %r5, 8;
	add.s32 	%r243, %r242, 1;
	and.b32  	%r244, %r243, 3;
	neg.s32 	%r297, %r244;
$L__BB2_10:
	.pragma "nounroll";
	// begin inline asm
	ld.global.nc.u32 %r245, [%rd140];
	// end inline asm
	mov.b32 	%f326, %r245;
	add.f32 	%f403, %f403, %f326;
	add.s32 	%r299, %r299, 256;
	add.s64 	%rd140, %rd140, 1024;
	add.s32 	%r297, %r297, 1;
	setp.ne.s32 	%p49, %r297, 0;
	@%p49 bra 	$L__BB2_10;
$L__BB2_11:
	setp.lt.u32 	%p50, %r5, 768;
	@%p50 bra 	$L__BB2_13;
$L__BB2_12:
	mul.wide.s32 	%rd139, %r299, 4;
	add.s64 	%rd135, %rd31, %rd139;
	// begin inline asm
	ld.global.nc.u32 %r246, [%rd135];
	// end inline asm
	mov.b32 	%f327, %r246;
	add.f32 	%f328, %f403, %f327;
	add.s64 	%rd136, %rd135, 1024;
	// begin inline asm
	ld.global.nc.u32 %r247, [%rd136];
	// end inline asm
	mov.b32 	%f329, %r247;
	add.f32 	%f330, %f328, %f329;
	add.s64 	%rd137, %rd135, 2048;
	// begin inline asm
	ld.global.nc.u32 %r248, [%rd137];
	// end inline asm
	mov.b32 	%f331, %r248;
	add.f32 	%f332, %f330, %f331;
	add.s64 	%rd138, %rd135, 3072;
	// begin inline asm
	ld.global.nc.u32 %r249, [%rd138];
	// end inline asm
	mov.b32 	%f333, %r249;
	add.f32 	%f403, %f332, %f333;
	add.s32 	%r299, %r299, 1024;
	setp.lt.s32 	%p51, %r299, %r1;
	@%p51 bra 	$L__BB2_12;
$L__BB2_13:
	setp.lt.u64 	%p52, %rd32, 256;
	@%p52 bra 	$L__BB2_18;
	// begin inline asm
	mov.u32 %r274, %laneid;
	// end inline asm
	mov.b32 	%r275, 1;
	mov.b32 	%r288, 31;
	mov.b32 	%r289, -1;
	// begin inline asm
	{  .reg .f32 r0;  .reg .pred p;  shfl.sync.down.b32 r0|p, %f403, %r275, %r288, %r289;  @p add.f32 r0, r0, %f403;  mov.f32 %f369, r0;}
	// end inline asm
	mov.b32 	%r278, 2;
	// begin inline asm
	{  .reg .f32 r0;  .reg .pred p;  shfl.sync.down.b32 r0|p, %f369, %r278, %r288, %r289;  @p add.f32 r0, r0, %f369;  mov.f32 %f372, r0;}
	// end inline asm
	mov.b32 	%r281, 4;
	// begin inline asm
	{  .reg .f32 r0;  .reg .pred p;  shfl.sync.down.b32 r0|p, %f372, %r281, %r288, %r289;  @p add.f32 r0, r0, %f372;  mov.f32 %f375, r0;}
	// end inline asm
	mov.b32 	%r284, 8;
	// begin inline asm
	{  .reg .f32 r0;  .reg .pred p;  shfl.sync.down.b32 r0|p, %f375, %r284, %r288, %r289;  @p add.f32 r0, r0, %f375;  mov.f32 %f378, r0;}
	// end inline asm
	mov.b32 	%r287, 16;
	// begin inline asm
	{  .reg .f32 r0;  .reg .pred p;  shfl.sync.down.b32 r0|p, %f378, %r287, %r288, %r289;  @p add.f32 r0, r0, %f378;  mov.f32 %f424, r0;}
	// end inline asm
	setp.ne.s32 	%p63, %r274, 0;
	@%p63 bra 	$L__BB2_16;
	shr.u32 	%r290, %r2, 3;
	and.b32  	%r291, %r290, 124;
	mov.u32 	%r292, _ZZN3cub18CUB_300001_SM_10006detail6reduce28DeviceReduceSingleTileKernelINS2_10policy_hubIfyN4cuda3std3__44plusIvEEE10Policy1000EPfSC_yS9_ffNS7_10__identityEEEvT0_T1_T2_T3_T4_T6_E12temp_storage;
	add.s32 	%r293, %r292, %r291;
	st.shared.f32 	[%r293+8], %f424;
$L__BB2_16:
	bar.sync 	0;
	setp.ne.s32 	%p64, %r2, 0;
	@%p64 bra 	$L__BB2_72;
	ld.shared.f32 	%f384, [_ZZN3cub18CUB_300001_SM_10006detail6reduce28DeviceReduceSingleTileKernelINS2_10policy_hubIfyN4cuda3std3__44plusIvEEE10Policy1000EPfSC_yS9_ffNS7_10__identityEEEvT0_T1_T2_T3_T4_T6_E12temp_storage+12];
	add.f32 	%f385, %f424, %f384;
	ld.shared.f32 	%f386, [_ZZN3cub18CUB_300001_SM_10006detail6reduce28DeviceReduceSingleTileKernelINS2_10policy_hubIfyN4cuda3std3__44plusIvEEE10Policy1000EPfSC_yS9_ffNS7_10__identityEEEvT0_T1_T2_T3_T4_T6_E12temp_storage+16];
	add.f32 	%f387, %f385, %f386;
	ld.shared.f32 	%f388, [_ZZN3cub18CUB_300001_SM_10006detail6reduce28DeviceReduceSingleTileKernelINS2_10policy_hubIfyN4cuda3std3__44plusIvEEE10Policy1000EPfSC_yS9_ffNS7_10__identityEEEvT0_T1_T2_T3_T4_T6_E12temp_storage+20];
	add.f32 	%f389, %f387, %f388;
	ld.shared.f32 	%f390, [_ZZN3cub18CUB_300001_SM_10006detail6reduce28DeviceReduceSingleTileKernelINS2_10policy_hubIfyN4cuda3std3__44plusIvEEE10Policy1000EPfSC_yS9_ffNS7_10__identityEEEvT0_T1_T2_T3_T4_T6_E12temp_storage+24];
	add.f32 	%f391, %f389, %f390;
	ld.shared.f32 	%f392, [_ZZN3cub18CUB_300001_SM_10006detail6reduce28DeviceReduceSingleTileKernelINS2_10policy_hubIfyN4cuda3std3__44plusIvEEE10Policy1000EPfSC_yS9_ffNS7_10__identityEEEvT0_T1_T2_T3_T4_T6_E12temp_storage+28];
	add.f32 	%f393, %f391, %f392;
	ld.shared.f32 	%f394, [_ZZN3cub18CUB_300001_SM_10006detail6reduce28DeviceReduceSingleTileKernelINS2_10policy_hubIfyN4cuda3std3__44plusIvEEE10Policy1000EPfSC_yS9_ffNS7_10__identityEEEvT0_T1_T2_T3_T4_T6_E12temp_storage+32];
	add.f32 	%f395, %f393, %f394;
	ld.shared.f32 	%f396, [_ZZN3cub18CUB_300001_SM_10006detail6reduce28DeviceReduceSingleTileKernelINS2_10policy_hubIfyN4cuda3std3__44plusIvEEE10Policy1000EPfSC_yS9_ffNS7_10__identityEEEvT0_T1_T2_T3_T4_T6_E12temp_storage+36];
	add.f32 	%f424, %f395, %f396;
	bra.uni 	$L__BB2_72;
$L__BB2_18:
	// begin inline asm
	mov.u32 %r250, %laneid;
	// end inline asm
	and.b32  	%r266, %r2, 992;
	add.s32 	%r267, %r266, 32;
	setp.gt.u32 	%p53, %r267, %r1;
	not.b32 	%r268, %r266;
	add.s32 	%r269, %r1, %r268;
	selp.b32 	%r264, %r269, 31, %p53;
	mov.b32 	%r251, 1;
	mov.b32 	%r265, -1;
	// begin inline asm
	{  .reg .f32 r0;  .reg .pred p;  shfl.sync.down.b32 r0|p, %f403, %r251, %r264, %r265;  @p add.f32 r0, r0, %f403;  mov.f32 %f334, r0;}
	// end inline asm
	mov.b32 	%r254, 2;
	// begin inline asm
	{  .reg .f32 r0;  .reg .pred p;  shfl.sync.down.b32 r0|p, %f334, %r254, %r264, %r265;  @p add.f32 r0, r0, %f334;  mov.f32 %f337, r0;}
	// end inline asm
	mov.b32 	%r257, 4;
	// begin inline asm
	{  .reg .f32 r0;  .reg .pred p;  shfl.sync.down.b32 r0|p, %f337, %r257, %r264, %r265;  @p add.f32 r0, r0, %f337;  mov.f32 %f340, r0;}
	// end inline asm
	mov.b32 	%r260, 8;
	// begin inline asm
	{  .reg .f32 r0;  .reg .pred p;  shfl.sync.down.b32 r0|p, %f340, %r260, %r264, %r265;  @p add.f32 r0, r0, %f340;  mov.f32 %f343, r0;}
	// end inline asm
	mov.b32 	%r263, 16;
	// begin inline asm
	{  .reg .f32 r0;  .reg .pred p;  shfl.sync.down.b32 r0|p, %f343, %r263, %r264, %r265;  @p add.f32 r0, r0, %f343;  mov.f32 %f424, r0;}
	// end inline asm
	setp.ne.s32 	%p54, %r250, 0;
	@%p54 bra 	$L__BB2_20;
	shr.u32 	%r270, %r2, 3;
	and.b32  	%r271, %r270, 124;
	mov.u32 	%r272, _ZZN3cub18CUB_300001_SM_10006detail6reduce28DeviceReduceSingleTileKernelINS2_10policy_hubIfyN4cuda3std3__44plusIvEEE10Policy1000EPfSC_yS9_ffNS7_10__identityEEEvT0_T1_T2_T3_T4_T6_E12temp_storage;
	add.s32 	%r273, %r272, %r271;
	st.shared.f32 	[%r273+8], %f424;
$L__BB2_20:
	bar.sync 	0;
	setp.ne.s32 	%p55, %r2, 0;
	@%p55 bra 	$L__BB2_72;
	setp.gt.u64 	%p56, %rd32, 32;
	ld.shared.f32 	%f349, [_ZZN3cub18CUB_300001_SM_10006detail6reduce28DeviceReduceSingleTileKernelINS2_10policy_hubIfyN4cuda3std3__44plusIvEEE10Policy1000EPfSC_yS9_ffNS7_10__identityEEEvT0_T1_T2_T3_T4_T6_E12temp_storage+12];
	add.f32 	%f350, %f424, %f349;
	selp.f32 	%f351, %f350, %f424, %p56;
	setp.gt.u64 	%p57, %rd32, 64;
	ld.shared.f32 	%f352, [_ZZN3cub18CUB_300001_SM_10006detail6reduce28DeviceReduceSingleTileKernelINS2_10policy_hubIfyN4cuda3std3__44plusIvEEE10Policy1000EPfSC_yS9_ffNS7_10__identityEEEvT0_T1_T2_T3_T4_T6_E12temp_storage+16];
	add.f32 	%f353, %f352, %f351;
	selp.f32 	%f354, %f353, %f351, %p57;
	setp.gt.u64 	%p58, %rd32, 96;
	ld.shared.f32 	%f355, [_ZZN3cub18CUB_300001_SM_10006detail6reduce28DeviceReduceSingleTileKernelINS2_10policy_hubIfyN4cuda3std3__44plusIvEEE10Policy1000EPfSC_yS9_ffNS7_10__identityEEEvT0_T1_T2_T3_T4_T6_E12temp_storage+20];
	add.f32 	%f356, %f355, %f354;
	selp.f32 	%f357, %f356, %f354, %p58;
	setp.gt.u64 	%p59, %rd32, 128;
	ld.shared.f32 	%f358, [_ZZN3cub18CUB_300001_SM_10006detail6reduce28DeviceReduceSingleTileKernelINS2_10policy_hubIfyN4cuda3std3__44plusIvEEE10Policy1000EPfSC_yS9_ffNS7_10__identityEEEvT0_T1_T2_T3_T4_T6_E12temp_storage+24];
	add.f32 	%f359, %f358, %f357;
	selp.f32 	%f360, %f359, %f357, %p59;
	setp.gt.u64 	%p60, %rd32, 160;
	ld.shared.f32 	%f361, [_ZZN3cub18CUB_300001_SM_10006detail6reduce28DeviceReduceSingleTileKernelINS2_10policy_hubIfyN4cuda3std3__44plusIvEEE10Policy1000EPfSC_yS9_ffNS7_10__identityEEEvT0_T1_T2_T3_T4_T6_E12temp_storage+28];
	add.f32 	%f362, %f361, %f360;
	selp.f32 	%f363, %f362, %f360, %p60;
	setp.gt.u64 	%p61, %rd32, 192;
	ld.shared.f32 	%f364, [_ZZN3cub18CUB_300001_SM_10006detail6reduce28DeviceReduceSingleTileKernelINS2_10policy_hubIfyN4cuda3std3__44plusIvEEE10Policy1000EPfSC_yS9_ffNS7_10__identityEEEvT0_T1_T2_T3_T4_T6_E12temp_storage+32];
	add.f32 	%f365, %f364, %f363;
	selp.f32 	%f366, %f365, %f363, %p61;
	setp.gt.u64 	%p62, %rd32, 224;
	ld.shared.f32 	%f367, [_ZZN3cub18CUB_300001_SM_10006detail6reduce28DeviceReduceSingleTileKernelINS2_10policy_hubIfyN4cuda3std3__44plusIvEEE10Policy1000EPfSC_yS9_ffNS7_10__identityEEEvT0_T1_T2_T3_T4_T6_E12temp_storage+36];
	add.f32 	%f368, %f367, %f366;
	selp.f32 	%f424, %f368, %f366, %p62;
	bra.uni 	$L__BB2_72;
$L__BB2_22:
	mov.u32 	%r14, %tid.x;
	shl.b32 	%r171, %r14, 2;
	mul.wide.u32 	%rd104, %r171, 4;
	add.s64 	%rd93, %rd31, %rd104;
	// begin inline asm
	ld.global.nc.v2.u64 {%rd91, %rd92}, [%rd93];
	// end inline asm
	mov.b64 	{%r172, %r173}, %rd92;
	mov.b64 	{%r174, %r175}, %rd91;
	mov.b32 	%f226, %r175;
	mov.b32 	%f227, %r174;
	mov.b32 	%f228, %r173;
	mov.b32 	%f229, %r172;
	add.s64 	%rd96, %rd93, 4096;
	// begin inline asm
	ld.global.nc.v2.u64 {%rd94, %rd95}, [%rd96];
	// end inline asm
	mov.b64 	{%r176, %r177}, %rd95;
	mov.b64 	{%r178, %r179}, %rd94;
	mov.b32 	%f230, %r179;
	mov.b32 	%f231, %r178;
	mov.b32 	%f232, %r177;
	mov.b32 	%f233, %r176;
	add.s64 	%rd99, %rd93, 8192;
	// begin inline asm
	ld.global.nc.v2.u64 {%rd97, %rd98}, [%rd99];
	// end inline asm
	mov.b64 	{%r180, %r181}, %rd98;
	mov.b64 	{%r182, %r183}, %rd97;
	mov.b32 	%f234, %r183;
	mov.b32 	%f235, %r182;
	mov.b32 	%f236, %r181;
	mov.b32 	%f237, %r180;
	add.s64 	%rd102, %rd93, 12288;
	// begin inline asm
	ld.global.nc.v2.u64 {%rd100, %rd101}, [%rd102];
	// end inline asm
	mov.b64 	{%r184, %r185}, %rd101;
	mov.b64 	{%r186, %r187}, %rd100;
	mov.b32 	%f238, %r187;
	mov.b32 	%f239, %r186;
	mov.b32 	%f240, %r185;
	mov.b32 	%f241, %r184;
	add.f32 	%f242, %f227, %f226;
	add.f32 	%f243, %f229, %f228;
	add.f32 	%f244, %f231, %f230;
	add.f32 	%f245, %f233, %f232;
	add.f32 	%f246, %f235, %f234;
	add.f32 	%f247, %f237, %f236;
	add.f32 	%f248, %f239, %f238;
	add.f32 	%f249, %f241, %f240;
	add.f32 	%f250, %f242, %f243;
	add.f32 	%f251, %f244, %f245;
	add.f32 	%f252, %f246, %f247;
	add.f32 	%f253, %f248, %f249;
	add.f32 	%f254, %f250, %f251;
	add.f32 	%f255, %f252, %f253;
	add.f32 	%f410, %f254, %f255;
	add.s64 	%rd6, %rd32, -4096;
	setp.lt.u64 	%p35, %rd6, 4096;
	mov.b64 	%rd142, 4096;
	@%p35 bra 	$L__BB2_26;
	mov.b64 	%rd142, 4096;
$L__BB2_24:
	shl.b64 	%rd118, %rd142, 2;
	add.s64 	%rd108, %rd93, %rd118;
	// begin inline asm
	ld.global.nc.v2.u64 {%rd106, %rd107}, [%rd108];
	// end inline asm
	mov.b64 	{%r188, %r189}, %rd107;
	mov.b64 	{%r190, %r191}, %rd106;
	mov.b32 	%f256, %r191;
	mov.b32 	%f257, %r190;
	mov.b32 	%f258, %r189;
	mov.b32 	%f259, %r188;
	add.s64 	%rd111, %rd108, 4096;
	// begin inline asm
	ld.global.nc.v2.u64 {%rd109, %rd110}, [%rd111];
	// end inline asm
	mov.b64 	{%r192, %r193}, %rd110;
	mov.b64 	{%r194, %r195}, %rd109;
	mov.b32 	%f260, %r195;
	mov.b32 	%f261, %r194;
	mov.b32 	%f262, %r193;
	mov.b32 	%f263, %r192;
	add.s64 	%rd114, %rd108, 8192;
	// begin inline asm
	ld.global.nc.v2.u64 {%rd112, %rd113}, [%rd114];
	// end inline asm
	mov.b64 	{%r196, %r197}, %rd113;
	mov.b64 	{%r198, %r199}, %rd112;
	mov.b32 	%f264, %r199;
	mov.b32 	%f265, %r198;
	mov.b32 	%f266, %r197;
	mov.b32 	%f267, %r196;
	add.s64 	%rd117, %rd108, 12288;
	// begin inline asm
	ld.global.nc.v2.u64 {%rd115, %rd116}, [%rd117];
	// end inline asm
	mov.b64 	{%r200, %r201}, %rd116;
	mov.b64 	{%r202, %r203}, %rd115;
	mov.b32 	%f268, %r203;
	mov.b32 	%f269, %r202;
	mov.b32 	%f270, %r201;
	mov.b32 	%f271, %r200;
	add.f32 	%f272, %f410, %f257;
	add.f32 	%f273, %f256, %f259;
	add.f32 	%f274, %f258, %f261;
	add.f32 	%f275, %f260, %f263;
	add.f32 	%f276, %f262, %f265;
	add.f32 	%f277, %f264, %f267;
	add.f32 	%f278, %f266, %f269;
	add.f32 	%f279, %f268, %f271;
	add.f32 	%f280, %f272, %f273;
	add.f32 	%f281, %f274, %f275;
	add.f32 	%f282, %f276, %f277;
	add.f32 	%f283, %f278, %f279;
	add.f32 	%f284, %f280, %f281;
	add.f32 	%f285, %f282, %f283;
	add.f32 	%f286, %f284, %f285;
	add.f32 	%f410, %f286, %f270;
	sub.s64 	%rd119, %rd32, %rd142;
	setp.lt.u64 	%p36, %rd119, 4096;
	@%p36 bra 	$L__BB2_34;
	add.s64 	%rd142, %rd142, 4096;
	setp.le.u64 	%p37, %rd142, %rd6;
	@%p37 bra 	$L__BB2_24;
$L__BB2_26:
	setp.le.u64 	%p38, %rd32, %rd142;
	@%p38 bra 	$L__BB2_34;
	cvt.u32.u64 	%r204, %rd142;
	cvt.u32.u64 	%r205, %rd32;
	sub.s32 	%r15, %r205, %r204;
	setp.ge.s32 	%p39, %r14, %r15;
	@%p39 bra 	$L__BB2_34;
	not.b32 	%r207, %r14;
	add.s32 	%r208, %r207, %r205;
	sub.s32 	%r16, %r208, %r204;
	and.b32  	%r210, %r16, 768;
	setp.eq.s32 	%p40, %r210, 768;
	mov.u32 	%r303, %r14;
	@%p40 bra 	$L__BB2_31;
	cvt.u64.u32 	%rd120, %r14;
	add.s64 	%rd121, %rd142, %rd120;
	shl.b64 	%rd122, %rd121, 2;
	add.s64 	%rd143, %rd31, %rd122;
	shr.u32 	%r211, %r16, 8;
	add.s32 	%r212, %r211, 1;
	and.b32  	%r213, %r212, 3;
	neg.s32 	%r301, %r213;
	mov.u32 	%r303, %r14;
$L__BB2_30:
	.pragma "nounroll";
	// begin inline asm
	ld.global.nc.u32 %r214, [%rd143];
	// end inline asm
	mov.b32 	%f288, %r214;
	add.f32 	%f410, %f410, %f288;
	add.s32 	%r303, %r303, 256;
	add.s64 	%rd143, %rd143, 1024;
	add.s32 	%r301, %r301, 1;
	setp.ne.s32 	%p41, %r301, 0;
	@%p41 bra 	$L__BB2_30;
$L__BB2_31:
	setp.lt.u32 	%p42, %r16, 768;
	@%p42 bra 	$L__BB2_34;
	cvt.u64.u32 	%rd124, %r303;
	add.s64 	%rd125, %rd142, %rd124;
	shl.b64 	%rd126, %rd125, 2;
	add.s64 	%rd144, %rd31, %rd126;
$L__BB2_33:
	// begin inline asm
	ld.global.nc.u32 %r215, [%rd144];
	// end inline asm
	mov.b32 	%f289, %r215;
	add.f32 	%f290, %f410, %f289;
	add.s64 	%rd128, %rd144, 1024;
	// begin inline asm
	ld.global.nc.u32 %r216, [%rd128];
	// end inline asm
	mov.b32 	%f291, %r216;
	add.f32 	%f292, %f290, %f291;
	add.s64 	%rd129, %rd144, 2048;
	// begin inline asm
	ld.global.nc.u32 %r217, [%rd129];
	// end inline asm
	mov.b32 	%f293, %r217;
	add.f32 	%f294, %f292, %f293;
	add.s64 	%rd130, %rd144, 3072;
	// begin inline asm
	ld.global.nc.u32 %r218, [%rd130];
	// end inline asm
	mov.b32 	%f295, %r218;
	add.f32 	%f410, %f294, %f295;
	add.s32 	%r303, %r303, 1024;
	add.s64 	%rd144, %rd144, 4096;
	setp.lt.s32 	%p43, %r303, %r15;
	@%p43 bra 	$L__BB2_33;
$L__BB2_34:
	// begin inline asm
	mov.u32 %r219, %laneid;
	// end inline asm
	mov.b32 	%r220, 1;
	mov.b32 	%r233, 31;
	mov.b32 	%r234, -1;
	// begin inline asm
	{  .reg .f32 r0;  .reg .pred p;  shfl.sync.down.b32 r0|p, %f410, %r220, %r233, %r234;  @p add.f32 r0, r0, %f410;  mov.f32 %f296, r0;}
	// end inline asm
	mov.b32 	%r223, 2;
	// begin inline asm
	{  .reg .f32 r0;  .reg .pred p;  shfl.sync.down.b32 r0|p, %f296, %r223, %r233, %r234;  @p add.f32 r0, r0, %f296;  mov.f32 %f299, r0;}
	// end inline asm
	mov.b32 	%r226, 4;
	// begin inline asm
	{  .reg .f32 r0;  .reg .pred p;  shfl.sync.down.b32 r0|p, %f299, %r226, %r233, %r234;  @p add.f32 r0, r0, %f299;  mov.f32 %f302, r0;}
	// end inline asm
	mov.b32 	%r229, 8;
	// begin inline asm
	{  .reg .f32 r0;  .reg .pred p;  shfl.sync.down.b32 r0|p, %f302, %r229, %r233, %r234;  @p add.f32 r0, r0, %f302;  mov.f32 %f305, r0;}
	// end inline asm
	mov.b32 	%r232, 16;
	// begin inline asm
	{  .reg .f32 r0;  .reg .pred p;  shfl.sync.down.b32 r0|p, %f305, %r232, %r233, %r234;  @p add.f32 r0, r0, %f305;  mov.f32 %f424, r0;}
	// end inline asm
	setp.ne.s32 	%p44, %r219, 0;
	@%p44 bra 	$L__BB2_36;
	shr.u32 	%r235, %r14, 3;
	and.b32  	%r236, %r235, 124;
	mov.u32 	%r237, _ZZN3cub18CUB_300001_SM_10006detail6reduce28DeviceReduceSingleTileKernelINS2_10policy_hubIfyN4cuda3std3__44plusIvEEE10Policy1000EPfSC_yS9_ffNS7_10__identityEEEvT0_T1_T2_T3_T4_T6_E12temp_storage;
	add.s32 	%r238, %r237, %r236;
	st.shared.f32 	[%r238+8], %f424;
$L__BB2_36:
	bar.sync 	0;
	setp.ne.s32 	%p45, %r14, 0;
	@%p45 bra 	$L__BB2_72;
	ld.shared.f32 	%f311, [_ZZN3cub18CUB_300001_SM_10006detail6reduce28DeviceReduceSingleTileKernelINS2_10policy_hubIfyN4cuda3std3__44plusIvEEE10Policy1000EPfSC_yS9_ffNS7_10__identityEEEvT0_T1_T2_T3_T4_T6_E12temp_storage+12];
	add.f32 	%f312, %f424, %f311;
	ld.shared.f32 	%f313, [_ZZN3cub18CUB_300001_SM_10006detail6reduce28DeviceReduceSingleTileKernelINS2_10policy_hubIfyN4cuda3std3__44plusIvEEE10Policy1000EPfSC_yS9_ffNS7_10__identityEEEvT0_T1_T2_T3_T4_T6_E12temp_storage+16];
	add.f32 	%f314, %f312, %f313;
	ld.shared.f32 	%f315, [_ZZN3cub18CUB_300001_SM_10006detail6reduce28DeviceReduceSingleTileKernelINS2_10policy_hubIfyN4cuda3std3__44plusIvEEE10Policy1000EPfSC_yS9_ffNS7_10__identityEEEvT0_T1_T2_T3_T4_T6_E12temp_storage+20];
	add.f32 	%f316, %f314, %f315;
	ld.shared.f32 	%f317, [_ZZN3cub18CUB_300001_SM_10006detail6reduce28DeviceReduceSingleTileKernelINS2_10policy_hubIfyN4cuda3std3__44plusIvEEE10Policy1000EPfSC_yS9_ffNS7_10__identityEEEvT0_T1_T2_T3_T4_T6_E12temp_storage+24];
	add.f32 	%f318, %f316, %f317;
	ld.shared.f32 	%f319, [_ZZN3cub18CUB_300001_SM_10006detail6reduce28DeviceReduceSingleTileKernelINS2_10policy_hubIfyN4cuda3std3__44plusIvEEE10Policy1000EPfSC_yS9_ffNS7_10__identityEEEvT0_T1_T2_T3_T4_T6_E12temp_storage+28];
	add.f32 	%f320, %f318, %f319;
	ld.shared.f32 	%f321, [_ZZN3cub18CUB_300001_SM_10006detail6reduce28DeviceReduceSingleTileKernelINS2_10policy_hubIfyN4cuda3std3__44plusIvEEE10Policy1000EPfSC_yS9_ffNS7_10__identityEEEvT0_T1_T2_T3_T4_T6_E12temp_storage+32];
	add.f32 	%f322, %f320, %f321;
	ld.shared.f32 	%f323, [_ZZN3cub18CUB_300001_SM_10006detail6reduce28DeviceReduceSingleTileKernelINS2_10policy_hubIfyN4cuda3std3__44plusIvEEE10Policy1000EPfSC_yS9_ffNS7_10__identityEEEvT0_T1_T2_T3_T4_T6_E12temp_storage+36];
	add.f32 	%f424, %f322, %f323;
	bra.uni 	$L__BB2_72;
$L__BB2_38:
	setp.gt.u64 	%p3, %rd32, 4095;
	@%p3 bra 	$L__BB2_56;
	cvt.u32.u64 	%r25, %rd32;
	mov.u32 	%r26, %tid.x;
	setp.ge.u32 	%p15, %r26, %r25;
	mov.f32 	%f416, 0f00000000;
	mov.u32 	%r308, %r26;
	@%p15 bra 	$L__BB2_41;
	mul.wide.u32 	%rd83, %r26, 4;
	add.s64 	%rd82, %rd31, %rd83;
	// begin inline asm
	ld.global.nc.u32 %r116, [%rd82];
	// end inline asm
	mov.b32 	%f416, %r116;
	add.s32 	%r308, %r26, 256;
$L__BB2_41:
	setp.ge.u32 	%p16, %r308, %r25;
	@%p16 bra 	$L__BB2_47;
	not.b32 	%r117, %r308;
	add.s32 	%r29, %r117, %r25;
	and.b32  	%r118, %r29, 768;
	setp.eq.s32 	%p17, %r118, 768;
	@%p17 bra 	$L__BB2_45;
	mul.wide.u32 	%rd84, %r308, 4;
	add.s64 	%rd145, %rd31, %rd84;
	shr.u32 	%r119, %r29, 8;
	add.s32 	%r120, %r119, 1;
	and.b32  	%r121, %r120, 3;
	neg.s32 	%r306, %r121;
$L__BB2_44:
	.pragma "nounroll";
	// begin inline asm
	ld.global.nc.u32 %r122, [%rd145];
	// end inline asm
	mov.b32 	%f155, %r122;
	add.f32 	%f416, %f416, %f155;
	add.s32 	%r308, %r308, 256;
	add.s64 	%rd145, %rd145, 1024;
	add.s32 	%r306, %r306, 1;
	setp.ne.s32 	%p18, %r306, 0;
	@%p18 bra 	$L__BB2_44;
$L__BB2_45:
	setp.lt.u32 	%p19, %r29, 768;
	@%p19 bra 	$L__BB2_47;
$L__BB2_46:
	mul.wide.s32 	%rd90, %r308, 4;
	add.s64 	%rd86, %rd31, %rd90;
	// begin inline asm
	ld.global.nc.u32 %r123, [%rd86];
	// end inline asm
	mov.b32 	%f156, %r123;
	add.f32 	%f157, %f416, %f156;
	add.s64 	%rd87, %rd86, 1024;
	// begin inline asm
	ld.global.nc.u32 %r124, [%rd87];
	// end inline asm
	mov.b32 	%f158, %r124;
	add.f32 	%f159, %f157, %f158;
	add.s64 	%rd88, %rd86, 2048;
	// begin inline asm
	ld.global.nc.u32 %r125, [%rd88];
	// end inline asm
	mov.b32 	%f160, %r125;
	add.f32 	%f161, %f159, %f160;
	add.s64 	%rd89, %rd86, 3072;
	// begin inline asm
	ld.global.nc.u32 %r126, [%rd89];
	// end inline asm
	mov.b32 	%f162, %r126;
	add.f32 	%f416, %f161, %f162;
	add.s32 	%r308, %r308, 1024;
	setp.lt.s32 	%p20, %r308, %r25;
	@%p20 bra 	$L__BB2_46;
$L__BB2_47:
	setp.lt.u64 	%p21, %rd32, 256;
	@%p21 bra 	$L__BB2_52;
	// begin inline asm
	mov.u32 %r151, %laneid;
	// end inline asm
	mov.b32 	%r152, 1;
	mov.b32 	%r165, 31;
	mov.b32 	%r166, -1;
	// begin inline asm
	{  .reg .f32 r0;  .reg .pred p;  shfl.sync.down.b32 r0|p, %f416, %r152, %r165, %r166;  @p add.f32 r0, r0, %f416;  mov.f32 %f198, r0;}
	// end inline asm
	mov.b32 	%r155, 2;
	// begin inline asm
	{  .reg .f32 r0;  .reg .pred p;  shfl.sync.down.b32 r0|p, %f198, %r155, %r165, %r166;  @p add.f32 r0, r0, %f198;  mov.f32 %f201, r0;}
	// end inline asm
	mov.b32 	%r158, 4;
	// begin inline asm
	{  .reg .f32 r0;  .reg .pred p;  shfl.sync.down.b32 r0|p, %f201, %r158, %r165, %r166;  @p add.f32 r0, r0, %f201;  mov.f32 %f204, r0;}
	// end inline asm
	mov.b32 	%r161, 8;
	// begin inline asm
	{  .reg .f32 r0;  .reg .pred p;  shfl.sync.down.b32 r0|p, %f204, %r161, %r165, %r166;  @p add.f32 r0, r0, %f204;  mov.f32 %f207, r0;}
	// end inline asm
	mov.b32 	%r164, 16;
	// begin inline asm
	{  .reg .f32 r0;  .reg .pred p;  shfl.sync.down.b32 r0|p, %f207, %r164, %r165, %r166;  @p add.f32 r0, r0, %f207;  mov.f32 %f424, r0;}
	// end inline asm
	setp.ne.s32 	%p32, %r151, 0;
	@%p32 bra 	$L__BB2_50;
	shr.u32 	%r167, %r26, 3;
	and.b32  	%r168, %r167, 124;
	mov.u32 	%r169, _ZZN3cub18CUB_300001_SM_10006detail6reduce28DeviceReduceSingleTileKernelINS2_10policy_hubIfyN4cuda3std3__44plusIvEEE10Policy1000EPfSC_yS9_ffNS7_10__identityEEEvT0_T1_T2_T3_T4_T6_E12temp_storage;
	add.s32 	%r170, %r169, %r168;
	st.shared.f32 	[%r170+8], %f424;
$L__BB2_50:
	bar.sync 	0;
	setp.ne.s32 	%p33, %r26, 0;
	@%p33 bra 	$L__BB2_72;
	ld.shared.f32 	%f213, [_ZZN3cub18CUB_300001_SM_10006detail6reduce28DeviceReduceSingleTileKernelINS2_10policy_hubIfyN4cuda3std3__44plusIvEEE10Policy1000EPfSC_yS9_ffNS7_10__identityEEEvT0_T1_T2_T3_T4_T6_E12temp_storage+12];
	add.f32 	%f214, %f424, %f213;
	ld.shared.f32 	%f215, [_ZZN3cub18CUB_300001_SM_10006detail6reduce28DeviceReduceSingleTileKernelINS2_10policy_hubIfyN4cuda3std3__44plusIvEEE10Policy1000EPfSC_yS9_ffNS7_10__identityEEEvT0_T1_T2_T3_T4_T6_E12temp_storage+16];
	add.f32 	%f216, %f214, %f215;
	ld.shared.f32 	%f217, [_ZZN3cub18CUB_300001_SM_10006detail6reduce28DeviceReduceSingleTileKernelINS2_10policy_hubIfyN4cuda3std3__44plusIvEEE10Policy1000EPfSC_yS9_ffNS7_10__identityEEEvT0_T1_T2_T3_T4_T6_E12temp_storage+20];
	add.f32 	%f218, %f216, %f217;
	ld.shared.f32 	%f219, [_ZZN3cub18CUB_300001_SM_10006detail6reduce28DeviceReduceSingleTileKernelINS2_10policy_hubIfyN4cuda3std3__44plusIvEEE10Policy1000EPfSC_yS9_ffNS7_10__identityEEEvT0_T1_T2_T3_T4_T6_E12temp_storage+24];
	add.f32 	%f220, %f218, %f219;
	ld.shared.f32 	%f221, [_ZZN3cub18CUB_300001_SM_10006detail6reduce28DeviceReduceSingleTileKernelINS2_10policy_hubIfyN4cuda3std3__44plusIvEEE10Policy1000EPfSC_yS9_ffNS7_10__identityEEEvT0_T1_T2_T3_T4_T6_E12temp_storage+28];
	add.f32 	%f222, %f220, %f221;
	ld.shared.f32 	%f223, [_ZZN3cub18CUB_300001_SM_10006detail6reduce28DeviceReduceSingleTileKernelINS2_10policy_hubIfyN4cuda3std3__44plusIvEEE10Policy1000EPfSC_yS9_ffNS7_10__identityEEEvT0_T1_T2_T3_T4_T6_E12temp_storage+32];
	add.f32 	%f224, %f222, %f223;
	ld.shared.f32 	%f225, [_ZZN3cub18CUB_300001_SM_10006detail6reduce28DeviceReduceSingleTileKernelINS2_10policy_hubIfyN4cuda3std3__44plusIvEEE10Policy1000EPfSC_yS9_ffNS7_10__identityEEEvT0_T1_T2_T3_T4_T6_E12temp_storage+36];
	add.f32 	%f424, %f224, %f225;
	bra.uni 	$L__BB2_72;
$L__BB2_52:
	// begin inline asm
	mov.u32 %r127, %laneid;
	// end inline asm
	and.b32  	%r143, %r26, 992;
	add.s32 	%r144, %r143, 32;
	setp.gt.u32 	%p22, %r144, %r25;
	not.b32 	%r145, %r143;
	add.s32 	%r146, %r25, %r145;
	selp.b32 	%r141, %r146, 31, %p22;
	mov.b32 	%r128, 1;
	mov.b32 	%r142, -1;
	// begin inline asm
	{  .reg .f32 r0;  .reg .pred p;  shfl.sync.down.b32 r0|p, %f416, %r128, %r141, %r142;  @p add.f32 r0, r0, %f416;  mov.f32 %f163, r0;}
	// end inline asm
	mov.b32 	%r131, 2;
	// begin inline asm
	{  .reg .f32 r0;  .reg .pred p;  shfl.sync.down.b32 r0|p, %f163, %r131, %r141, %r142;  @p add.f32 r0, r0, %f163;  mov.f32 %f166, r0;}
	// end inline asm
	mov.b32 	%r134, 4;
	// begin inline asm
	{  .reg .f32 r0;  .reg .pred p;  shfl.sync.down.b32 r0|p, %f166, %r134, %r141, %r142;  @p add.f32 r0, r0, %f166;  mov.f32 %f169, r0;}
	// end inline asm
	mov.b32 	%r137, 8;
	// begin inline asm
	{  .reg .f32 r0;  .reg .pred p;  shfl.sync.down.b32 r0|p, %f169, %r137, %r141, %r142;  @p add.f32 r0, r0, %f169;  mov.f32 %f172, r0;}
	// end inline asm
	mov.b32 	%r140, 16;
	// begin inline asm
	{  .reg .f32 r0;  .reg .pred p;  shfl.sync.down.b32 r0|p, %f172, %r140, %r141, %r142;  @p add.f32 r0, r0, %f172;  mov.f32 %f424, r0;}
	// end inline asm
	setp.ne.s32 	%p23, %r127, 0;
	@%p23 bra 	$L__BB2_54;
	shr.u32 	%r147, %r26, 3;
	and.b32  	%r148, %r147, 124;
	mov.u32 	%r149, _ZZN3cub18CUB_300001_SM_10006detail6reduce28DeviceReduceSingleTileKernelINS2_10policy_hubIfyN4cuda3std3__44plusIvEEE10Policy1000EPfSC_yS9_ffNS7_10__identityEEEvT0_T1_T2_T3_T4_T6_E12temp_storage;
	add.s32 	%r150, %r149, %r148;
	st.shared.f32 	[%r150+8], %f424;
$L__BB2_54:
	bar.sync 	0;
	setp.ne.s32 	%p24, %r26, 0;
	@%p24 bra 	$L__BB2_72;
	setp.gt.u64 	%p25, %rd32, 32;
	ld.shared.f32 	%f178, [_ZZN3cub18CUB_300001_SM_10006detail6reduce28DeviceReduceSingleTileKernelINS2_10policy_hubIfyN4cuda3std3__44plusIvEEE10Policy1000EPfSC_yS9_ffNS7_10__identityEEEvT0_T1_T2_T3_T4_T6_E12temp_storage+12];
	add.f32 	%f179, %f424, %f178;
	selp.f32 	%f180, %f179, %f424, %p25;
	setp.gt.u64 	%p26, %rd32, 64;
	ld.shared.f32 	%f181, [_ZZN3cub18CUB_300001_SM_10006detail6reduce28DeviceReduceSingleTileKernelINS2_10policy_hubIfyN4cuda3std3__44plusIvEEE10Policy1000EPfSC_yS9_ffNS7_10__identityEEEvT0_T1_T2_T3_T4_T6_E12temp_storage+16];
	add.f32 	%f182, %f181, %f180;
	selp.f32 	%f183, %f182, %f180, %p26;
	setp.gt.u64 	%p27, %rd32, 96;
	ld.shared.f32 	%f184, [_ZZN3cub18CUB_300001_SM_10006detail6reduce28DeviceReduceSingleTileKernelINS2_10policy_hubIfyN4cuda3std3__44plusIvEEE10Policy1000EPfSC_yS9_ffNS7_10__identityEEEvT0_T1_T2_T3_T4_T6_E12temp_storage+20];
	add.f32 	%f185, %f184, %f183;
	selp.f32 	%f186, %f185, %f183, %p27;
	setp.gt.u64 	%p28, %rd32, 128;
	ld.shared.f32 	%f187, [_ZZN3cub18CUB_300001_SM_10006detail6reduce28DeviceReduceSingleTileKernelINS2_10policy_hubIfyN4cuda3std3__44plusIvEEE10Policy1000EPfSC_yS9_ffNS7_10__identityEEEvT0_T1_T2_T3_T4_T6_E12temp_storage+24];
	add.f32 	%f188, %f187, %f186;
	selp.f32 	%f189, %f188, %f186, %p28;
	setp.gt.u64 	%p29, %rd32, 160;
	ld.shared.f32 	%f190, [_ZZN3cub18CUB_300001_SM_10006detail6reduce28DeviceReduceSingleTileKernelINS2_10policy_hubIfyN4cuda3std3__44plusIvEEE10Policy1000EPfSC_yS9_ffNS7_10__identityEEEvT0_T1_T2_T3_T4_T6_E12temp_storage+28];
	add.f32 	%f191, %f190, %f189;
	selp.f32 	%f192, %f191, %f189, %p29;
	setp.gt.u64 	%p30, %rd32, 192;
	ld.shared.f32 	%f193, [_ZZN3cub18CUB_300001_SM_10006detail6reduce28DeviceReduceSingleTileKernelINS2_10policy_hubIfyN4cuda3std3__44plusIvEEE10Policy1000EPfSC_yS9_ffNS7_10__identityEEEvT0_T1_T2_T3_T4_T6_E12temp_storage+32];
	add.f32 	%f194, %f193, %f192;
	selp.f32 	%f195, %f194, %f192, %p30;
	setp.gt.u64 	%p31, %rd32, 224;
	ld.shared.f32 	%f196, [_ZZN3cub18CUB_300001_SM_10006detail6reduce28DeviceReduceSingleTileKernelINS2_10policy_hubIfyN4cuda3std3__44plusIvEEE10Policy1000EPfSC_yS9_ffNS7_10__identityEEEvT0_T1_T2_T3_T4_T6_E12temp_storage+36];
	add.f32 	%f197, %f196, %f195;
	selp.f32 	%f424, %f197, %f195, %p31;
	bra.uni 	$L__BB2_72;
$L__BB2_56:
	mov.u32 	%r38, %tid.x;
	cvt.u64.u32 	%rd19, %r38;
	mul.wide.u32 	%rd52, %r38, 4;
	add.s64 	%rd35, %rd31, %rd52;
	// begin inline asm
	ld.global.nc.u32 %r49, [%rd35];
	// end inline asm
	mov.b32 	%f55, %r49;
	add.s64 	%rd36, %rd35, 1024;
	// begin inline asm
	ld.global.nc.u32 %r50, [%rd36];
	// end inline asm
	mov.b32 	%f56, %r50;
	add.s64 	%rd37, %rd35, 2048;
	// begin inline asm
	ld.global.nc.u32 %r51, [%rd37];
	// end inline asm
	mov.b32 	%f57, %r51;
	add.s64 	%rd38, %rd35, 3072;
	// begin inline asm
	ld.global.nc.u32 %r52, [%rd38];
	// end inline asm
	mov.b32 	%f58, %r52;
	add.s64 	%rd39, %rd35, 4096;
	// begin inline asm
	ld.global.nc.u32 %r53, [%rd39];
	// end inline asm
	mov.b32 	%f59, %r53;
	add.s64 	%rd40, %rd35, 5120;
	// begin inline asm
	ld.global.nc.u32 %r54, [%rd40];
	// end inline asm
	mov.b32 	%f60, %r54;
	add.s64 	%rd41, %rd35, 6144;
	// begin inline asm
	ld.global.nc.u32 %r55, [%rd41];
	// end inline asm
	mov.b32 	%f61, %r55;
	add.s64 	%rd42, %rd35, 7168;
	// begin inline asm
	ld.global.nc.u32 %r56, [%rd42];
	// end inline asm
	mov.b32 	%f62, %r56;
	add.s64 	%rd43, %rd35, 8192;
	// begin inline asm
	ld.global.nc.u32 %r57, [%rd43];
	// end inline asm
	mov.b32 	%f63, %r57;
	add.s64 	%rd44, %rd35, 9216;
	// begin inline asm
	ld.global.nc.u32 %r58, [%rd44];
	// end inline asm
	mov.b32 	%f64, %r58;
	add.s64 	%rd45, %rd35, 10240;
	// begin inline asm
	ld.global.nc.u32 %r59, [%rd45];
	// end inline asm
	mov.b32 	%f65, %r59;
	add.s64 	%rd46, %rd35, 11264;
	// begin inline asm
	ld.global.nc.u32 %r60, [%rd46];
	// end inline asm
	mov.b32 	%f66, %r60;
	add.s64 	%rd47, %rd35, 12288;
	// begin inline asm
	ld.global.nc.u32 %r61, [%rd47];
	// end inline asm
	mov.b32 	%f67, %r61;
	add.s64 	%rd48, %rd35, 13312;
	// begin inline asm
	ld.global.nc.u32 %r62, [%rd48];
	// end inline asm
	mov.b32 	%f68, %r62;
	add.s64 	%rd49, %rd35, 14336;
	// begin inline asm
	ld.global.nc.u32 %r63, [%rd49];
	// end inline asm
	mov.b32 	%f69, %r63;
	add.s64 	%rd50, %rd35, 15360;
	// begin inline asm
	ld.global.nc.u32 %r64, [%rd50];
	// end inline asm
	mov.b32 	%f70, %r64;
	add.f32 	%f71, %f55, %f56;
	add.f32 	%f72, %f57, %f58;
	add.f32 	%f73, %f59, %f60;
	add.f32 	%f74, %f61, %f62;
	add.f32 	%f75, %f63, %f64;
	add.f32 	%f76, %f65, %f66;
	add.f32 	%f77, %f67, %f68;
	add.f32 	%f78, %f69, %f70;
	add.f32 	%f79, %f71, %f72;
	add.f32 	%f80, %f73, %f74;
	add.f32 	%f81, %f75, %f76;
	add.f32 	%f82, %f77, %f78;
	add.f32 	%f83, %f79, %f80;
	add.f32 	%f84, %f81, %f82;
	add.f32 	%f423, %f83, %f84;
	add.s64 	%rd21, %rd32, -4096;
	setp.lt.u64 	%p4, %rd21, 4096;
	mov.b64 	%rd147, 4096;
	@%p4 bra 	$L__BB2_60;
	mov.b64 	%rd147, 4096;
$L__BB2_58:
	shl.b64 	%rd70, %rd147, 2;
	add.s64 	%rd54, %rd35, %rd70;
	// begin inline asm
	ld.global.nc.u32 %r65, [%rd54];
	// end inline asm
	mov.b32 	%f85, %r65;
	add.s64 	%rd55, %rd54, 1024;
	// begin inline asm
	ld.global.nc.u32 %r66, [%rd55];
	// end inline asm
	mov.b32 	%f86, %r66;
	add.s64 	%rd56, %rd54, 2048;
	// begin inline asm
	ld.global.nc.u32 %r67, [%rd56];
	// end inline asm
	mov.b32 	%f87, %r67;
	add.s64 	%rd57, %rd54, 3072;
	// begin inline asm
	ld.global.nc.u32 %r68, [%rd57];
	// end inline asm
	mov.b32 	%f88, %r68;
	add.s64 	%rd58, %rd54, 4096;
	// begin inline asm
	ld.global.nc.u32 %r69, [%rd58];
	// end inline asm
	mov.b32 	%f89, %r69;
	add.s64 	%rd59, %rd54, 5120;
	// begin inline asm
	ld.global.nc.u32 %r70, [%rd59];
	// end inline asm
	mov.b32 	%f90, %r70;
	add.s64 	%rd60, %rd54, 6144;
	// begin inline asm
	ld.global.nc.u32 %r71, [%rd60];
	// end inline asm
	mov.b32 	%f91, %r71;
	add.s64 	%rd61, %rd54, 7168;
	// begin inline asm
	ld.global.nc.u32 %r72, [%rd61];
	// end inline asm
	mov.b32 	%f92, %r72;
	add.s64 	%rd62, %rd54, 8192;
	// begin inline asm
	ld.global.nc.u32 %r73, [%rd62];
	// end inline asm
	mov.b32 	%f93, %r73;
	add.s64 	%rd63, %rd54, 9216;
	// begin inline asm
	ld.global.nc.u32 %r74, [%rd63];
	// end inline asm
	mov.b32 	%f94, %r74;
	add.s64 	%rd64, %rd54, 10240;
	// begin inline asm
	ld.global.nc.u32 %r75, [%rd64];
	// end inline asm
	mov.b32 	%f95, %r75;
	add.s64 	%rd65, %rd54, 11264;
	// begin inline asm
	ld.global.nc.u32 %r76, [%rd65];
	// end inline asm
	mov.b32 	%f96, %r76;
	add.s64 	%rd66, %rd54, 12288;
	// begin inline asm
	ld.global.nc.u32 %r77, [%rd66];
	// end inline asm
	mov.b32 	%f97, %r77;
	add.s64 	%rd67, %rd54, 13312;
	// begin inline asm
	ld.global.nc.u32 %r78, [%rd67];
	// end inline asm
	mov.b32 	%f98, %r78;
	add.s64 	%rd68, %rd54, 14336;
	// begin inline asm
	ld.global.nc.u32 %r79, [%rd68];
	// end inline asm
	mov.b32 	%f99, %r79;
	add.s64 	%rd69, %rd54, 15360;
	// begin inline asm
	ld.global.nc.u32 %r80, [%rd69];
	// end inline asm
	mov.b32 	%f100, %r80;
	add.f32 	%f101, %f423, %f85;
	add.f32 	%f102, %f86, %f87;
	add.f32 	%f103, %f88, %f89;
	add.f32 	%f104, %f90, %f91;
	add.f32 	%f105, %f92, %f93;
	add.f32 	%f106, %f94, %f95;
	add.f32 	%f107, %f96, %f97;
	add.f32 	%f108, %f98, %f99;
	add.f32 	%f109, %f101, %f102;
	add.f32 	%f110, %f103, %f104;
	add.f32 	%f111, %f105, %f106;
	add.f32 	%f112, %f107, %f108;
	add.f32 	%f113, %f109, %f110;
	add.f32 	%f114, %f111, %f112;
	add.f32 	%f115, %f113, %f114;
	add.f32 	%f423, %f115, %f100;
	sub.s64 	%rd71, %rd32, %rd147;
	setp.lt.u64 	%p5, %rd71, 4096;
	@%p5 bra 	$L__BB2_68;
	add.s64 	%rd147, %rd147, 4096;
	setp.le.u64 	%p6, %rd147, %rd21;
	@%p6 bra 	$L__BB2_58;
$L__BB2_60:
	setp.le.u64 	%p7, %rd32, %rd147;
	@%p7 bra 	$L__BB2_68;
	cvt.u32.u64 	%r81, %rd147;
	cvt.u32.u64 	%r82, %rd32;
	sub.s32 	%r39, %r82, %r81;
	setp.ge.s32 	%p8, %r38, %r39;
	@%p8 bra 	$L__BB2_68;
	not.b32 	%r84, %r38;
	add.s32 	%r85, %r84, %r82;
	sub.s32 	%r40, %r85, %r81;
	and.b32  	%r87, %r40, 768;
	setp.eq.s32 	%p9, %r87, 768;
	mov.u32 	%r312, %r38;
	@%p9 bra 	$L__BB2_65;
	add.s64 	%rd72, %rd147, %rd19;
	shl.b64 	%rd73, %rd72, 2;
	add.s64 	%rd148, %rd31, %rd73;
	shr.u32 	%r88, %r40, 8;
	add.s32 	%r89, %r88, 1;
	and.b32  	%r90, %r89, 3;
	neg.s32 	%r310, %r90;
	mov.u32 	%r312, %r38;
$L__BB2_64:
	.pragma "nounroll";
	// begin inline asm
	ld.global.nc.u32 %r91, [%rd148];
	// end inline asm
	mov.b32 	%f117, %r91;
	add.f32 	%f423, %f423, %f117;
	add.s32 	%r312, %r312, 256;
	add.s64 	%rd148, %rd148, 1024;
	add.s32 	%r310, %r310, 1;
	setp.ne.s32 	%p10, %r310, 0;
	@%p10 bra 	$L__BB2_64;
$L__BB2_65:
	setp.lt.u32 	%p11, %r40, 768;
	@%p11 bra 	$L__BB2_68;
	cvt.u64.u32 	%rd75, %r312;
	add.s64 	%rd76, %rd147, %rd75;
	shl.b64 	%rd77, %rd76, 2;
	add.s64 	%rd149, %rd31, %rd77;
$L__BB2_67:
	// begin inline asm
	ld.global.nc.u32 %r92, [%rd149];
	// end inline asm
	mov.b32 	%f118, %r92;
	add.f32 	%f119, %f423, %f118;
	add.s64 	%rd79, %rd149, 1024;
	// begin inline asm
	ld.global.nc.u32 %r93, [%rd79];
	// end inline asm
	mov.b32 	%f120, %r93;
	add.f32 	%f121, %f119, %f120;
	add.s64 	%rd80, %rd149, 2048;
	// begin inline asm
	ld.global.nc.u32 %r94, [%rd80];
	// end inline asm
	mov.b32 	%f122, %r94;
	add.f32 	%f123, %f121, %f122;
	add.s64 	%rd81, %rd149, 3072;
	// begin inline asm
	ld.global.nc.u32 %r95, [%rd81];
	// end inline asm
	mov.b32 	%f124, %r95;
	add.f32 	%f423, %f123, %f124;
	add.s32 	%r312, %r312, 1024;
	add.s64 	%rd149, %rd149, 4096;
	setp.lt.s32 	%p12, %r312, %r39;
	@%p12 bra 	$L__BB2_67;
$L__BB2_68:
	// begin inline asm
	mov.u32 %r96, %laneid;
	// end inline asm
	mov.b32 	%r97, 1;
	mov.b32 	%r110, 31;
	mov.b32 	%r111, -1;
	// begin inline asm
	{  .reg .f32 r0;  .reg .pred p;  shfl.sync.down.b32 r0|p, %f423, %r97, %r110, %r111;  @p add.f32 r0, r0, %f423;  mov.f32 %f125, r0;}
	// end inline asm
	mov.b32 	%r100, 2;
	// begin inline asm
	{  .reg .f32 r0;  .reg .pred p;  shfl.sync.down.b32 r0|p, %f125, %r100, %r110, %r111;  @p add.f32 r0, r0, %f125;  mov.f32 %f128, r0;}
	// end inline asm
	mov.b32 	%r103, 4;
	// begin inline asm
	{  .reg .f32 r0;  .reg .pred p;  shfl.sync.down.b32 r0|p, %f128, %r103, %r110, %r111;  @p add.f32 r0, r0, %f128;  mov.f32 %f131, r0;}
	// end inline asm
	mov.b32 	%r106, 8;
	// begin inline asm
	{  .reg .f32 r0;  .reg .pred p;  shfl.sync.down.b32 r0|p, %f131, %r106, %r110, %r111;  @p add.f32 r0, r0, %f131;  mov.f32 %f134, r0;}
	// end inline asm
	mov.b32 	%r109, 16;
	// begin inline asm
	{  .reg .f32 r0;  .reg .pred p;  shfl.sync.down.b32 r0|p, %f134, %r109, %r110, %r111;  @p add.f32 r0, r0, %f134;  mov.f32 %f424, r0;}
	// end inline asm
	setp.ne.s32 	%p13, %r96, 0;
	@%p13 bra 	$L__BB2_70;
	shr.u32 	%r112, %r38, 3;
	and.b32  	%r113, %r112, 124;
	mov.u32 	%r114, _ZZN3cub18CUB_300001_SM_10006detail6reduce28DeviceReduceSingleTileKernelINS2_10policy_hubIfyN4cuda3std3__44plusIvEEE10Policy1000EPfSC_yS9_ffNS7_10__identityEEEvT0_T1_T2_T3_T4_T6_E12temp_storage;
	add.s32 	%r115, %r114, %r113;
	st.shared.f32 	[%r115+8], %f424;
$L__BB2_70:
	bar.sync 	0;
	setp.ne.s32 	%p14, %r38, 0;
	@%p14 bra 	$L__BB2_72;
	ld.shared.f32 	%f140, [_ZZN3cub18CUB_300001_SM_10006detail6reduce28DeviceReduceSingleTileKernelINS2_10policy_hubIfyN4cuda3std3__44plusIvEEE10Policy1000EPfSC_yS9_ffNS7_10__identityEEEvT0_T1_T2_T3_T4_T6_E12temp_storage+12];
	add.f32 	%f141, %f424, %f140;
	ld.shared.f32 	%f142, [_ZZN3cub18CUB_300001_SM_10006detail6reduce28DeviceReduceSingleTileKernelINS2_10policy_hubIfyN4cuda3std3__44plusIvEEE10Policy1000EPfSC_yS9_ffNS7_10__identityEEEvT0_T1_T2_T3_T4_T6_E12temp_storage+16];
	add.f32 	%f143, %f141, %f142;
	ld.shared.f32 	%f144, [_ZZN3cub18CUB_300001_SM_10006detail6reduce28DeviceReduceSingleTileKernelINS2_10policy_hubIfyN4cuda3std3__44plusIvEEE10Policy1000EPfSC_yS9_ffNS7_10__identityEEEvT0_T1_T2_T3_T4_T6_E12temp_storage+20];
	add.f32 	%f145, %f143, %f144;
	ld.shared.f32 	%f146, [_ZZN3cub18CUB_300001_SM_10006detail6reduce28DeviceReduceSingleTileKernelINS2_10policy_hubIfyN4cuda3std3__44plusIvEEE10Policy1000EPfSC_yS9_ffNS7_10__identityEEEvT0_T1_T2_T3_T4_T6_E12temp_storage+24];
	add.f32 	%f147, %f145, %f146;
	ld.shared.f32 	%f148, [_ZZN3cub18CUB_300001_SM_10006detail6reduce28DeviceReduceSingleTileKernelINS2_10policy_hubIfyN4cuda3std3__44plusIvEEE10Policy1000EPfSC_yS9_ffNS7_10__identityEEEvT0_T1_T2_T3_T4_T6_E12temp_storage+28];
	add.f32 	%f149, %f147, %f148;
	ld.shared.f32 	%f150, [_ZZN3cub18CUB_300001_SM_10006detail6reduce28DeviceReduceSingleTileKernelINS2_10policy_hubIfyN4cuda3std3__44plusIvEEE10Policy1000EPfSC_yS9_ffNS7_10__identityEEEvT0_T1_T2_T3_T4_T6_E12temp_storage+32];
	add.f32 	%f151, %f149, %f150;
	ld.shared.f32 	%f152, [_ZZN3cub18CUB_300001_SM_10006detail6reduce28DeviceReduceSingleTileKernelINS2_10policy_hubIfyN4cuda3std3__44plusIvEEE10Policy1000EPfSC_yS9_ffNS7_10__identityEEEvT0_T1_T2_T3_T4_T6_E12temp_storage+36];
	add.f32 	%f424, %f151, %f152;
$L__BB2_72:
	mov.u32 	%r294, %tid.x;
	setp.ne.s32 	%p65, %r294, 0;
	@%p65 bra 	$L__BB2_74;
	add.f32 	%f397, %f54, %f424;
	st.global.f32 	[%rd1], %f397;
$L__BB2_74:
	ret;

}
	// .globl	_ZN3cub18CUB_300001_SM_10006detail6reduce18DeviceReduceKernelINS2_10policy_hubIfyN4cuda3std3__44plusIvEEE10Policy1000EPfyS9_fNS7_10__identityEEEvT0_PT3_T1_NS0_13GridEvenShareISH_EET2_T4_
.visible .entry _ZN3cub18CUB_300001_SM_10006detail6reduce18DeviceReduceKernelINS2_10policy_hubIfyN4cuda3std3__44plusIvEEE10Policy1000EPfyS9_fNS7_10__identityEEEvT0_PT3_T1_NS0_13GridEvenShareISH_EET2_T4_(
	.param .u64 .ptr .align 1 _ZN3cub18CUB_300001_SM_10006detail6reduce18DeviceReduceKernelINS2_10policy_hubIfyN4cuda3std3__44plusIvEEE10Policy1000EPfyS9_fNS7_10__identityEEEvT0_PT3_T1_NS0_13GridEvenShareISH_EET2_T4__param_0,
	.param .u64 .ptr .align 1 _ZN3cub18CUB_300001_SM_10006detail6reduce18DeviceReduceKernelINS2_10policy_hubIfyN4cuda3std3__44plusIvEEE10Policy1000EPfyS9_fNS7_10__identityEEEvT0_PT3_T1_NS0_13GridEvenShareISH_EET2_T4__param_1,
	.param .u64 _ZN3cub18CUB_300001_SM_10006detail6reduce18DeviceReduceKernelINS2_10policy_hubIfyN4cuda3std3__44plusIvEEE10Policy1000EPfyS9_fNS7_10__identityEEEvT0_PT3_T1_NS0_13GridEvenShareISH_EET2_T4__param_2,
	.param .align 8 .b8 _ZN3cub18CUB_300001_SM_10006detail6reduce18DeviceReduceKernelINS2_10policy_hubIfyN4cuda3std3__44plusIvEEE10Policy1000EPfyS9_fNS7_10__identityEEEvT0_PT3_T1_NS0_13GridEvenShareISH_EET2_T4__param_3[72],
	.param .align 1 .b8 _ZN3cub18CUB_300001_SM_10006detail6reduce18DeviceReduceKernelINS2_10policy_hubIfyN4cuda3std3__44plusIvEEE10Policy1000EPfyS9_fNS7_10__identityEEEvT0_PT3_T1_NS0_13GridEvenShareISH_EET2_T4__param_4[1],
	.param .align 1 .b8 _ZN3cub18CUB_300001_SM_10006detail6reduce18DeviceReduceKernelINS2_10policy_hubIfyN4cuda3std3__44plusIvEEE10Policy1000EPfyS9_fNS7_10__identityEEEvT0_PT3_T1_NS0_13GridEvenShareISH_EET2_T4__param_5[1]
)
.maxntid 256
{
	.reg .pred 	%p<65>;
	.reg .b32 	%r<352>;
	.reg .b32 	%f<419>;
	.reg .b64 	%rd<174>;
	// demoted variable
	.shared .align 4 .b8 _ZZN3cub18CUB_300001_SM_10006detail6reduce18DeviceReduceKernelINS2_10policy_hubIfyN4cuda3std3__44plusIvEEE10Policy1000EPfyS9_fNS7_10__identityEEEvT0_PT3_T1_NS0_13GridEvenShareISH_EET2_T4_E12temp_storage[44];
	ld.param.u64 	%rd1, [_ZN3cub18CUB_300001_SM_10006detail6reduce18DeviceReduceKernelINS2_10policy_hubIfyN4cuda3std3__44plusIvEEE10Policy1000EPfyS9_fNS7_10__identityEEEvT0_PT3_T1_NS0_13GridEvenShareISH_EET2_T4__param_3+32];
	ld.param.u64 	%rd39, [_ZN3cub18CUB_300001_SM_10006detail6reduce18DeviceReduceKernelINS2_10policy_hubIfyN4cuda3std3__44plusIvEEE10Policy1000EPfyS9_fNS7_10__identityEEEvT0_PT3_T1_NS0_13GridEvenShareISH_EET2_T4__param_0];
	ld.param.u32 	%r1, [_ZN3cub18CUB_300001_SM_10006detail6reduce18DeviceReduceKernelINS2_10policy_hubIfyN4cuda3std3__44plusIvEEE10Policy1000EPfyS9_fNS7_10__identityEEEvT0_PT3_T1_NS0_13GridEvenShareISH_EET2_T4__param_3+40];
	mov.u32 	%r2, %ctaid.x;
	shl.b32 	%r59, %r1, 12;
	cvt.s64.s32 	%rd2, %r59;
	shl.b32 	%r60, %r2, 12;
	cvt.u64.u32 	%rd3, %r60;
	and.b64  	%rd41, %rd39, 15;
	setp.ne.s64 	%p1, %rd41, 0;
	@%p1 bra 	$L__BB3_35;
	sub.s64 	%rd4, %rd1, %rd3;
	setp.gt.u64 	%p33, %rd4, 4095;
	@%p33 bra 	$L__BB3_19;
	cvt.u32.u64 	%r271, %rd3;
	cvt.u32.u64 	%r3, %rd1;
	sub.s32 	%r4, %r3, %r271;
	mov.u32 	%r5, %tid.x;
	setp.ge.s32 	%p45, %r5, %r4;
	mov.f32 	%f399, 0f00000000;
	mov.u32 	%r335, %r5;
	@%p45 bra 	$L__BB3_4;
	add.s32 	%r274, %r271, %r5;
	mul.wide.u32 	%rd146, %r274, 4;
	add.s64 	%rd145, %rd39, %rd146;
	// begin inline asm
	ld.global.nc.u32 %r272, [%rd145];
	// end inline asm
	mov.b32 	%f399, %r272;
	add.s32 	%r335, %r5, 256;
$L__BB3_4:
	setp.ge.s32 	%p46, %r335, %r4;
	@%p46 bra 	$L__BB3_10;
	not.b32 	%r275, %r335;
	add.s32 	%r8, %r275, %r3;
	and.b32  	%r276, %r8, 768;
	setp.eq.s32 	%p47, %r276, 768;
	@%p47 bra 	$L__BB3_8;
	cvt.u64.u32 	%rd147, %r335;
	add.s64 	%rd148, %rd147, %rd3;
	shl.b64 	%rd149, %rd148, 2;
	add.s64 	%rd162, %rd39, %rd149;
	shr.u32 	%r277, %r8, 8;
	add.s32 	%r278, %r277, 1;
	and.b32  	%r279, %r278, 3;
	neg.s32 	%r333, %r279;
$L__BB3_7:
	.pragma "nounroll";
	// begin inline asm
	ld.global.nc.u32 %r280, [%rd162];
	// end inline asm
	mov.b32 	%f323, %r280;
	add.f32 	%f399, %f399, %f323;
	add.s32 	%r335, %r335, 256;
	add.s64 	%rd162, %rd162, 1024;
	add.s32 	%r333, %r333, 1;
	setp.ne.s32 	%p48, %r333, 0;
	@%p48 bra 	$L__BB3_7;
$L__BB3_8:
	sub.s32 	%r282, %r8, %r271;
	setp.lt.u32 	%p49, %r282, 768;
	@%p49 bra 	$L__BB3_10;
$L__BB3_9:
	cvt.s64.s32 	%rd155, %r335;
	add.s64 	%rd156, %rd3, %rd155;
	shl.b64 	%rd157, %rd156, 2;
	add.s64 	%rd151, %rd39, %rd157;
	// begin inline asm
	ld.global.nc.u32 %r283, [%rd151];
	// end inline asm
	mov.b32 	%f324, %r283;
	add.f32 	%f325, %f399, %f324;
	add.s64 	%rd152, %rd151, 1024;
	// begin inline asm
	ld.global.nc.u32 %r284, [%rd152];
	// end inline asm
	mov.b32 	%f326, %r284;
	add.f32 	%f327, %f325, %f326;
	add.s64 	%rd153, %rd151, 2048;
	// begin inline asm
	ld.global.nc.u32 %r285, [%rd153];
	// end inline asm
	mov.b32 	%f328, %r285;
	add.f32 	%f329, %f327, %f328;
	add.s64 	%rd154, %rd151, 3072;
	// begin inline asm
	ld.global.nc.u32 %r286, [%rd154];
	// end inline asm
	mov.b32 	%f330, %r286;
	add.f32 	%f399, %f329, %f330;
	add.s32 	%r335, %r335, 1024;
	setp.lt.s32 	%p50, %r335, %r4;
	@%p50 bra 	$L__BB3_9;
$L__BB3_10:
	setp.lt.s32 	%p51, %r4, 256;
	@%p51 bra 	$L__BB3_15;
	// begin inline asm
	mov.u32 %r311, %laneid;
	// end inline asm
	mov.b32 	%r312, 1;
	mov.b32 	%r325, 31;
	mov.b32 	%r326, -1;
	// begin inline asm
	{  .reg .f32 r0;  .reg .pred p;  shfl.sync.down.b32 r0|p, %f399, %r312, %r325, %r326;  @p add.f32 r0, r0, %f399;  mov.f32 %f366, r0;}
	// end inline asm
	mov.b32 	%r315, 2;
	// begin inline asm
	{  .reg .f32 r0;  .reg .pred p;  shfl.sync.down.b32 r0|p, %f366, %r315, %r325, %r326;  @p add.f32 r0, r0, %f366;  mov.f32 %f369, r0;}
	// end inline asm
	mov.b32 	%r318, 4;
	// begin inline asm
	{  .reg .f32 r0;  .reg .pred p;  shfl.sync.down.b32 r0|p, %f369, %r318, %r325, %r326;  @p add.f32 r0, r0, %f369;  mov.f32 %f372, r0;}
	// end inline asm
	mov.b32 	%r321, 8;
	// begin inline asm
	{  .reg .f32 r0;  .reg .pred p;  shfl.sync.down.b32 r0|p, %f372, %r321, %r325, %r326;  @p add.f32 r0, r0, %f372;  mov.f32 %f375, r0;}
	// end inline asm
	mov.b32 	%r324, 16;
	// begin inline asm
	{  .reg .f32 r0;  .reg .pred p;  shfl.sync.down.b32 r0|p, %f375, %r324, %r325, %r326;  @p add.f32 r0, r0, %f375;  mov.f32 %f418, r0;}
	// end inline asm
	setp.ne.s32 	%p62, %r311, 0;
	@%p62 bra 	$L__BB3_13;
	shr.u32 	%r327, %r5, 3;
	and.b32  	%r328, %r327, 124;
	mov.u32 	%r329, _ZZN3cub18CUB_300001_SM_10006detail6reduce18DeviceReduceKernelINS2_10policy_hubIfyN4cuda3std3__44plusIvEEE10Policy1000EPfyS9_fNS7_10__identityEEEvT0_PT3_T1_NS0_13GridEvenShareISH_EET2_T4_E12temp_storage;
	add.s32 	%r330, %r329, %r328;
	st.shared.f32 	[%r330+8], %f418;
$L__BB3_13:
	bar.sync 	0;
	setp.ne.s32 	%p63, %r5, 0;
	@%p63 bra 	$L__BB3_69;
	ld.shared.f32 	%f381, [_ZZN3cub18CUB_300001_SM_10006detail6reduce18DeviceReduceKernelINS2_10policy_hubIfyN4cuda3std3__44plusIvEEE10Policy1000EPfyS9_fNS7_10__identityEEEvT0_PT3_T1_NS0_13GridEvenShareISH_EET2_T4_E12temp_storage+12];
	add.f32 	%f382, %f418, %f381;
	ld.shared.f32 	%f383, [_ZZN3cub18CUB_300001_SM_10006detail6reduce18DeviceReduceKernelINS2_10policy_hubIfyN4cuda3std3__44plusIvEEE10Policy1000EPfyS9_fNS7_10__identityEEEvT0_PT3_T1_NS0_13GridEvenShareISH_EET2_T4_E12temp_storage+16];
	add.f32 	%f384, %f382, %f383;
	ld.shared.f32 	%f385, [_ZZN3cub18CUB_300001_SM_10006detail6reduce18DeviceReduceKernelINS2_10policy_hubIfyN4cuda3std3__44plusIvEEE10Policy1000EPfyS9_fNS7_10__identityEEEvT0_PT3_T1_NS0_13GridEvenShareISH_EET2_T4_E12temp_storage+20];
	add.f32 	%f386, %f384, %f385;
	ld.shared.f32 	%f387, [_ZZN3cub18CUB_300001_SM_10006detail6reduce18DeviceReduceKernelINS2_10policy_hubIfyN4cuda3std3__44plusIvEEE10Policy1000EPfyS9_fNS7_10__identityEEEvT0_PT3_T1_NS0_13GridEvenShareISH_EET2_T4_E12temp_storage+24];
	add.f32 	%f388, %f386, %f387;
	ld.shared.f32 	%f389, [_ZZN3cub18CUB_300001_SM_10006detail6reduce18DeviceReduceKernelINS2_10policy_hubIfyN4cuda3std3__44plusIvEEE10Policy1000EPfyS9_fNS7_10__identityEEEvT0_PT3_T1_NS0_13GridEvenShareISH_EET2_T4_E12temp_storage+28];
	add.f32 	%f390, %f388, %f389;
	ld.shared.f32 	%f391, [_ZZN3cub18CUB_300001_SM_10006detail6reduce18DeviceReduceKernelINS2_10policy_hubIfyN4cuda3std3__44plusIvEEE10Policy1000EPfyS9_fNS7_10__identityEEEvT0_PT3_T1_NS0_13GridEvenShareISH_EET2_T4_E12temp_storage+32];
	add.f32 	%f392, %f390, %f391;
	ld.shared.f32 	%f393, [_ZZN3cub18CUB_300001_SM_10006detail6reduce18DeviceReduceKernelINS2_10policy_hubIfyN4cuda3std3__44plusIvEEE10Policy1000EPfyS9_fNS7_10__identityEEEvT0_PT3_T1_NS0_13GridEvenShareISH_EET2_T4_E12temp_storage+36];
	add.f32 	%f418, %f392, %f393;
	bra.uni 	$L__BB3_69;
$L__BB3_15:
	// begin inline asm
	mov.u32 %r287, %laneid;
	// end inline asm
	and.b32  	%r303, %r5, 992;
	add.s32 	%r304, %r303, 32;
	setp.gt.s32 	%p52, %r304, %r4;
	not.b32 	%r305, %r303;
	add.s32 	%r306, %r4, %r305;
	selp.b32 	%r301, %r306, 31, %p52;
	mov.b32 	%r288, 1;
	mov.b32 	%r302, -1;
	// begin inline asm
	{  .reg .f32 r0;  .reg .pred p;  shfl.sync.down.b32 r0|p, %f399, %r288, %r301, %r302;  @p add.f32 r0, r0, %f399;  mov.f32 %f331, r0;}
	// end inline asm
	mov.b32 	%r291, 2;
	// begin inline asm
	{  .reg .f32 r0;  .reg .pred p;  shfl.sync.down.b32 r0|p, %f331, %r291, %r301, %r302;  @p add.f32 r0, r0, %f331;  mov.f32 %f334, r0;}
	// end inline asm
	mov.b32 	%r294, 4;
	// begin inline asm
	{  .reg .f32 r0;  .reg .pred p;  shfl.sync.down.b32 r0|p, %f334, %r294, %r301, %r302;  @p add.f32 r0, r0, %f334;  mov.f32 %f337, r0;}
	// end inline asm
	mov.b32 	%r297, 8;
	// begin inline asm
	{  .reg .f32 r0;  .reg .pred p;  shfl.sync.down.b32 r0|p, %f337, %r297, %r301, %r302;  @p add.f32 r0, r0, %f337;  mov.f32 %f340, r0;}
	// end inline asm
	mov.b32 	%r300, 16;
	// begin inline asm
	{  .reg .f32 r0;  .reg .pred p;  shfl.sync.down.b32 r0|p, %f340, %r300, %r301, %r302;  @p add.f32 r0, r0, %f340;  mov.f32 %f418, r0;}
	// end inline asm
	setp.ne.s32 	%p53, %r287, 0;
	@%p53 bra 	$L__BB3_17;
	shr.u32 	%r307, %r5, 3;
	and.b32  	%r308, %r307, 124;
	mov.u32 	%r309, _ZZN3cub18CUB_300001_SM_10006detail6reduce18DeviceReduceKernelINS2_10policy_hubIfyN4cuda3std3__44plusIvEEE10Policy1000EPfyS9_fNS7_10__identityEEEvT0_PT3_T1_NS0_13GridEvenShareISH_EET2_T4_E12temp_storage;
	add.s32 	%r310, %r309, %r308;
	st.shared.f32 	[%r310+8], %f418;
$L__BB3_17:
	bar.sync 	0;
	setp.ne.s32 	%p54, %r5, 0;
	@%p54 bra 	$L__BB3_69;
	setp.gt.s32 	%p55, %r4, 32;
	ld.shared.f32 	%f346, [_ZZN3cub18CUB_300001_SM_10006detail6reduce18DeviceReduceKernelINS2_10policy_hubIfyN4cuda3std3__44plusIvEEE10Policy1000EPfyS9_fNS7_10__identityEEEvT0_PT3_T1_NS0_13GridEvenShareISH_EET2_T4_E12temp_storage+12];
	add.f32 	%f347, %f418, %f346;
	selp.f32 	%f348, %f347, %f418, %p55;
	setp.gt.s32 	%p56, %r4, 64;
	ld.shared.f32 	%f349, [_ZZN3cub18CUB_300001_SM_10006detail6reduce18DeviceReduceKernelINS2_10policy_hubIfyN4cuda3std3__44plusIvEEE10Policy1000EPfyS9_fNS7_10__identityEEEvT0_PT3_T1_NS0_13GridEvenShareISH_EET2_T4_E12temp_storage+16];
	add.f32 	%f350, %f349, %f348;
	selp.f32 	%f351, %f350, %f348, %p56;
	setp.gt.s32 	%p57, %r4, 96;
	ld.shared.f32 	%f352, [_ZZN3cub18CUB_300001_SM_10006detail6reduce18DeviceReduceKernelINS2_10policy_hubIfyN4cuda3std3__44plusIvEEE10Policy1000EPfyS9_fNS7_10__identityEEEvT0_PT3_T1_NS0_13GridEvenShareISH_EET2_T4_E12temp_storage+20];
	add.f32 	%f353, %f352, %f351;
	selp.f32 	%f354, %f353, %f351, %p57;
	setp.gt.s32 	%p58, %r4, 128;
	ld.shared.f32 	%f355, [_ZZN3cub18CUB_300001_SM_10006detail6reduce18DeviceReduceKernelINS2_10policy_hubIfyN4cuda3std3__44plusIvEEE10Policy1000EPfyS9_fNS7_10__identityEEEvT0_PT3_T1_NS0_13GridEvenShareISH_EET2_T4_E12temp_storage+24];
	add.f32 	%f356, %f355, %f354;
	selp.f32 	%f357, %f356, %f354, %p58;
	setp.gt.s32 	%p59, %r4, 160;
	ld.shared.f32 	%f358, [_ZZN3cub18CUB_300001_SM_10006detail6reduce18DeviceReduceKernelINS2_10policy_hubIfyN4cuda3std3__44plusIvEEE10Policy1000EPfyS9_fNS7_10__identityEEEvT0_PT3_T1_NS0_13GridEvenShareISH_EET2_T4_E12temp_storage+28];
	add.f32 	%f359, %f358, %f357;
	selp.f32 	%f360, %f359, %f357, %p59;
	setp.gt.s32 	%p60, %r4, 192;
	ld.shared.f32 	%f361, [_ZZN3cub18CUB_300001_SM_10006detail6reduce18DeviceReduceKernelINS2_10policy_hubIfyN4cuda3std3__44plusIvEEE10Policy1000EPfyS9_fNS7_10__identityEEEvT0_PT3_T1_NS0_13GridEvenShareISH_EET2_T4_E12temp_storage+32];
	add.f32 	%f362, %f361, %f360;
	selp.f32 	%f363, %f362, %f360, %p60;
	setp.gt.s32 	%p61, %r4, 224;
	ld.shared.f32 	%f364, [_ZZN3cub18CUB_300001_SM_10006detail6reduce18DeviceReduceKernelINS2_10policy_hubIfyN4cuda3std3__44plusIvEEE10Policy1000EPfyS9_fNS7_10__identityEEEvT0_PT3_T1_NS0_13GridEvenShareISH_EET2_T4_E12temp_storage+36];
	add.f32 	%f365, %f364, %f363;
	selp.f32 	%f418, %f365, %f363, %p61;
	bra.uni 	$L__BB3_69;
$L__BB3_19:
	cvt.u32.u64 	%r195, %rd3;
	mov.u32 	%r17, %tid.x;
	shl.b32 	%r196, %r17, 2;
	add.s32 	%r197, %r195, %r196;
	mul.wide.u32 	%rd115, %r197, 4;
	add.s64 	%rd105, %rd39, %rd115;
	// begin inline asm
	ld.global.nc.v2.u64 {%rd103, %rd104}, [%rd105];
	// end inline asm
	mov.b64 	{%r198, %r199}, %rd104;
	mov.b64 	{%r200, %r201}, %rd103;
	mov.b32 	%f223, %r201;
	mov.b32 	%f224, %r200;
	mov.b32 	%f225, %r199;
	mov.b32 	%f226, %r198;
	add.s64 	%rd108, %rd105, 4096;
	// begin inline asm
	ld.global.nc.v2.u64 {%rd106, %rd107}, [%rd108];
	// end inline asm
	mov.b64 	{%r202, %r203}, %rd107;
	mov.b64 	{%r204, %r205}, %rd106;
	mov.b32 	%f227, %r205;
	mov.b32 	%f228, %r204;
	mov.b32 	%f229, %r203;
	mov.b32 	%f230, %r202;
	add.s64 	%rd111, %rd105, 8192;
	// begin inline asm
	ld.global.nc.v2.u64 {%rd109, %rd110}, [%rd111];
	// end inline asm
	mov.b64 	{%r206, %r207}, %rd110;
	mov.b64 	{%r208, %r209}, %rd109;
	mov.b32 	%f231, %r209;
	mov.b32 	%f232, %r208;
	mov.b32 	%f233, %r207;
	mov.b32 	%f234, %r206;
	add.s64 	%rd114, %rd105, 12288;
	// begin inline asm
	ld.global.nc.v2.u64 {%rd112, %rd113}, [%rd114];
	// end inline asm
	mov.b64 	{%r210, %r211}, %rd113;
	mov.b64 	{%r212, %r213}, %rd112;
	mov.b32 	%f235, %r213;
	mov.b32 	%f236, %r212;
	mov.b32 	%f237, %r211;
	mov.b32 	%f238, %r210;
	add.f32 	%f239, %f224, %f223;
	add.f32 	%f240, %f226, %f225;
	add.f32 	%f241, %f228, %f227;
	add.f32 	%f242, %f230, %f229;
	add.f32 	%f243, %f232, %f231;
	add.f32 	%f244, %f234, %f233;
	add.f32 	%f245, %f236, %f235;
	add.f32 	%f246, %f238, %f237;
	add.f32 	%f247, %f239, %f240;
	add.f32 	%f248, %f241, %f242;
	add.f32 	%f249, %f243, %f244;
	add.f32 	%f250, %f245, %f246;
	add.f32 	%f251, %f247, %f248;
	add.f32 	%f252, %f249, %f250;
	add.f32 	%f405, %f251, %f252;
	setp.lt.u64 	%p34, %rd4, %rd2;
	@%p34 bra 	$L__BB3_31;
	add.s64 	%rd164, %rd2, %rd3;
	cvt.u64.u32 	%rd116, %r17;
	add.s64 	%rd117, %rd164, %rd116;
	shl.b64 	%rd118, %rd117, 2;
	add.s64 	%rd163, %rd39, %rd118;
	mov.b32 	%r337, 0;
$L__BB3_21:
	add.s64 	%rd3, %rd3, %rd2;
	add.s64 	%rd119, %rd1, -4096;
	setp.gt.u64 	%p35, %rd3, %rd119;
	@%p35 bra 	$L__BB3_23;
	cvt.u64.u32 	%rd132, %r196;
	add.s64 	%rd133, %rd3, %rd132;
	shl.b64 	%rd134, %rd133, 2;
	add.s64 	%rd122, %rd39, %rd134;
	// begin inline asm
	ld.global.nc.v2.u64 {%rd120, %rd121}, [%rd122];
	// end inline asm
	mov.b64 	{%r216, %r217}, %rd121;
	mov.b64 	{%r218, %r219}, %rd120;
	mov.b32 	%f253, %r219;
	mov.b32 	%f254, %r218;
	mov.b32 	%f255, %r217;
	mov.b32 	%f256, %r216;
	add.s64 	%rd125, %rd122, 4096;
	// begin inline asm
	ld.global.nc.v2.u64 {%rd123, %rd124}, [%rd125];
	// end inline asm
	mov.b64 	{%r220, %r221}, %rd124;
	mov.b64 	{%r222, %r223}, %rd123;
	mov.b32 	%f257, %r223;
	mov.b32 	%f258, %r222;
	mov.b32 	%f259, %r221;
	mov.b32 	%f260, %r220;
	add.s64 	%rd128, %rd122, 8192;
	// begin inline asm
	ld.global.nc.v2.u64 {%rd126, %rd127}, [%rd128];
	// end inline asm
	mov.b64 	{%r224, %r225}, %rd127;
	mov.b64 	{%r226, %r227}, %rd126;
	mov.b32 	%f261, %r227;
	mov.b32 	%f262, %r226;
	mov.b32 	%f263, %r225;
	mov.b32 	%f264, %r224;
	add.s64 	%rd131, %rd122, 12288;
	// begin inline asm
	ld.global.nc.v2.u64 {%rd129, %rd130}, [%rd131];
	// end inline asm
	mov.b64 	{%r228, %r229}, %rd130;
	mov.b64 	{%r230, %r231}, %rd129;
	mov.b32 	%f265, %r231;
	mov.b32 	%f266, %r230;
	mov.b32 	%f267, %r229;
	mov.b32 	%f268, %r228;
	add.f32 	%f269, %f405, %f254;
	add.f32 	%f270, %f253, %f256;
	add.f32 	%f271, %f255, %f258;
	add.f32 	%f272, %f257, %f260;
	add.f32 	%f273, %f259, %f262;
	add.f32 	%f274, %f261, %f264;
	add.f32 	%f275, %f263, %f266;
	add.f32 	%f276, %f265, %f268;
	add.f32 	%f277, %f269, %f270;
	add.f32 	%f278, %f271, %f272;
	add.f32 	%f279, %f273, %f274;
	add.f32 	%f280, %f275, %f276;
	add.f32 	%f281, %f277, %f278;
	add.f32 	%f282, %f279, %f280;
	add.f32 	%f283, %f281, %f282;
	add.f32 	%f405, %f283, %f267;
	sub.s64 	%rd135, %rd1, %rd3;
	setp.lt.u64 	%p36, %rd135, %rd2;
	add.s32 	%r337, %r337, 1;
	add.s64 	%rd164, %rd164, %rd2;
	shl.b64 	%rd136, %rd2, 2;
	add.s64 	%rd163, %rd163, %rd136;
	@%p36 bra 	$L__BB3_31;
	bra.uni 	$L__BB3_21;
$L__BB3_23:
	setp.le.u64 	%p37, %rd1, %rd3;
	@%p37 bra 	$L__BB3_31;
	cvt.u32.u64 	%r232, %rd3;
	cvt.u32.u64 	%r233, %rd1;
	sub.s32 	%r20, %r233, %r232;
	setp.ge.s32 	%p38, %r17, %r20;
	@%p38 bra 	$L__BB3_31;
	cvt.u32.u64 	%r235, %rd2;
	not.b32 	%r237, %r17;
	add.s32 	%r238, %r237, %r233;
	add.s32 	%r239, %r235, %r195;
	sub.s32 	%r240, %r238, %r239;
	mul.lo.s32 	%r241, %r1, %r337;
	shl.b32 	%r242, %r241, 12;
	sub.s32 	%r21, %r240, %r242;
	shr.u32 	%r243, %r238, 8;
	add.s32 	%r22, %r243, 1;
	and.b32  	%r244, %r238, 768;
	setp.eq.s32 	%p39, %r244, 768;
	mov.u32 	%r340, %r17;
	@%p39 bra 	$L__BB3_28;
	and.b32  	%r245, %r22, 3;
	neg.s32 	%r338, %r245;
	mov.u32 	%r340, %r17;
$L__BB3_27:
	.pragma "nounroll";
	// begin inline asm
	ld.global.nc.u32 %r246, [%rd163];
	// end inline asm
	mov.b32 	%f285, %r246;
	add.f32 	%f405, %f405, %f285;
	add.s32 	%r340, %r340, 256;
	add.s64 	%rd163, %rd163, 1024;
	add.s32 	%r338, %r338, 1;
	setp.ne.s32 	%p40, %r338, 0;
	@%p40 bra 	$L__BB3_27;
$L__BB3_28:
	setp.lt.u32 	%p41, %r21, 768;
	@%p41 bra 	$L__BB3_31;
	cvt.u64.u32 	%rd138, %r340;
	add.s64 	%rd139, %rd138, %rd164;
	shl.b64 	%rd140, %rd139, 2;
	add.s64 	%rd167, %rd39, %rd140;
$L__BB3_30:
	// begin inline asm
	ld.global.nc.u32 %r247, [%rd167];
	// end inline asm
	mov.b32 	%f286, %r247;
	add.f32 	%f287, %f405, %f286;
	add.s64 	%rd142, %rd167, 1024;
	// begin inline asm
	ld.global.nc.u32 %r248, [%rd142];
	// end inline asm
	mov.b32 	%f288, %r248;
	add.f32 	%f289, %f287, %f288;
	add.s64 	%rd143, %rd167, 2048;
	// begin inline asm
	ld.global.nc.u32 %r249, [%rd143];
	// end inline asm
	mov.b32 	%f290, %r249;
	add.f32 	%f291, %f289, %f290;
	add.s64 	%rd144, %rd167, 3072;
	// begin inline asm
	ld.global.nc.u32 %r250, [%rd144];
	// end inline asm
	mov.b32 	%f292, %r250;
	add.f32 	%f405, %f291, %f292;
	add.s32 	%r340, %r340, 1024;
	add.s64 	%rd167, %rd167, 4096;
	setp.lt.s32 	%p42, %r340, %r20;
	@%p42 bra 	$L__BB3_30;
$L__BB3_31:
	// begin inline asm
	mov.u32 %r251, %laneid;
	// end inline asm
	mov.b32 	%r252, 1;
	mov.b32 	%r265, 31;
	mov.b32 	%r266, -1;
	// begin inline asm
	{  .reg .f32 r0;  .reg .pred p;  shfl.sync.down.b32 r0|p, %f405, %r252, %r265, %r266;  @p add.f32 r0, r0, %f405;  mov.f32 %f293, r0;}
	// end inline asm
	mov.b32 	%r255, 2;
	// begin inline asm
	{  .reg .f32 r0;  .reg .pred p;  shfl.sync.down.b32 r0|p, %f293, %r255, %r265, %r266;  @p add.f32 r0, r0, %f293;  mov.f32 %f296, r0;}
	// end inline asm
	mov.b32 	%r258, 4;
	// begin inline asm
	{  .reg .f32 r0;  .reg .pred p;  shfl.sync.down.b32 r0|p, %f296, %r258, %r265, %r266;  @p add.f32 r0, r0, %f296;  mov.f32 %f299, r0;}
	// end inline asm
	mov.b32 	%r261, 8;
	// begin inline asm
	{  .reg .f32 r0;  .reg .pred p;  shfl.sync.down.b32 r0|p, %f299, %r261, %r265, %r266;  @p add.f32 r0, r0, %f299;  mov.f32 %f302, r0;}
	// end inline asm
	mov.b32 	%r264, 16;
	// begin inline asm
	{  .reg .f32 r0;  .reg .pred p;  shfl.sync.down.b32 r0|p, %f302, %r264, %r265, %r266;  @p add.f32 r0, r0, %f302;  mov.f32 %f418, r0;}
	// end inline asm
	setp.ne.s32 	%p43, %r251, 0;
	@%p43 bra 	$L__BB3_33;
	shr.u32 	%r267, %r17, 3;
	and.b32  	%r268, %r267, 124;
	mov.u32 	%r269, _ZZN3cub18CUB_300001_SM_10006detail6reduce18DeviceReduceKernelINS2_10policy_hubIfyN4cuda3std3__44plusIvEEE10Policy1000EPfyS9_fNS7_10__identityEEEvT0_PT3_T1_NS0_13GridEvenShareISH_EET2_T4_E12temp_storage;
	add.s32 	%r270, %r269, %r268;
	st.shared.f32 	[%r270+8], %f418;
$L__BB3_33:
	bar.sync 	0;
	setp.ne.s32 	%p44, %r17, 0;
	@%p44 bra 	$L__BB3_69;
	ld.shared.f32 	%f308, [_ZZN3cub18CUB_300001_SM_10006detail6reduce18DeviceReduceKernelINS2_10policy_hubIfyN4cuda3std3__44plusIvEEE10Policy1000EPfyS9_fNS7_10__identityEEEvT0_PT3_T1_NS0_13GridEvenShareISH_EET2_T4_E12temp_storage+12];
	add.f32 	%f309, %f418, %f308;
	ld.shared.f32 	%f310, [_ZZN3cub18CUB_300001_SM_10006detail6reduce18DeviceReduceKernelINS2_10policy_hubIfyN4cuda3std3__44plusIvEEE10Policy1000EPfyS9_fNS7_10__identityEEEvT0_PT3_T1_NS0_13GridEvenShareISH_EET2_T4_E12temp_storage+16];
	add.f32 	%f311, %f309, %f310;
	ld.shared.f32 	%f312, [_ZZN3cub18CUB_300001_SM_10006detail6reduce18DeviceReduceKernelINS2_10policy_hubIfyN4cuda3std3__44plusIvEEE10Policy1000EPfyS9_fNS7_10__identityEEEvT0_PT3_T1_NS0_13GridEvenShareISH_EET2_T4_E12temp_storage+20];
	add.f32 	%f313, %f311, %f312;
	ld.shared.f32 	%f314, [_ZZN3cub18CUB_300001_SM_10006detail6reduce18DeviceReduceKernelINS2_10policy_hubIfyN4cuda3std3__44plusIvEEE10Policy1000EPfyS9_fNS7_10__identityEEEvT0_PT3_T1_NS0_13GridEvenShareISH_EET2_T4_E12temp_storage+24];
	add.f32 	%f315, %f313, %f314;
	ld.shared.f32 	%f316, [_ZZN3cub18CUB_300001_SM_10006detail6reduce18DeviceReduceKernelINS2_10policy_hubIfyN4cuda3std3__44plusIvEEE10Policy1000EPfyS9_fNS7_10__identityEEEvT0_PT3_T1_NS0_13GridEvenShareISH_EET2_T4_E12temp_storage+28];
	add.f32 	%f317, %f315, %f316;
	ld.shared.f32 	%f318, [_ZZN3cub18CUB_300001_SM_10006detail6reduce18DeviceReduceKernelINS2_10policy_hubIfyN4cuda3std3__44plusIvEEE10Policy1000EPfyS9_fNS7_10__identityEEEvT0_PT3_T1_NS0_13GridEvenShareISH_EET2_T4_E12temp_storage+32];
	add.f32 	%f319, %f317, %f318;
	ld.shared.f32 	%f320, [_ZZN3cub18CUB_300001_SM_10006detail6reduce18DeviceReduceKernelINS2_10policy_hubIfyN4cuda3std3__44plusIvEEE10Policy1000EPfyS9_fNS7_10__identityEEEvT0_PT3_T1_NS0_13GridEvenShareISH_EET2_T4_E12temp_storage+36];
	add.f32 	%f418, %f319, %f320;
	bra.uni 	$L__BB3_69;
$L__BB3_35:
	sub.s64 	%rd21, %rd1, %rd3;
	setp.gt.u64 	%p2, %rd21, 4095;
	@%p2 bra 	$L__BB3_53;
	cvt.u32.u64 	%r135, %rd3;
	cvt.u32.u64 	%r31, %rd1;
	sub.s32 	%r32, %r31, %r135;
	mov.u32 	%r33, %tid.x;
	setp.ge.s32 	%p14, %r33, %r32;
	mov.f32 	%f411, 0f00000000;
	mov.u32 	%r345, %r33;
	@%p14 bra 	$L__BB3_38;
	add.s32 	%r138, %r135, %r33;
	mul.wide.u32 	%rd91, %r138, 4;
	add.s64 	%rd90, %rd39, %rd91;
	// begin inline asm
	ld.global.nc.u32 %r136, [%rd90];
	// end inline asm
	mov.b32 	%f411, %r136;
	add.s32 	%r345, %r33, 256;
$L__BB3_38:
	setp.ge.s32 	%p15, %r345, %r32;
	@%p15 bra 	$L__BB3_44;
	not.b32 	%r139, %r345;
	add.s32 	%r36, %r139, %r31;
	and.b32  	%r140, %r36, 768;
	setp.eq.s32 	%p16, %r140, 768;
	@%p16 bra 	$L__BB3_42;
	cvt.u64.u32 	%rd92, %r345;
	add.s64 	%rd93, %rd92, %rd3;
	shl.b64 	%rd94, %rd93, 2;
	add.s64 	%rd168, %rd39, %rd94;
	shr.u32 	%r141, %r36, 8;
	add.s32 	%r142, %r141, 1;
	and.b32  	%r143, %r142, 3;
	neg.s32 	%r343, %r143;
$L__BB3_41:
	.pragma "nounroll";
	// begin inline asm
	ld.global.nc.u32 %r144, [%rd168];
	// end inline asm
	mov.b32 	%f152, %r144;
	add.f32 	%f411, %f411, %f152;
	add.s32 	%r345, %r345, 256;
	add.s64 	%rd168, %rd168, 1024;
	add.s32 	%r343, %r343, 1;
	setp.ne.s32 	%p17, %r343, 0;
	@%p17 bra 	$L__BB3_41;
$L__BB3_42:
	sub.s32 	%r146, %r36, %r135;
	setp.lt.u32 	%p18, %r146, 768;
	@%p18 bra 	$L__BB3_44;
$L__BB3_43:
	cvt.s64.s32 	%rd100, %r345;
	add.s64 	%rd101, %rd3, %rd100;
	shl.b64 	%rd102, %rd101, 2;
	add.s64 	%rd96, %rd39, %rd102;
	// begin inline asm
	ld.global.nc.u32 %r147, [%rd96];
	// end inline asm
	mov.b32 	%f153, %r147;
	add.f32 	%f154, %f411, %f153;
	add.s64 	%rd97, %rd96, 1024;
	// begin inline asm
	ld.global.nc.u32 %r148, [%rd97];
	// end inline asm
	mov.b32 	%f155, %r148;
	add.f32 	%f156, %f154, %f155;
	add.s64 	%rd98, %rd96, 2048;
	// begin inline asm
	ld.global.nc.u32 %r149, [%rd98];
	// end inline asm
	mov.b32 	%f157, %r149;
	add.f32 	%f158, %f156, %f157;
	add.s64 	%rd99, %rd96, 3072;
	// begin inline asm
	ld.global.nc.u32 %r150, [%rd99];
	// end inline asm
	mov.b32 	%f159, %r150;
	add.f32 	%f411, %f158, %f159;
	add.s32 	%r345, %r345, 1024;
	setp.lt.s32 	%p19, %r345, %r32;
	@%p19 bra 	$L__BB3_43;
$L__BB3_44:
	setp.lt.s32 	%p20, %r32, 256;
	@%p20 bra 	$L__BB3_49;
	// begin inline asm
	mov.u32 %r175, %laneid;
	// end inline asm
	mov.b32 	%r176, 1;
	mov.b32 	%r189, 31;
	mov.b32 	%r190, -1;
	// begin inline asm
	{  .reg .f32 r0;  .reg .pred p;  shfl.sync.down.b32 r0|p, %f411, %r176, %r189, %r190;  @p add.f32 r0, r0, %f411;  mov.f32 %f195, r0;}
	// end inline asm
	mov.b32 	%r179, 2;
	// begin inline asm
	{  .reg .f32 r0;  .reg .pred p;  shfl.sync.down.b32 r0|p, %f195, %r179, %r189, %r190;  @p add.f32 r0, r0, %f195;  mov.f32 %f198, r0;}
	// end inline asm
	mov.b32 	%r182, 4;
	// begin inline asm
	{  .reg .f32 r0;  .reg .pred p;  shfl.sync.down.b32 r0|p, %f198, %r182, %r189, %r190;  @p add.f32 r0, r0, %f198;  mov.f32 %f201, r0;}
	// end inline asm
	mov.b32 	%r185, 8;
	// begin inline asm
	{  .reg .f32 r0;  .reg .pred p;  shfl.sync.down.b32 r0|p, %f201, %r185, %r189, %r190;  @p add.f32 r0, r0, %f201;  mov.f32 %f204, r0;}
	// end inline asm
	mov.b32 	%r188, 16;
	// begin inline asm
	{  .reg .f32 r0;  .reg .pred p;  shfl.sync.down.b32 r0|p, %f204, %r188, %r189, %r190;  @p add.f32 r0, r0, %f204;  mov.f32 %f418, r0;}
	// end inline asm
	setp.ne.s32 	%p31, %r175, 0;
	@%p31 bra 	$L__BB3_47;
	shr.u32 	%r191, %r33, 3;
	and.b32  	%r192, %r191, 124;
	mov.u32 	%r193, _ZZN3cub18CUB_300001_SM_10006detail6reduce18DeviceReduceKernelINS2_10policy_hubIfyN4cuda3std3__44plusIvEEE10Policy1000EPfyS9_fNS7_10__identityEEEvT0_PT3_T1_NS0_13GridEvenShareISH_EET2_T4_E12temp_storage;
	add.s32 	%r194, %r193, %r192;
	st.shared.f32 	[%r194+8], %f418;
$L__BB3_47:
	bar.sync 	0;
	setp.ne.s32 	%p32, %r33, 0;
	@%p32 bra 	$L__BB3_69;
	ld.shared.f32 	%f210, [_ZZN3cub18CUB_300001_SM_10006detail6reduce18DeviceReduceKernelINS2_10policy_hubIfyN4cuda3std3__44plusIvEEE10Policy1000EPfyS9_fNS7_10__identityEEEvT0_PT3_T1_NS0_13GridEvenShareISH_EET2_T4_E12temp_storage+12];
	add.f32 	%f211, %f418, %f210;
	ld.shared.f32 	%f212, [_ZZN3cub18CUB_300001_SM_10006detail6reduce18DeviceReduceKernelINS2_10policy_hubIfyN4cuda3std3__44plusIvEEE10Policy1000EPfyS9_fNS7_10__identityEEEvT0_PT3_T1_NS0_13GridEvenShareISH_EET2_T4_E12temp_storage+16];
	add.f32 	%f213, %f211, %f212;
	ld.shared.f32 	%f214, [_ZZN3cub18CUB_300001_SM_10006detail6reduce18DeviceReduceKernelINS2_10policy_hubIfyN4cuda3std3__44plusIvEEE10Policy1000EPfyS9_fNS7_10__identityEEEvT0_PT3_T1_NS0_13GridEvenShareISH_EET2_T4_E12temp_storage+20];
	add.f32 	%f215, %f213, %f214;
	ld.shared.f32 	%f216, [_ZZN3cub18CUB_300001_SM_10006detail6reduce18DeviceReduceKernelINS2_10policy_hubIfyN4cuda3std3__44plusIvEEE10Policy1000EPfyS9_fNS7_10__identityEEEvT0_PT3_T1_NS0_13GridEvenShareISH_EET2_T4_E12temp_storage+24];
	add.f32 	%f217, %f215, %f216;
	ld.shared.f32 	%f218, [_ZZN3cub18CUB_300001_SM_10006detail6reduce18DeviceReduceKernelINS2_10policy_hubIfyN4cuda3std3__44plusIvEEE10Policy1000EPfyS9_fNS7_10__identityEEEvT0_PT3_T1_NS0_13GridEvenShareISH_EET2_T4_E12temp_storage+28];
	add.f32 	%f219, %f217, %f218;
	ld.shared.f32 	%f220, [_ZZN3cub18CUB_300001_SM_10006detail6reduce18DeviceReduceKernelINS2_10policy_hubIfyN4cuda3std3__44plusIvEEE10Policy1000EPfyS9_fNS7_10__identityEEEvT0_PT3_T1_NS0_13GridEvenShareISH_EET2_T4_E12temp_storage+32];
	add.f32 	%f221, %f219, %f220;
	ld.shared.f32 	%f222, [_ZZN3cub18CUB_300001_SM_10006detail6reduce18DeviceReduceKernelINS2_10policy_hubIfyN4cuda3std3__44plusIvEEE10Policy1000EPfyS9_fNS7_10__identityEEEvT0_PT3_T1_NS0_13GridEvenShareISH_EET2_T4_E12temp_storage+36];
	add.f32 	%f418, %f221, %f222;
	bra.uni 	$L__BB3_69;
$L__BB3_49:
	// begin inline asm
	mov.u32 %r151, %laneid;
	// end inline asm
	and.b32  	%r167, %r33, 992;
	add.s32 	%r168, %r167, 32;
	setp.gt.s32 	%p21, %r168, %r32;
	not.b32 	%r169, %r167;
	add.s32 	%r170, %r32, %r169;
	selp.b32 	%r165, %r170, 31, %p21;
	mov.b32 	%r152, 1;
	mov.b32 	%r166, -1;
	// begin inline asm
	{  .reg .f32 r0;  .reg .pred p;  shfl.sync.down.b32 r0|p, %f411, %r152, %r165, %r166;  @p add.f32 r0, r0, %f411;  mov.f32 %f160, r0;}
	// end inline asm
	mov.b32 	%r155, 2;
	// begin inline asm
	{  .reg .f32 r0;  .reg .pred p;  shfl.sync.down.b32 r0|p, %f160, %r155, %r165, %r166;  @p add.f32 r0, r0, %f160;  mov.f32 %f163, r0;}
	// end inline asm
	mov.b32 	%r158, 4;
	// begin inline asm
	{  .reg .f32 r0;  .reg .pred p;  shfl.sync.down.b32 r0|p, %f163, %r158, %r165, %r166;  @p add.f32 r0, r0, %f163;  mov.f32 %f166, r0;}
	// end inline asm
	mov.b32 	%r161, 8;
	// begin inline asm
	{  .reg .f32 r0;  .reg .pred p;  shfl.sync.down.b32 r0|p, %f166, %r161, %r165, %r166;  @p add.f32 r0, r0, %f166;  mov.f32 %f169, r0;}
	// end inline asm
	mov.b32 	%r164, 16;
	// begin inline asm
	{  .reg .f32 r0;  .reg .pred p;  shfl.sync.down.b32 r0|p, %f169, %r164, %r165, %r166;  @p add.f32 r0, r0, %f169;  mov.f32 %f418, r0;}
	// end inline asm
	setp.ne.s32 	%p22, %r151, 0;
	@%p22 bra 	$L__BB3_51;
	shr.u32 	%r171, %r33, 3;
	and.b32  	%r172, %r171, 124;
	mov.u32 	%r173, _ZZN3cub18CUB_300001_SM_10006detail6reduce18DeviceReduceKernelINS2_10policy_hubIfyN4cuda3std3__44plusIvEEE10Policy1000EPfyS9_fNS7_10__identityEEEvT0_PT3_T1_NS0_13GridEvenShareISH_EET2_T4_E12temp_storage;
	add.s32 	%r174, %r173, %r172;
	st.shared.f32 	[%r174+8], %f418;
$L__BB3_51:
	bar.sync 	0;
	setp.ne.s32 	%p23, %r33, 0;
	@%p23 bra 	$L__BB3_69;
	setp.gt.s32 	%p24, %r32, 32;
	ld.shared.f32 	%f175, [_ZZN3cub18CUB_300001_SM_10006detail6reduce18DeviceReduceKernelINS2_10policy_hubIfyN4cuda3std3__44plusIvEEE10Policy1000EPfyS9_fNS7_10__identityEEEvT0_PT3_T1_NS0_13GridEvenShareISH_EET2_T4_E12temp_storage+12];
	add.f32 	%f176, %f418, %f175;
	selp.f32 	%f177, %f176, %f418, %p24;
	setp.gt.s32 	%p25, %r32, 64;
	ld.shared.f32 	%f178, [_ZZN3cub18CUB_300001_SM_10006detail6reduce18DeviceReduceKernelINS2_10policy_hubIfyN4cuda3std3__44plusIvEEE10Policy1000EPfyS9_fNS7_10__identityEEEvT0_PT3_T1_NS0_13GridEvenShareISH_EET2_T4_E12temp_storage+16];
	add.f32 	%f179, %f178, %f177;
	selp.f32 	%f180, %f179, %f177, %p25;
	setp.gt.s32 	%p26, %r32, 96;
	ld.shared.f32 	%f181, [_ZZN3cub18CUB_300001_SM_10006detail6reduce18DeviceReduceKernelINS2_10policy_hubIfyN4cuda3std3__44plusIvEEE10Policy1000EPfyS9_fNS7_10__identityEEEvT0_PT3_T1_NS0_13GridEvenShareISH_EET2_T4_E12temp_storage+20];
	add.f32 	%f182, %f181, %f180;
	selp.f32 	%f183, %f182, %f180, %p26;
	setp.gt.s32 	%p27, %r32, 128;
	ld.shared.f32 	%f184, [_ZZN3cub18CUB_300001_SM_10006detail6reduce18DeviceReduceKernelINS2_10policy_hubIfyN4cuda3std3__44plusIvEEE10Policy1000EPfyS9_fNS7_10__identityEEEvT0_PT3_T1_NS0_13GridEvenShareISH_EET2_T4_E12temp_storage+24];
	add.f32 	%f185, %f184, %f183;
	selp.f32 	%f186, %f185, %f183, %p27;
	setp.gt.s32 	%p28, %r32, 160;
	ld.shared.f32 	%f187, [_ZZN3cub18CUB_300001_SM_10006detail6reduce18DeviceReduceKernelINS2_10policy_hubIfyN4cuda3std3__44plusIvEEE10Policy1000EPfyS9_fNS7_10__identityEEEvT0_PT3_T1_NS0_13GridEvenShareISH_EET2_T4_E12temp_storage+28];
	add.f32 	%f188, %f187, %f186;
	selp.f32 	%f189, %f188, %f186, %p28;
	setp.gt.s32 	%p29, %r32, 192;
	ld.shared.f32 	%f190, [_ZZN3cub18CUB_300001_SM_10006detail6reduce18DeviceReduceKernelINS2_10policy_hubIfyN4cuda3std3__44plusIvEEE10Policy1000EPfyS9_fNS7_10__identityEEEvT0_PT3_T1_NS0_13GridEvenShareISH_EET2_T4_E12temp_storage+32];
	add.f32 	%f191, %f190, %f189;
	selp.f32 	%f192, %f191, %f189, %p29;
	setp.gt.s32 	%p30, %r32, 224;
	ld.shared.f32 	%f193, [_ZZN3cub18CUB_300001_SM_10006detail6reduce18DeviceReduceKernelINS2_10policy_hubIfyN4cuda3std3__44plusIvEEE10Policy1000EPfyS9_fNS7_10__identityEEEvT0_PT3_T1_NS0_13GridEvenShareISH_EET2_T4_E12temp_storage+36];
	add.f32 	%f194, %f193, %f192;
	selp.f32 	%f418, %f194, %f192, %p30;
	bra.uni 	$L__BB3_69;
$L__BB3_53:
	cvt.u32.u64 	%r77, %rd3;
	mov.u32 	%r45, %tid.x;
	add.s32 	%r78, %r45, %r77;
	mul.wide.u32 	%rd58, %r78, 4;
	add.s64 	%rd42, %rd39, %rd58;
	// begin inline asm
	ld.global.nc.u32 %r61, [%rd42];
	// end inline asm
	mov.b32 	%f52, %r61;
	add.s64 	%rd43, %rd42, 1024;
	// begin inline asm
	ld.global.nc.u32 %r62, [%rd43];
	// end inline asm
	mov.b32 	%f53, %r62;
	add.s64 	%rd44, %rd42, 2048;
	// begin inline asm
	ld.global.nc.u32 %r63, [%rd44];
	// end inline asm
	mov.b32 	%f54, %r63;
	add.s64 	%rd45, %rd42, 3072;
	// begin inline asm
	ld.global.nc.u32 %r64, [%rd45];
	// end inline asm
	mov.b32 	%f55, %r64;
	add.s64 	%rd46, %rd42, 4096;
	// begin inline asm
	ld.global.nc.u32 %r65, [%rd46];
	// end inline asm
	mov.b32 	%f56, %r65;
	add.s64 	%rd47, %rd42, 5120;
	// begin inline asm
	ld.global.nc.u32 %r66, [%rd47];
	// end inline asm
	mov.b32 	%f57, %r66;
	add.s64 	%rd48, %rd42, 6144;
	// begin inline asm
	ld.global.nc.u32 %r67, [%rd48];
	// end inline asm
	mov.b32 	%f58, %r67;
	add.s64 	%rd49, %rd42, 7168;
	// begin inline asm
	ld.global.nc.u32 %r68, [%rd49];
	// end inline asm
	mov.b32 	%f59, %r68;
	add.s64 	%rd50, %rd42, 8192;
	// begin inline asm
	ld.global.nc.u32 %r69, [%rd50];
	// end inline asm
	mov.b32 	%f60, %r69;
	add.s64 	%rd51, %rd42, 9216;
	// begin inline asm
	ld.global.nc.u32 %r70, [%rd51];
	// end inline asm
	mov.b32 	%f61, %r70;
	add.s64 	%rd52, %rd42, 10240;
	// begin inline asm
	ld.global.nc.u32 %r71, [%rd52];
	// end inline asm
	mov.b32 	%f62, %r71;
	add.s64 	%rd53, %rd42, 11264;
	// begin inline asm
	ld.global.nc.u32 %r72, [%rd53];
	// end inline asm
	mov.b32 	%f63, %r72;
	add.s64 	%rd54, %rd42, 12288;
	// begin inline asm
	ld.global.nc.u32 %r73, [%rd54];
	// end inline asm
	mov.b32 	%f64, %r73;
	add.s64 	%rd55, %rd42, 13312;
	// begin inline asm
	ld.global.nc.u32 %r74, [%rd55];
	// end inline asm
	mov.b32 	%f65, %r74;
	add.s64 	%rd56, %rd42, 14336;
	// begin inline asm
	ld.global.nc.u32 %r75, [%rd56];
	// end inline asm
	mov.b32 	%f66, %r75;
	add.s64 	%rd57, %rd42, 15360;
	// begin inline asm
	ld.global.nc.u32 %r76, [%rd57];
	// end inline asm
	mov.b32 	%f67, %r76;
	add.f32 	%f68, %f52, %f53;
	add.f32 	%f69, %f54, %f55;
	add.f32 	%f70, %f56, %f57;
	add.f32 	%f71, %f58, %f59;
	add.f32 	%f72, %f60, %f61;
	add.f32 	%f73, %f62, %f63;
	add.f32 	%f74, %f64, %f65;
	add.f32 	%f75, %f66, %f67;
	add.f32 	%f76, %f68, %f69;
	add.f32 	%f77, %f70, %f71;
	add.f32 	%f78, %f72, %f73;
	add.f32 	%f79, %f74, %f75;
	add.f32 	%f80, %f76, %f77;
	add.f32 	%f81, %f78, %f79;
	add.f32 	%f417, %f80, %f81;
	setp.lt.u64 	%p3, %rd21, %rd2;
	@%p3 bra 	$L__BB3_65;
	cvt.u64.u32 	%rd25, %r45;
	add.s64 	%rd170, %rd2, %rd3;
	add.s64 	%rd59, %rd170, %rd25;
	shl.b64 	%rd60, %rd59, 2;
	add.s64 	%rd169, %rd39, %rd60;
	mov.b32 	%r347, 0;
$L__BB3_55:
	add.s64 	%rd3, %rd3, %rd2;
	add.s64 	%rd61, %rd1, -4096;
	setp.gt.u64 	%p4, %rd3, %rd61;
	@%p4 bra 	$L__BB3_57;
	add.s64 	%rd78, %rd3, %rd25;
	shl.b64 	%rd79, %rd78, 2;
	add.s64 	%rd62, %rd39, %rd79;
	// begin inline asm
	ld.global.nc.u32 %r80, [%rd62];
	// end inline asm
	mov.b32 	%f82, %r80;
	add.s64 	%rd63, %rd62, 1024;
	// begin inline asm
	ld.global.nc.u32 %r81, [%rd63];
	// end inline asm
	mov.b32 	%f83, %r81;
	add.s64 	%rd64, %rd62, 2048;
	// begin inline asm
	ld.global.nc.u32 %r82, [%rd64];
	// end inline asm
	mov.b32 	%f84, %r82;
	add.s64 	%rd65, %rd62, 3072;
	// begin inline asm
	ld.global.nc.u32 %r83, [%rd65];
	// end inline asm
	mov.b32 	%f85, %r83;
	add.s64 	%rd66, %rd62, 4096;
	// begin inline asm
	ld.global.nc.u32 %r84, [%rd66];
	// end inline asm
	mov.b32 	%f86, %r84;
	add.s64 	%rd67, %rd62, 5120;
	// begin inline asm
	ld.global.nc.u32 %r85, [%rd67];
	// end inline asm
	mov.b32 	%f87, %r85;
	add.s64 	%rd68, %rd62, 6144;
	// begin inline asm
	ld.global.nc.u32 %r86, [%rd68];
	// end inline asm
	mov.b32 	%f88, %r86;
	add.s64 	%rd69, %rd62, 7168;
	// begin inline asm
	ld.global.nc.u32 %r87, [%rd69];
	// end inline asm
	mov.b32 	%f89, %r87;
	add.s64 	%rd70, %rd62, 8192;
	// begin inline asm
	ld.global.nc.u32 %r88, [%rd70];
	// end inline asm
	mov.b32 	%f90, %r88;
	add.s64 	%rd71, %rd62, 9216;
	// begin inline asm
	ld.global.nc.u32 %r89, [%rd71];
	// end inline asm
	mov.b32 	%f91, %r89;
	add.s64 	%rd72, %rd62, 10240;
	// begin inline asm
	ld.global.nc.u32 %r90, [%rd72];
	// end inline asm
	mov.b32 	%f92, %r90;
	add.s64 	%rd73, %rd62, 11264;
	// begin inline asm
	ld.global.nc.u32 %r91, [%rd73];
	// end inline asm
	mov.b32 	%f93, %r91;
	add.s64 	%rd74, %rd62, 12288;
	// begin inline asm
	ld.global.nc.u32 %r92, [%rd74];
	// end inline asm
	mov.b32 	%f94, %r92;
	add.s64 	%rd75, %rd62, 13312;
	// begin inline asm
	ld.global.nc.u32 %r93, [%rd75];
	// end inline asm
	mov.b32 	%f95, %r93;
	add.s64 	%rd76, %rd62, 14336;
	// begin inline asm
	ld.global.nc.u32 %r94, [%rd76];
	// end inline asm
	mov.b32 	%f96, %r94;
	add.s64 	%rd77, %rd62, 15360;
	// begin inline asm
	ld.global.nc.u32 %r95, [%rd77];
	// end inline asm
	mov.b32 	%f97, %r95;
	add.f32 	%f98, %f417, %f82;
	add.f32 	%f99, %f83, %f84;
	add.f32 	%f100, %f85, %f86;
	add.f32 	%f101, %f87, %f88;
	add.f32 	%f102, %f89, %f90;
	add.f32 	%f103, %f91, %f92;
	add.f32 	%f104, %f93, %f94;
	add.f32 	%f105, %f95, %f96;
	add.f32 	%f106, %f98, %f99;
	add.f32 	%f107, %f100, %f101;
	add.f32 	%f108, %f102, %f103;
	add.f32 	%f109, %f104, %f105;
	add.f32 	%f110, %f106, %f107;
	add.f32 	%f111, %f108, %f109;
	add.f32 	%f112, %f110, %f111;
	add.f32 	%f417, %f112, %f97;
	sub.s64 	%rd80, %rd1, %rd3;
	setp.lt.u64 	%p5, %rd80, %rd2;
	add.s32 	%r347, %r347, 1;
	add.s64 	%rd170, %rd170, %rd2;
	shl.b64 	%rd81, %rd2, 2;
	add.s64 	%rd169, %rd169, %rd81;
	@%p5 bra 	$L__BB3_65;
	bra.uni 	$L__BB3_55;
$L__BB3_57:
	setp.le.u64 	%p6, %rd1, %rd3;
	@%p6 bra 	$L__BB3_65;
	cvt.u32.u64 	%r96, %rd3;
	cvt.u32.u64 	%r97, %rd1;
	sub.s32 	%r48, %r97, %r96;
	setp.ge.s32 	%p7, %r45, %r48;
	@%p7 bra 	$L__BB3_65;
	cvt.u32.u64 	%r99, %rd2;
	not.b32 	%r101, %r45;
	add.s32 	%r102, %r101, %r97;
	add.s32 	%r103, %r99, %r77;
	sub.s32 	%r104, %r102, %r103;
	mul.lo.s32 	%r105, %r1, %r347;
	shl.b32 	%r106, %r105, 12;
	sub.s32 	%r49, %r104, %r106;
	shr.u32 	%r107, %r102, 8;
	add.s32 	%r50, %r107, 1;
	and.b32  	%r108, %r102, 768;
	setp.eq.s32 	%p8, %r108, 768;
	mov.u32 	%r350, %r45;
	@%p8 bra 	$L__BB3_62;
	and.b32  	%r109, %r50, 3;
	neg.s32 	%r348, %r109;
	mov.u32 	%r350, %r45;
$L__BB3_61:
	.pragma "nounroll";
	// begin inline asm
	ld.global.nc.u32 %r110, [%rd169];
	// end inline asm
	mov.b32 	%f114, %r110;
	add.f32 	%f417, %f417, %f114;
	add.s32 	%r350, %r350, 256;
	add.s64 	%rd169, %rd169, 1024;
	add.s32 	%r348, %r348, 1;
	setp.ne.s32 	%p9, %r348, 0;
	@%p9 bra 	$L__BB3_61;
$L__BB3_62:
	setp.lt.u32 	%p10, %r49, 768;
	@%p10 bra 	$L__BB3_65;
	cvt.u64.u32 	%rd83, %r350;
	add.s64 	%rd84, %rd83, %rd170;
	shl.b64 	%rd85, %rd84, 2;
	add.s64 	%rd173, %rd39, %rd85;
$L__BB3_64:
	// begin inline asm
	ld.global.nc.u32 %r111, [%rd173];
	// end inline asm
	mov.b32 	%f115, %r111;
	add.f32 	%f116, %f417, %f115;
	add.s64 	%rd87, %rd173, 1024;
	// begin inline asm
	ld.global.nc.u32 %r112, [%rd87];
	// end inline asm
	mov.b32 	%f117, %r112;
	add.f32 	%f118, %f116, %f117;
	add.s64 	%rd88, %rd173, 2048;
	// begin inline asm
	ld.global.nc.u32 %r113, [%rd88];
	// end inline asm
	mov.b32 	%f119, %r113;
	add.f32 	%f120, %f118, %f119;
	add.s64 	%rd89, %rd173, 3072;
	// begin inline asm
	ld.global.nc.u32 %r114, [%rd89];
	// end inline asm
	mov.b32 	%f121, %r114;
	add.f32 	%f417, %f120, %f121;
	add.s32 	%r350, %r350, 1024;
	add.s64 	%rd173, %rd173, 4096;
	setp.lt.s32 	%p11, %r350, %r48;
	@%p11 bra 	$L__BB3_64;
$L__BB3_65:
	// begin inline asm
	mov.u32 %r115, %laneid;
	// end inline asm
	mov.b32 	%r116, 1;
	mov.b32 	%r129, 31;
	mov.b32 	%r130, -1;
	// begin inline asm
	{  .reg .f32 r0;  .reg .pred p;  shfl.sync.down.b32 r0|p, %f417, %r116, %r129, %r130;  @p add.f32 r0, r0, %f417;  mov.f32 %f122, r0;}
	// end inline asm
	mov.b32 	%r119, 2;
	// begin inline asm
	{  .reg .f32 r0;  .reg .pred p;  shfl.sync.down.b32 r0|p, %f122, %r119, %r129, %r130;  @p add.f32 r0, r0, %f122;  mov.f32 %f125, r0;}
	// end inline asm
	mov.b32 	%r122, 4;
	// begin inline asm
	{  .reg .f32 r0;  .reg .pred p;  shfl.sync.down.b32 r0|p, %f125, %r122, %r129, %r130;  @p add.f32 r0, r0, %f125;  mov.f32 %f128, r0;}
	// end inline asm
	mov.b32 	%r125, 8;
	// begin inline asm
	{  .reg .f32 r0;  .reg .pred p;  shfl.sync.down.b32 r0|p, %f128, %r125, %r129, %r130;  @p add.f32 r0, r0, %f128;  mov.f32 %f131, r0;}
	// end inline asm
	mov.b32 	%r128, 16;
	// begin inline asm
	{  .reg .f32 r0;  .reg .pred p;  shfl.sync.down.b32 r0|p, %f131, %r128, %r129, %r130;  @p add.f32 r0, r0, %f131;  mov.f32 %f418, r0;}
	// end inline asm
	setp.ne.s32 	%p12, %r115, 0;
	@%p12 bra 	$L__BB3_67;
	shr.u32 	%r131, %r45, 3;
	and.b32  	%r132, %r131, 124;
	mov.u32 	%r133, _ZZN3cub18CUB_300001_SM_10006detail6reduce18DeviceReduceKernelINS2_10policy_hubIfyN4cuda3std3__44plusIvEEE10Policy1000EPfyS9_fNS7_10__identityEEEvT0_PT3_T1_NS0_13GridEvenShareISH_EET2_T4_E12temp_storage;
	add.s32 	%r134, %r133, %r132;
	st.shared.f32 	[%r134+8], %f418;
$L__BB3_67:
	bar.sync 	0;
	setp.ne.s32 	%p13, %r45, 0;
	@%p13 bra 	$L__BB3_69;
	ld.shared.f32 	%f137, [_ZZN3cub18CUB_300001_SM_10006detail6reduce18DeviceReduceKernelINS2_10policy_hubIfyN4cuda3std3__44plusIvEEE10Policy1000EPfyS9_fNS7_10__identityEEEvT0_PT3_T1_NS0_13GridEvenShareISH_EET2_T4_E12temp_storage+12];
	add.f32 	%f138, %f418, %f137;
	ld.shared.f32 	%f139, [_ZZN3cub18CUB_300001_SM_10006detail6reduce18DeviceReduceKernelINS2_10policy_hubIfyN4cuda3std3__44plusIvEEE10Policy1000EPfyS9_fNS7_10__identityEEEvT0_PT3_T1_NS0_13GridEvenShareISH_EET2_T4_E12temp_storage+16];
	add.f32 	%f140, %f138, %f139;
	ld.shared.f32 	%f141, [_ZZN3cub18CUB_300001_SM_10006detail6reduce18DeviceReduceKernelINS2_10policy_hubIfyN4cuda3std3__44plusIvEEE10Policy1000EPfyS9_fNS7_10__identityEEEvT0_PT3_T1_NS0_13GridEvenShareISH_EET2_T4_E12temp_storage+20];
	add.f32 	%f142, %f140, %f141;
	ld.shared.f32 	%f143, [_ZZN3cub18CUB_300001_SM_10006detail6reduce18DeviceReduceKernelINS2_10policy_hubIfyN4cuda3std3__44plusIvEEE10Policy1000EPfyS9_fNS7_10__identityEEEvT0_PT3_T1_NS0_13GridEvenShareISH_EET2_T4_E12temp_storage+24];
	add.f32 	%f144, %f142, %f143;
	ld.shared.f32 	%f145, [_ZZN3cub18CUB_300001_SM_10006detail6reduce18DeviceReduceKernelINS2_10policy_hubIfyN4cuda3std3__44plusIvEEE10Policy1000EPfyS9_fNS7_10__identityEEEvT0_PT3_T1_NS0_13GridEvenShareISH_EET2_T4_E12temp_storage+28];
	add.f32 	%f146, %f144, %f145;
	ld.shared.f32 	%f147, [_ZZN3cub18CUB_300001_SM_10006detail6reduce18DeviceReduceKernelINS2_10policy_hubIfyN4cuda3std3__44plusIvEEE10Policy1000EPfyS9_fNS7_10__identityEEEvT0_PT3_T1_NS0_13GridEvenShareISH_EET2_T4_E12temp_storage+32];
	add.f32 	%f148, %f146, %f147;
	ld.shared.f32 	%f149, [_ZZN3cub18CUB_300001_SM_10006detail6reduce18DeviceReduceKernelINS2_10policy_hubIfyN4cuda3std3__44plusIvEEE10Policy1000EPfyS9_fNS7_10__identityEEEvT0_PT3_T1_NS0_13GridEvenShareISH_EET2_T4_E12temp_storage+36];
	add.f32 	%f418, %f148, %f149;
$L__BB3_69:
	mov.u32 	%r331, %tid.x;
	setp.ne.s32 	%p64, %r331, 0;
	@%p64 bra 	$L__BB3_71;
	ld.param.u64 	%rd161, [_ZN3cub18CUB_300001_SM_10006detail6reduce18DeviceReduceKernelINS2_10policy_hubIfyN4cuda3std3__44plusIvEEE10Policy1000EPfyS9_fNS7_10__identityEEEvT0_PT3_T1_NS0_13GridEvenShareISH_EET2_T4__param_1];
	cvta.to.global.u64 	%rd158, %rd161;
	mul.wide.u32 	%rd159, %r2, 4;
	add.s64 	%rd160, %rd158, %rd159;
	st.global.f32 	[%rd160], %f418;
$L__BB3_71:
	ret;

}
	// .globl	_ZN3cub18CUB_300001_SM_10006detail6reduce28DeviceReduceSingleTileKernelINS2_10policy_hubIfyN4cuda3std3__44plusIvEEE10Policy1000EPfSC_iS9_ffNS7_10__identityEEEvT0_T1_T2_T3_T4_T6_
.visible .entry _ZN3cub18CUB_300001_SM_10006detail6reduce28DeviceReduceSingleTileKernelINS2_10policy_hubIfyN4cuda3std3__44plusIvEEE10Policy1000EPfSC_iS9_ffNS7_10__identityEEEvT0_T1_T2_T3_T4_T6_(
	.param .u64 .ptr .align 1 _ZN3cub18CUB_300001_SM_10006detail6reduce28DeviceReduceSingleTileKernelINS2_10policy_hubIfyN4cuda3std3__44plusIvEEE10Policy1000EPfSC_iS9_ffNS7_10__identityEEEvT0_T1_T2_T3_T4_T6__param_0,
	.param .u64 .ptr .align 1 _ZN3cub18CUB_300001_SM_10006detail6reduce28DeviceReduceSingleTileKernelINS2_10policy_hubIfyN4cuda3std3__44plusIvEEE10Policy1000EPfSC_iS9_ffNS7_10__identityEEEvT0_T1_T2_T3_T4_T6__param_1,
	.param .u32 _ZN3cub18CUB_300001_SM_10006detail6reduce28DeviceReduceSingleTileKernelINS2_10policy_hubIfyN4cuda3std3__44plusIvEEE10Policy1000EPfSC_iS9_ffNS7_10__identityEEEvT0_T1_T2_T3_T4_T6__param_2,
	.param .align 1 .b8 _ZN3cub18CUB_300001_SM_10006detail6reduce28DeviceReduceSingleTileKernelINS2_10policy_hubIfyN4cuda3std3__44plusIvEEE10Policy1000EPfSC_iS9_ffNS7_10__identityEEEvT0_T1_T2_T3_T4_T6__param_3[1],
	.param .f32 _ZN3cub18CUB_300001_SM_10006detail6reduce28DeviceReduceSingleTileKernelINS2_10policy_hubIfyN4cuda3std3__44plusIvEEE10Policy1000EPfSC_iS9_ffNS7_10__identityEEEvT0_T1_T2_T3_T4_T6__param_4,
	.param .align 1 .b8 _ZN3cub18CUB_300001_SM_10006detail6reduce28DeviceReduceSingleTileKernelINS2_10policy_hubIfyN4cuda3std3__44plusIvEEE10Policy1000EPfSC_iS9_ffNS7_10__identityEEEvT0_T1_T2_T3_T4_T6__param_5[1]
)
.maxntid 256
.minnctapersm 1
{
	.reg .pred 	%p<67>;
	.reg .b32 	%r<339>;
	.reg .b32 	%f<425>;
	.reg .b64 	%rd<125>;
	// demoted variable
	.shared .align 4 .b8 _ZZN3cub18CUB_300001_SM_10006detail6reduce28DeviceReduceSingleTileKernelINS2_10policy_hubIfyN4cuda3std3__44plusIvEEE10Policy1000EPfSC_iS9_ffNS7_10__identityEEEvT0_T1_T2_T3_T4_T6_E12temp_storage[44];
	ld.param.u64 	%rd16, [_ZN3cub18CUB_300001_SM_10006detail6reduce28DeviceReduceSingleTileKernelINS2_10policy_hubIfyN4cuda3std3__44plusIvEEE10Policy1000EPfSC_iS9_ffNS7_10__identityEEEvT0_T1_T2_T3_T4_T6__param_0];
	ld.param.u64 	%rd17, [_ZN3cub18CUB_300001_SM_10006detail6reduce28DeviceReduceSingleTileKernelINS2_10policy_hubIfyN4cuda3std3__44plusIvEEE10Policy1000EPfSC_iS9_ffNS7_10__identityEEEvT0_T1_T2_T3_T4_T6__param_1];
	ld.param.u32 	%r67, [_ZN3cub18CUB_300001_SM_10006detail6reduce28DeviceReduceSingleTileKernelINS2_10policy_hubIfyN4cuda3std3__44plusIvEEE10Policy1000EPfSC_iS9_ffNS7_10__identityEEEvT0_T1_T2_T3_T4_T6__param_2];
	ld.param.f32 	%f54, [_ZN3cub18CUB_300001_SM_10006detail6reduce28DeviceReduceSingleTileKernelINS2_10policy_hubIfyN4cuda3std3__44plusIvEEE10Policy1000EPfSC_iS9_ffNS7_10__identityEEEvT0_T1_T2_T3_T4_T6__param_4];
	cvta.to.global.u64 	%rd1, %rd17;
	setp.ne.s32 	%p1, %r67, 0;
	@%p1 bra 	$L__BB4_3;
	mov.u32 	%r312, %tid.x;
	setp.ne.s32 	%p66, %r312, 0;
	@%p66 bra 	$L__BB4_74;
	st.global.f32 	[%rd1], %f54;
	bra.uni 	$L__BB4_74;
$L__BB4_3:
	and.b64  	%rd18, %rd16, 15;
	setp.ne.s64 	%p2, %rd18, 0;
	@%p2 bra 	$L__BB4_38;
	setp.gt.s32 	%p34, %r67, 4095;
	@%p34 bra 	$L__BB4_22;
	mov.u32 	%r1, %tid.x;
	setp.ge.s32 	%p46, %r1, %r67;
	mov.f32 	%f403, 0f00000000;
	mov.u32 	%r316, %r1;
	@%p46 bra 	$L__BB4_7;
	mul.wide.u32 	%rd113, %r1, 4;
	add.s64 	%rd112, %rd16, %rd113;
	// begin inline asm
	ld.global.nc.u32 %r256, [%rd112];
	// end inline asm
	mov.b32 	%f403, %r256;
	add.s32 	%r316, %r1, 256;
$L__BB4_7:
	setp.ge.s32 	%p47, %r316, %r67;
	@%p47 bra 	$L__BB4_13;
	not.b32 	%r257, %r316;
	add.s32 	%r4, %r67, %r257;
	and.b32  	%r258, %r4, 768;
	setp.eq.s32 	%p48, %r258, 768;
	@%p48 bra 	$L__BB4_11;
	mul.wide.u32 	%rd114, %r316, 4;
	add.s64 	%rd121, %rd16, %rd114;
	shr.u32 	%r259, %r4, 8;
	add.s32 	%r260, %r259, 1;
	and.b32  	%r261, %r260, 3;
	neg.s32 	%r314, %r261;
$L__BB4_10:
	.pragma "nounroll";
	// begin inline asm
	ld.global.nc.u32 %r262, [%rd121];
	// end inline asm
	mov.b32 	%f326, %r262;
	add.f32 	%f403, %f403, %f326;
	add.s32 	%r316, %r316, 256;
	add.s64 	%rd121, %rd121, 1024;
	add.s32 	%r314, %r314, 1;
	setp.ne.s32 	%p49, %r314, 0;
	@%p49 bra 	$L__BB4_10;
$L__BB4_11:
	setp.lt.u32 	%p50, %r4, 768;
	@%p50 bra 	$L__BB4_13;
$L__BB4_12:
	mul.wide.s32 	%rd120, %r316, 4;
	add.s64 	%rd116, %rd16, %rd120;
	// begin inline asm
	ld.global.nc.u32 %r263, [%rd116];
	// end inline asm
	mov.b32 	%f327, %r263;
	add.f32 	%f328, %f403, %f327;
	add.s64 	%rd117, %rd116, 1024;
	// begin inline asm
	ld.global.nc.u32 %r264, [%rd117];
	// end inline asm
	mov.b32 	%f329, %r264;
	add.f32 	%f330, %f328, %f329;
	add.s64 	%rd118, %rd116, 2048;
	// begin inline asm
	ld.global.nc.u32 %r265, [%rd118];
	// end inline asm
	mov.b32 	%f331, %r265;
	add.f32 	%f332, %f330, %f331;
	add.s64 	%rd119, %rd116, 3072;
	// begin inline asm
	ld.global.nc.u32 %r266, [%rd119];
	// end inline asm
	mov.b32 	%f333, %r266;
	add.f32 	%f403, %f332, %f333;
	add.s32 	%r316, %r316, 1024;
	setp.lt.s32 	%p51, %r316, %r67;
	@%p51 bra 	$L__BB4_12;
$L__BB4_13:
	setp.lt.s32 	%p52, %r67, 256;
	@%p52 bra 	$L__BB4_18;
	// begin inline asm
	mov.u32 %r291, %laneid;
	// end inline asm
	mov.b32 	%r292, 1;
	mov.b32 	%r305, 31;
	mov.b32 	%r306, -1;
	// begin inline asm
	{  .reg .f32 r0;  .reg .pred p;  shfl.sync.down.b32 r0|p, %f403, %r292, %r305, %r306;  @p add.f32 r0, r0, %f403;  mov.f32 %f369, r0;}
	// end inline asm
	mov.b32 	%r295, 2;
	// begin inline asm
	{  .reg .f32 r0;  .reg .pred p;  shfl.sync.down.b32 r0|p, %f369, %r295, %r305, %r306;  @p add.f32 r0, r0, %f369;  mov.f32 %f372, r0;}
	// end inline asm
	mov.b32 	%r298, 4;
	// begin inline asm
	{  .reg .f32 r0;  .reg .pred p;  shfl.sync.down.b32 r0|p, %f372, %r298, %r305, %r306;  @p add.f32 r0, r0, %f372;  mov.f32 %f375, r0;}
	// end inline asm
	mov.b32 	%r301, 8;
	// begin inline asm
	{  .reg .f32 r0;  .reg .pred p;  shfl.sync.down.b32 r0|p, %f375, %r301, %r305, %r306;  @p add.f32 r0, r0, %f375;  mov.f32 %f378, r0;}
	// end inline asm
	mov.b32 	%r304, 16;
	// begin inline asm
	{  .reg .f32 r0;  .reg .pred p;  shfl.sync.down.b32 r0|p, %f378, %r304, %r305, %r306;  @p add.f32 r0, r0, %f378;  mov.f32 %f424, r0;}
	// end inline asm
	setp.ne.s32 	%p63, %r291, 0;
	@%p63 bra 	$L__BB4_16;
	shr.u32 	%r307, %r1, 3;
	and.b32  	%r308, %r307, 124;
	mov.u32 	%r309, _ZZN3cub18CUB_300001_SM_10006detail6reduce28DeviceReduceSingleTileKernelINS2_10policy_hubIfyN4cuda3std3__44plusIvEEE10Policy1000EPfSC_iS9_ffNS7_10__identityEEEvT0_T1_T2_T3_T4_T6_E12temp_storage;
	add.s32 	%r310, %r309, %r308;
	st.shared.f32 	[%r310+8], %f424;
$L__BB4_16:
	bar.sync 	0;
	setp.ne.s32 	%p64, %r1, 0;
	@%p64 bra 	$L__BB4_72;
	ld.shared.f32 	%f384, [_ZZN3cub18CUB_300001_SM_10006detail6reduce28DeviceReduceSingleTileKernelINS2_10policy_hubIfyN4cuda3std3__44plusIvEEE10Policy1000EPfSC_iS9_ffNS7_10__identityEEEvT0_T1_T2_T3_T4_T6_E12temp_storage+12];
	add.f32 	%f385, %f424, %f384;
	ld.shared.f32 	%f386, [_ZZN3cub18CUB_300001_SM_10006detail6reduce28DeviceReduceSingleTileKernelINS2_10policy_hubIfyN4cuda3std3__44plusIvEEE10Policy1000EPfSC_iS9_ffNS7_10__identityEEEvT0_T1_T2_T3_T4_T6_E12temp_storage+16];
	add.f32 	%f387, %f385, %f386;
	ld.shared.f32 	%f388, [_ZZN3cub18CUB_300001_SM_10006detail6reduce28DeviceReduceSingleTileKernelINS2_10policy_hubIfyN4cuda3std3__44plusIvEEE10Policy1000EPfSC_iS9_ffNS7_10__identityEEEvT0_T1_T2_T3_T4_T6_E12temp_storage+20];
	add.f32 	%f389, %f387, %f388;
	ld.shared.f32 	%f390, [_ZZN3cub18CUB_300001_SM_10006detail6reduce28DeviceReduceSingleTileKernelINS2_10policy_hubIfyN4cuda3std3__44plusIvEEE10Policy1000EPfSC_iS9_ffNS7_10__identityEEEvT0_T1_T2_T3_T4_T6_E12temp_storage+24];
	add.f32 	%f391, %f389, %f390;
	ld.shared.f32 	%f392, [_ZZN3cub18CUB_300001_SM_10006detail6reduce28DeviceReduceSingleTileKernelINS2_10policy_hubIfyN4cuda3std3__44plusIvEEE10Policy1000EPfSC_iS9_ffNS7_10__identityEEEvT0_T1_T2_T3_T4_T6_E12temp_storage+28];
	add.f32 	%f393, %f391, %f392;
	ld.shared.f32 	%f394, [_ZZN3cub18CUB_300001_SM_10006detail6reduce28DeviceReduceSingleTileKernelINS2_10policy_hubIfyN4cuda3std3__44plusIvEEE10Policy1000EPfSC_iS9_ffNS7_10__identityEEEvT0_T1_T2_T3_T4_T6_E12temp_storage+32];
	add.f32 	%f395, %f393, %f394;
	ld.shared.f32 	%f396, [_ZZN3cub18CUB_300001_SM_10006detail6reduce28DeviceReduceSingleTileKernelINS2_10policy_hubIfyN4cuda3std3__44plusIvEEE10Policy1000EPfSC_iS9_ffNS7_10__identityEEEvT0_T1_T2_T3_T4_T6_E12temp_storage+36];
	add.f32 	%f424, %f395, %f396;
	bra.uni 	$L__BB4_72;
$L__BB4_18:
	// begin inline asm
	mov.u32 %r267, %laneid;
	// end inline asm
	and.b32  	%r283, %r1, 992;
	add.s32 	%r284, %r283, 32;
	setp.gt.s32 	%p53, %r284, %r67;
	not.b32 	%r285, %r283;
	add.s32 	%r286, %r67, %r285;
	selp.b32 	%r281, %r286, 31, %p53;
	mov.b32 	%r268, 1;
	mov.b32 	%r282, -1;
	// begin inline asm
	{  .reg .f32 r0;  .reg .pred p;  shfl.sync.down.b32 r0|p, %f403, %r268, %r281, %r282;  @p add.f32 r0, r0, %f403;  mov.f32 %f334, r0;}
	// end inline asm
	mov.b32 	%r271, 2;
	// begin inline asm
	{  .reg .f32 r0;  .reg .pred p;  shfl.sync.down.b32 r0|p, %f334, %r271, %r281, %r282;  @p add.f32 r0, r0, %f334;  mov.f32 %f337, r0;}
	// end inline asm
	mov.b32 	%r274, 4;
	// begin inline asm
	{  .reg .f32 r0;  .reg .pred p;  shfl.sync.down.b32 r0|p, %f337, %r274, %r281, %r282;  @p add.f32 r0, r0, %f337;  mov.f32 %f340, r0;}
	// end inline asm
	mov.b32 	%r277, 8;
	// begin inline asm
	{  .reg .f32 r0;  .reg .pred p;  shfl.sync.down.b32 r0|p, %f340, %r277, %r281, %r282;  @p add.f32 r0, r0, %f340;  mov.f32 %f343, r0;}
	// end inline asm
	mov.b32 	%r280, 16;
	// begin inline asm
	{  .reg .f32 r0;  .reg .pred p;  shfl.sync.down.b32 r0|p, %f343, %r280, %r281, %r282;  @p add.f32 r0, r0, %f343;  mov.f32 %f424, r0;}
	// end inline asm
	setp.ne.s32 	%p54, %r267, 0;
	@%p54 bra 	$L__BB4_20;
	shr.u32 	%r287, %r1, 3;
	and.b32  	%r288, %r287, 124;
	mov.u32 	%r289, _ZZN3cub18CUB_300001_SM_10006detail6reduce28DeviceReduceSingleTileKernelINS2_10policy_hubIfyN4cuda3std3__44plusIvEEE10Policy1000EPfSC_iS9_ffNS7_10__identityEEEvT0_T1_T2_T3_T4_T6_E12temp_storage;
	add.s32 	%r290, %r289, %r288;
	st.shared.f32 	[%r290+8], %f424;
$L__BB4_20:
	bar.sync 	0;
	setp.ne.s32 	%p55, %r1, 0;
	@%p55 bra 	$L__BB4_72;
	setp.gt.s32 	%p56, %r67, 32;
	ld.shared.f32 	%f349, [_ZZN3cub18CUB_300001_SM_10006detail6reduce28DeviceReduceSingleTileKernelINS2_10policy_hubIfyN4cuda3std3__44plusIvEEE10Policy1000EPfSC_iS9_ffNS7_10__identityEEEvT0_T1_T2_T3_T4_T6_E12temp_storage+12];
	add.f32 	%f350, %f424, %f349;
	selp.f32 	%f351, %f350, %f424, %p56;
	setp.gt.s32 	%p57, %r67, 64;
	ld.shared.f32 	%f352, [_ZZN3cub18CUB_300001_SM_10006detail6reduce28DeviceReduceSingleTileKernelINS2_10policy_hubIfyN4cuda3std3__44plusIvEEE10Policy1000EPfSC_iS9_ffNS7_10__identityEEEvT0_T1_T2_T3_T4_T6_E12temp_storage+16];
	add.f32 	%f353, %f352, %f351;
	selp.f32 	%f354, %f353, %f351, %p57;
	setp.gt.s32 	%p58, %r67, 96;
	ld.shared.f32 	%f355, [_ZZN3cub18CUB_300001_SM_10006detail6reduce28DeviceReduceSingleTileKernelINS2_10policy_hubIfyN4cuda3std3__44plusIvEEE10Policy1000EPfSC_iS9_ffNS7_10__identityEEEvT0_T1_T2_T3_T4_T6_E12temp_storage+20];
	add.f32 	%f356, %f355, %f354;
	selp.f32 	%f357, %f356, %f354, %p58;
	setp.gt.s32 	%p59, %r67, 128;
	ld.shared.f32 	%f358, [_ZZN3cub18CUB_300001_SM_10006detail6reduce28DeviceReduceSingleTileKernelINS2_10policy_hubIfyN4cuda3std3__44plusIvEEE10Policy1000EPfSC_iS9_ffNS7_10__identityEEEvT0_T1_T2_T3_T4_T6_E12temp_storage+24];
	add.f32 	%f359, %f358, %f357;
	selp.f32 	%f360, %f359, %f357, %p59;
	setp.gt.s32 	%p60, %r67, 160;
	ld.shared.f32 	%f361, [_ZZN3cub18CUB_300001_SM_10006detail6reduce28DeviceReduceSingleTileKernelINS2_10policy_hubIfyN4cuda3std3__44plusIvEEE10Policy1000EPfSC_iS9_ffNS7_10__identityEEEvT0_T1_T2_T3_T4_T6_E12temp_storage+28];
	add.f32 	%f362, %f361, %f360;
	selp.f32 	%f363, %f362, %f360, %p60;
	setp.gt.s32 	%p61, %r67, 192;
	ld.shared.f32 	%f364, [_ZZN3cub18CUB_300001_SM_10006detail6reduce28DeviceReduceSingleTileKernelINS2_10policy_hubIfyN4cuda3std3__44plusIvEEE10Policy1000EPfSC_iS9_ffNS7_10__identityEEEvT0_T1_T2_T3_T4_T6_E12temp_storage+32];
	add.f32 	%f365, %f364, %f363;
	selp.f32 	%f366, %f365, %f363, %p61;
	setp.gt.s32 	%p62, %r67, 224;
	ld.shared.f32 	%f367, [_ZZN3cub18CUB_300001_SM_10006detail6reduce28DeviceReduceSingleTileKernelINS2_10policy_hubIfyN4cuda3std3__44plusIvEEE10Policy1000EPfSC_iS9_ffNS7_10__identityEEEvT0_T1_T2_T3_T4_T6_E12temp_storage+36];
	add.f32 	%f368, %f367, %f366;
	selp.f32 	%f424, %f368, %f366, %p62;
	bra.uni 	$L__BB4_72;
$L__BB4_22:
	mov.u32 	%r13, %tid.x;
	shl.b32 	%r190, %r13, 2;
	mul.wide.u32 	%rd86, %r190, 4;
	add.s64 	%rd76, %rd16, %rd86;
	// begin inline asm
	ld.global.nc.v2.u64 {%rd74, %rd75}, [%rd76];
	// end inline asm
	mov.b64 	{%r191, %r192}, %rd75;
	mov.b64 	{%r193, %r194}, %rd74;
	mov.b32 	%f226, %r194;
	mov.b32 	%f227, %r193;
	mov.b32 	%f228, %r192;
	mov.b32 	%f229, %r191;
	add.s64 	%rd79, %rd76, 4096;
	// begin inline asm
	ld.global.nc.v2.u64 {%rd77, %rd78}, [%rd79];
	// end inline asm
	mov.b64 	{%r195, %r196}, %rd78;
	mov.b64 	{%r197, %r198}, %rd77;
	mov.b32 	%f230, %r198;
	mov.b32 	%f231, %r197;
	mov.b32 	%f232, %r196;
	mov.b32 	%f233, %r195;
	add.s64 	%rd82, %rd76, 8192;
	// begin inline asm
	ld.global.nc.v2.u64 {%rd80, %rd81}, [%rd82];
	// end inline asm
	mov.b64 	{%r199, %r200}, %rd81;
	mov.b64 	{%r201, %r202}, %rd80;
	mov.b32 	%f234, %r202;
	mov.b32 	%f235, %r201;
	mov.b32 	%f236, %r200;
	mov.b32 	%f237, %r199;
	add.s64 	%rd85, %rd76, 12288;
	// begin inline asm
	ld.global.nc.v2.u64 {%rd83, %rd84}, [%rd85];
	// end inline asm
	mov.b64 	{%r203, %r204}, %rd84;
	mov.b64 	{%r205, %r206}, %rd83;
	mov.b32 	%f238, %r206;
	mov.b32 	%f239, %r205;
	mov.b32 	%f240, %r204;
	mov.b32 	%f241, %r203;
	add.f32 	%f242, %f227, %f226;
	add.f32 	%f243, %f229, %f228;
	add.f32 	%f244, %f231, %f230;
	add.f32 	%f245, %f233, %f232;
	add.f32 	%f246, %f235, %f234;
	add.f32 	%f247, %f237, %f236;
	add.f32 	%f248, %f239, %f238;
	add.f32 	%f249, %f241, %f240;
	add.f32 	%f250, %f242, %f243;
	add.f32 	%f251, %f244, %f245;
	add.f32 	%f252, %f246, %f247;
	add.f32 	%f253, %f248, %f249;
	add.f32 	%f254, %f250, %f251;
	add.f32 	%f255, %f252, %f253;
	add.f32 	%f410, %f254, %f255;
	setp.lt.u32 	%p35, %r67, 8192;
	mov.b32 	%r319, 4096;
	@%p35 bra 	$L__BB4_26;
	add.s32 	%r14, %r67, -4096;
	mov.b32 	%r319, 4096;
$L__BB4_24:
	mul.wide.s32 	%rd99, %r319, 4;
	add.s64 	%rd89, %rd76, %rd99;
	// begin inline asm
	ld.global.nc.v2.u64 {%rd87, %rd88}, [%rd89];
	// end inline asm
	mov.b64 	{%r208, %r209}, %rd88;
	mov.b64 	{%r210, %r211}, %rd87;
	mov.b32 	%f256, %r211;
	mov.b32 	%f257, %r210;
	mov.b32 	%f258, %r209;
	mov.b32 	%f259, %r208;
	add.s64 	%rd92, %rd89, 4096;
	// begin inline asm
	ld.global.nc.v2.u64 {%rd90, %rd91}, [%rd92];
	// end inline asm
	mov.b64 	{%r212, %r213}, %rd91;
	mov.b64 	{%r214, %r215}, %rd90;
	mov.b32 	%f260, %r215;
	mov.b32 	%f261, %r214;
	mov.b32 	%f262, %r213;
	mov.b32 	%f263, %r212;
	add.s64 	%rd95, %rd89, 8192;
	// begin inline asm
	ld.global.nc.v2.u64 {%rd93, %rd94}, [%rd95];
	// end inline asm
	mov.b64 	{%r216, %r217}, %rd94;
	mov.b64 	{%r218, %r219}, %rd93;
	mov.b32 	%f264, %r219;
	mov.b32 	%f265, %r218;
	mov.b32 	%f266, %r217;
	mov.b32 	%f267, %r216;
	add.s64 	%rd98, %rd89, 12288;
	// begin inline asm
	ld.global.nc.v2.u64 {%rd96, %rd97}, [%rd98];
	// end inline asm
	mov.b64 	{%r220, %r221}, %rd97;
	mov.b64 	{%r222, %r223}, %rd96;
	mov.b32 	%f268, %r223;
	mov.b32 	%f269, %r222;
	mov.b32 	%f270, %r221;
	mov.b32 	%f271, %r220;
	add.f32 	%f272, %f410, %f257;
	add.f32 	%f273, %f256, %f259;
	add.f32 	%f274, %f258, %f261;
	add.f32 	%f275, %f260, %f263;
	add.f32 	%f276, %f262, %f265;
	add.f32 	%f277, %f264, %f267;
	add.f32 	%f278, %f266, %f269;
	add.f32 	%f279, %f268, %f271;
	add.f32 	%f280, %f272, %f273;
	add.f32 	%f281, %f274, %f275;
	add.f32 	%f282, %f276, %f277;
	add.f32 	%f283, %f278, %f279;
	add.f32 	%f284, %f280, %f281;
	add.f32 	%f285, %f282, %f283;
	add.f32 	%f286, %f284, %f285;
	add.f32 	%f410, %f286, %f270;
	sub.s32 	%r224, %r67, %r319;
	setp.lt.s32 	%p36, %r224, 4096;
	@%p36 bra 	$L__BB4_34;
	add.s32 	%r319, %r319, 4096;
	setp.le.s32 	%p37, %r319, %r14;
	@%p37 bra 	$L__BB4_24;
$L__BB4_26:
	setp.le.s32 	%p38, %r67, %r319;
	@%p38 bra 	$L__BB4_34;
	sub.s32 	%r18, %r67, %r319;
	setp.ge.s32 	%p39, %r13, %r18;
	@%p39 bra 	$L__BB4_34;
	not.b32 	%r225, %r13;
	add.s32 	%r226, %r67, %r225;
	sub.s32 	%r19, %r226, %r319;
	and.b32  	%r227, %r19, 768;
	setp.eq.s32 	%p40, %r227, 768;
	mov.u32 	%r323, %r13;
	@%p40 bra 	$L__BB4_31;
	add.s32 	%r321, %r13, %r319;
	shr.u32 	%r228, %r19, 8;
	add.s32 	%r229, %r228, 1;
	and.b32  	%r230, %r229, 3;
	neg.s32 	%r320, %r230;
	mov.u32 	%r323, %r13;
$L__BB4_30:
	.pragma "nounroll";
	mul.wide.u32 	%rd101, %r321, 4;
	add.s64 	%rd100, %rd16, %rd101;
	// begin inline asm
	ld.global.nc.u32 %r231, [%rd100];
	// end inline asm
	mov.b32 	%f288, %r231;
	add.f32 	%f410, %f410, %f288;
	add.s32 	%r323, %r323, 256;
	add.s32 	%r321, %r321, 256;
	add.s32 	%r320, %r320, 1;
	setp.ne.s32 	%p41, %r320, 0;
	@%p41 bra 	$L__BB4_30;
$L__BB4_31:
	setp.lt.u32 	%p42, %r19, 768;
	@%p42 bra 	$L__BB4_34;
	cvt.u64.u32 	%rd102, %r323;
	cvt.u64.u32 	%rd103, %r319;
	add.s64 	%rd104, %rd102, %rd103;
	shl.b64 	%rd105, %rd104, 2;
	add.s64 	%rd106, %rd105, %rd16;
	add.s64 	%rd122, %rd106, 2048;
	add.s32 	%r324, %r323, %r319;
$L__BB4_33:
	mul.wide.u32 	%rd111, %r324, 4;
	add.s64 	%rd107, %rd16, %rd111;
	// begin inline asm
	ld.global.nc.u32 %r232, [%rd107];
	// end inline asm
	mov.b32 	%f289, %r232;
	add.f32 	%f290, %f410, %f289;
	add.s64 	%rd108, %rd122, -1024;
	// begin inline asm
	ld.global.nc.u32 %r233, [%rd108];
	// end inline asm
	mov.b32 	%f291, %r233;
	add.f32 	%f292, %f290, %f291;
	// begin inline asm
	ld.global.nc.u32 %r234, [%rd122];
	// end inline asm
	mov.b32 	%f293, %r234;
	add.f32 	%f294, %f292, %f293;
	add.s64 	%rd110, %rd122, 1024;
	// begin inline asm
	ld.global.nc.u32 %r235, [%rd110];
	// end inline asm
	mov.b32 	%f295, %r235;
	add.f32 	%f410, %f294, %f295;
	add.s32 	%r323, %r323, 1024;
	add.s64 	%rd122, %rd122, 4096;
	add.s32 	%r324, %r324, 1024;
	setp.lt.s32 	%p43, %r323, %r18;
	@%p43 bra 	$L__BB4_33;
$L__BB4_34:
	// begin inline asm
	mov.u32 %r236, %laneid;
	// end inline asm
	mov.b32 	%r237, 1;
	mov.b32 	%r250, 31;
	mov.b32 	%r251, -1;
	// begin inline asm
	{  .reg .f32 r0;  .reg .pred p;  shfl.sync.down.b32 r0|p, %f410, %r237, %r250, %r251;  @p add.f32 r0, r0, %f410;  mov.f32 %f296, r0;}
	// end inline asm
	mov.b32 	%r240, 2;
	// begin inline asm
	{  .reg .f32 r0;  .reg .pred p;  shfl.sync.down.b32 r0|p, %f296, %r240, %r250, %r251;  @p add.f32 r0, r0, %f296;  mov.f32 %f299, r0;}
	// end inline asm
	mov.b32 	%r243, 4;
	// begin inline asm
	{  .reg .f32 r0;  .reg .pred p;  shfl.sync.down.b32 r0|p, %f299, %r243, %r250, %r251;  @p add.f32 r0, r0, %f299;  mov.f32 %f302, r0;}
	// end inline asm
	mov.b32 	%r246, 8;
	// begin inline asm
	{  .reg .f32 r0;  .reg .pred p;  shfl.sync.down.b32 r0|p, %f302, %r246, %r250, %r251;  @p add.f32 r0, r0, %f302;  mov.f32 %f305, r0;}
	// end inline asm
	mov.b32 	%r249, 16;
	// begin inline asm
	{  .reg .f32 r0;  .reg .pred p;  shfl.sync.down.b32 r0|p, %f305, %r249, %r250, %r251;  @p add.f32 r0, r0, %f305;  mov.f32 %f424, r0;}
	// end inline asm
	setp.ne.s32 	%p44, %r236, 0;
	@%p44 bra 	$L__BB4_36;
	shr.u32 	%r252, %r13, 3;
	and.b32  	%r253, %r252, 124;
	mov.u32 	%r254, _ZZN3cub18CUB_300001_SM_10006detail6reduce28DeviceReduceSingleTileKernelINS2_10policy_hubIfyN4cuda3std3__44plusIvEEE10Policy1000EPfSC_iS9_ffNS7_10__identityEEEvT0_T1_T2_T3_T4_T6_E12temp_storage;
	add.s32 	%r255, %r254, %r253;
	st.shared.f32 	[%r255+8], %f424;
$L__BB4_36:
	bar.sync 	0;
	setp.ne.s32 	%p45, %r13, 0;
	@%p45 bra 	$L__BB4_72;
	ld.shared.f32 	%f311, [_ZZN3cub18CUB_300001_SM_10006detail6reduce28DeviceReduceSingleTileKernelINS2_10policy_hubIfyN4cuda3std3__44plusIvEEE10Policy1000EPfSC_iS9_ffNS7_10__identityEEEvT0_T1_T2_T3_T4_T6_E12temp_storage+12];
	add.f32 	%f312, %f424, %f311;
	ld.shared.f32 	%f313, [_ZZN3cub18CUB_300001_SM_10006detail6reduce28DeviceReduceSingleTileKernelINS2_10policy_hubIfyN4cuda3std3__44plusIvEEE10Policy1000EPfSC_iS9_ffNS7_10__identityEEEvT0_T1_T2_T3_T4_T6_E12temp_storage+16];
	add.f32 	%f314, %f312, %f313;
	ld.shared.f32 	%f315, [_ZZN3cub18CUB_300001_SM_10006detail6reduce28DeviceReduceSingleTileKernelINS2_10policy_hubIfyN4cuda3std3__44plusIvEEE10Policy1000EPfSC_iS9_ffNS7_10__identityEEEvT0_T1_T2_T3_T4_T6_E12temp_storage+20];
	add.f32 	%f316, %f314, %f315;
	ld.shared.f32 	%f317, [_ZZN3cub18CUB_300001_SM_10006detail6reduce28DeviceReduceSingleTileKernelINS2_10policy_hubIfyN4cuda3std3__44plusIvEEE10Policy1000EPfSC_iS9_ffNS7_10__identityEEEvT0_T1_T2_T3_T4_T6_E12temp_storage+24];
	add.f32 	%f318, %f316, %f317;
	ld.shared.f32 	%f319, [_ZZN3cub18CUB_300001_SM_10006detail6reduce28DeviceReduceSingleTileKernelINS2_10policy_hubIfyN4cuda3std3__44plusIvEEE10Policy1000EPfSC_iS9_ffNS7_10__identityEEEvT0_T1_T2_T3_T4_T6_E12temp_storage+28];
	add.f32 	%f320, %f318, %f319;
	ld.shared.f32 	%f321, [_ZZN3cub18CUB_300001_SM_10006detail6reduce28DeviceReduceSingleTileKernelINS2_10policy_hubIfyN4cuda3std3__44plusIvEEE10Policy1000EPfSC_iS9_ffNS7_10__identityEEEvT0_T1_T2_T3_T4_T6_E12temp_storage+32];
	add.f32 	%f322, %f320, %f321;
	ld.shared.f32 	%f323, [_ZZN3cub18CUB_300001_SM_10006detail6reduce28DeviceReduceSingleTileKernelINS2_10policy_hubIfyN4cuda3std3__44plusIvEEE10Policy1000EPfSC_iS9_ffNS7_10__identityEEEvT0_T1_T2_T3_T4_T6_E12temp_storage+36];
	add.f32 	%f424, %f322, %f323;
	bra.uni 	$L__BB4_72;
$L__BB4_38:
	setp.gt.s32 	%p3, %r67, 4095;
	@%p3 bra 	$L__BB4_56;
	mov.u32 	%r34, %tid.x;
	setp.ge.s32 	%p15, %r34, %r67;
	mov.f32 	%f416, 0f00000000;
	mov.u32 	%r329, %r34;
	@%p15 bra 	$L__BB4_41;
	mul.wide.u32 	%rd66, %r34, 4;
	add.s64 	%rd65, %rd16, %rd66;
	// begin inline asm
	ld.global.nc.u32 %r134, [%rd65];
	// end inline asm
	mov.b32 	%f416, %r134;
	add.s32 	%r329, %r34, 256;
$L__BB4_41:
	setp.ge.s32 	%p16, %r329, %r67;
	@%p16 bra 	$L__BB4_47;
	not.b32 	%r135, %r329;
	add.s32 	%r37, %r67, %r135;
	and.b32  	%r136, %r37, 768;
	setp.eq.s32 	%p17, %r136, 768;
	@%p17 bra 	$L__BB4_45;
	mul.wide.u32 	%rd67, %r329, 4;
	add.s64 	%rd123, %rd16, %rd67;
	shr.u32 	%r137, %r37, 8;
	add.s32 	%r138, %r137, 1;
	and.b32  	%r139, %r138, 3;
	neg.s32 	%r327, %r139;
$L__BB4_44:
	.pragma "nounroll";
	// begin inline asm
	ld.global.nc.u32 %r140, [%rd123];
	// end inline asm
	mov.b32 	%f155, %r140;
	add.f32 	%f416, %f416, %f155;
	add.s32 	%r329, %r329, 256;
	add.s64 	%rd123, %rd123, 1024;
	add.s32 	%r327, %r327, 1;
	setp.ne.s32 	%p18, %r327, 0;
	@%p18 bra 	$L__BB4_44;
$L__BB4_45:
	setp.lt.u32 	%p19, %r37, 768;
	@%p19 bra 	$L__BB4_47;
$L__BB4_46:
	mul.wide.s32 	%rd73, %r329, 4;
	add.s64 	%rd69, %rd16, %rd73;
	// begin inline asm
	ld.global.nc.u32 %r141, [%rd69];
	// end inline asm
	mov.b32 	%f156, %r141;
	add.f32 	%f157, %f416, %f156;
	add.s64 	%rd70, %rd69, 1024;
	// begin inline asm
	ld.global.nc.u32 %r142, [%rd70];
	// end inline asm
	mov.b32 	%f158, %r142;
	add.f32 	%f159, %f157, %f158;
	add.s64 	%rd71, %rd69, 2048;
	// begin inline asm
	ld.global.nc.u32 %r143, [%rd71];
	// end inline asm
	mov.b32 	%f160, %r143;
	add.f32 	%f161, %f159, %f160;
	add.s64 	%rd72, %rd69, 3072;
	// begin inline asm
	ld.global.nc.u32 %r144, [%rd72];
	// end inline asm
	mov.b32 	%f162, %r144;
	add.f32 	%f416, %f161, %f162;
	add.s32 	%r329, %r329, 1024;
	setp.lt.s32 	%p20, %r329, %r67;
	@%p20 bra 	$L__BB4_46;
$L__BB4_47:
	setp.lt.s32 	%p21, %r67, 256;
	@%p21 bra 	$L__BB4_52;
	// begin inline asm
	mov.u32 %r169, %laneid;
	// end inline asm
	mov.b32 	%r170, 1;
	mov.b32 	%r183, 31;
	mov.b32 	%r184, -1;
	// begin inline asm
	{  .reg .f32 r0;  .reg .pred p;  shfl.sync.down.b32 r0|p, %f416, %r170, %r183, %r184;  @p add.f32 r0, r0, %f416;  mov.f32 %f198, r0;}
	// end inline asm
	mov.b32 	%r173, 2;
	// begin inline asm
	{  .reg .f32 r0;  .reg .pred p;  shfl.sync.down.b32 r0|p, %f198, %r173, %r183, %r184;  @p add.f32 r0, r0, %f198;  mov.f32 %f201, r0;}
	// end inline asm
	mov.b32 	%r176, 4;
	// begin inline asm
	{  .reg .f32 r0;  .reg .pred p;  shfl.sync.down.b32 r0|p, %f201, %r176, %r183, %r184;  @p add.f32 r0, r0, %f201;  mov.f32 %f204, r0;}
	// end inline asm
	mov.b32 	%r179, 8;
	// begin inline asm
	{  .reg .f32 r0;  .reg .pred p;  shfl.sync.down.b32 r0|p, %f204, %r179, %r183, %r184;  @p add.f32 r0, r0, %f204;  mov.f32 %f207, r0;}
	// end inline asm
	mov.b32 	%r182, 16;
	// begin inline asm
	{  .reg .f32 r0;  .reg .pred p;  shfl.sync.down.b32 r0|p, %f207, %r182, %r183, %r184;  @p add.f32 r0, r0, %f207;  mov.f32 %f424, r0;}
	// end inline asm
	setp.ne.s32 	%p32, %r169, 0;
	@%p32 bra 	$L__BB4_50;
	shr.u32 	%r185, %r34, 3;
	and.b32  	%r186, %r185, 124;
	mov.u32 	%r187, _ZZN3cub18CUB_300001_SM_10006detail6reduce28DeviceReduceSingleTileKernelINS2_10policy_hubIfyN4cuda3std3__44plusIvEEE10Policy1000EPfSC_iS9_ffNS7_10__identityEEEvT0_T1_T2_T3_T4_T6_E12temp_storage;
	add.s32 	%r188, %r187, %r186;
	st.shared.f32 	[%r188+8], %f424;
$L__BB4_50:
	bar.sync 	0;
	setp.ne.s32 	%p33, %r34, 0;
	@%p33 bra 	$L__BB4_72;
	ld.shared.f32 	%f213, [_ZZN3cub18CUB_300001_SM_10006detail6reduce28DeviceReduceSingleTileKernelINS2_10policy_hubIfyN4cuda3std3__44plusIvEEE10Policy1000EPfSC_iS9_ffNS7_10__identityEEEvT0_T1_T2_T3_T4_T6_E12temp_storage+12];
	add.f32 	%f214, %f424, %f213;
	ld.shared.f32 	%f215, [_ZZN3cub18CUB_300001_SM_10006detail6reduce28DeviceReduceSingleTileKernelINS2_10policy_hubIfyN4cuda3std3__44plusIvEEE10Policy1000EPfSC_iS9_ffNS7_10__identityEEEvT0_T1_T2_T3_T4_T6_E12temp_storage+16];
	add.f32 	%f216, %f214, %f215;
	ld.shared.f32 	%f217, [_ZZN3cub18CUB_300001_SM_10006detail6reduce28DeviceReduceSingleTileKernelINS2_10policy_hubIfyN4cuda3std3__44plusIvEEE10Policy1000EPfSC_iS9_ffNS7_10__identityEEEvT0_T1_T2_T3_T4_T6_E12temp_storage+20];
	add.f32 	%f218, %f216, %f217;
	ld.shared.f32 	%f219, [_ZZN3cub18CUB_300001_SM_10006detail6reduce28DeviceReduceSingleTileKernelINS2_10policy_hubIfyN4cuda3std3__44plusIvEEE10Policy1000EPfSC_iS9_ffNS7_10__identityEEEvT0_T1_T2_T3_T4_T6_E12temp_storage+24];
	add.f32 	%f220, %f218, %f219;
	ld.shared.f32 	%f221, [_ZZN3cub18CUB_300001_SM_10006detail6reduce28DeviceReduceSingleTileKernelINS2_10policy_hubIfyN4cuda3std3__44plusIvEEE10Policy1000EPfSC_iS9_ffNS7_10__identityEEEvT0_T1_T2_T3_T4_T6_E12temp_storage+28];
	add.f32 	%f222, %f220, %f221;
	ld.shared.f32 	%f223, [_ZZN3cub18CUB_300001_SM_10006detail6reduce28DeviceReduceSingleTileKernelINS2_10policy_hubIfyN4cuda3std3__44plusIvEEE10Policy1000EPfSC_iS9_ffNS7_10__identityEEEvT0_T1_T2_T3_T4_T6_E12temp_storage+32];
	add.f32 	%f224, %f222, %f223;
	ld.shared.f32 	%f225, [_ZZN3cub18CUB_300001_SM_10006detail6reduce28DeviceReduceSingleTileKernelINS2_10policy_hubIfyN4cuda3std3__44plusIvEEE10Policy1000EPfSC_iS9_ffNS7_10__identityEEEvT0_T1_T2_T3_T4_T6_E12temp_storage+36];
	add.f32 	%f424, %f224, %f225;
	bra.uni 	$L__BB4_72;
$L__BB4_52:
	// begin inline asm
	mov.u32 %r145, %laneid;
	// end inline asm
	and.b32  	%r161, %r34, 992;
	add.s32 	%r162, %r161, 32;
	setp.gt.s32 	%p22, %r162, %r67;
	not.b32 	%r163, %r161;
	add.s32 	%r164, %r67, %r163;
	selp.b32 	%r159, %r164, 31, %p22;
	mov.b32 	%r146, 1;
	mov.b32 	%r160, -1;
	// begin inline asm
	{  .reg .f32 r0;  .reg .pred p;  shfl.sync.down.b32 r0|p, %f416, %r146, %r159, %r160;  @p add.f32 r0, r0, %f416;  mov.f32 %f163, r0;}
	// end inline asm
	mov.b32 	%r149, 2;
	// begin inline asm
	{  .reg .f32 r0;  .reg .pred p;  shfl.sync.down.b32 r0|p, %f163, %r149, %r159, %r160;  @p add.f32 r0, r0, %f163;  mov.f32 %f166, r0;}
	// end inline asm
	mov.b32 	%r152, 4;
	// begin inline asm
	{  .reg .f32 r0;  .reg .pred p;  shfl.sync.down.b32 r0|p, %f166, %r152, %r159, %r160;  @p add.f32 r0, r0, %f166;  mov.f32 %f169, r0;}
	// end inline asm
	mov.b32 	%r155, 8;
	// begin inline asm
	{  .reg .f32 r0;  .reg .pred p;  shfl.sync.down.b32 r0|p, %f169, %r155, %r159, %r160;  @p add.f32 r0, r0, %f169;  mov.f32 %f172, r0;}
	// end inline asm
	mov.b32 	%r158, 16;
	// begin inline asm
	{  .reg .f32 r0;  .reg .pred p;  shfl.sync.down.b32 r0|p, %f172, %r158, %r159, %r160;  @p add.f32 r0, r0, %f172;  mov.f32 %f424, r0;}
	// end inline asm
	setp.ne.s32 	%p23, %r145, 0;
	@%p23 bra 	$L__BB4_54;
	shr.u32 	%r165, %r34, 3;
	and.b32  	%r166, %r165, 124;
	mov.u32 	%r167, _ZZN3cub18CUB_300001_SM_10006detail6reduce28DeviceReduceSingleTileKernelINS2_10policy_hubIfyN4cuda3std3__44plusIvEEE10Policy1000EPfSC_iS9_ffNS7_10__identityEEEvT0_T1_T2_T3_T4_T6_E12temp_storage;
	add.s32 	%r168, %r167, %r166;
	st.shared.f32 	[%r168+8], %f424;
$L__BB4_54:
	bar.sync 	0;
	setp.ne.s32 	%p24, %r34, 0;
	@%p24 bra 	$L__BB4_72;
	setp.gt.s32 	%p25, %r67, 32;
	ld.shared.f32 	%f178, [_ZZN3cub18CUB_300001_SM_10006detail6reduce28DeviceReduceSingleTileKernelINS2_10policy_hubIfyN4cuda3std3__44plusIvEEE10Policy1000EPfSC_iS9_ffNS7_10__identityEEEvT0_T1_T2_T3_T4_T6_E12temp_storage+12];
	add.f32 	%f179, %f424, %f178;
	selp.f32 	%f180, %f179, %f424, %p25;
	setp.gt.s32 	%p26, %r67, 64;
	ld.shared.f32 	%f181, [_ZZN3cub18CUB_300001_SM_10006detail6reduce28DeviceReduceSingleTileKernelINS2_10policy_hubIfyN4cuda3std3__44plusIvEEE10Policy1000EPfSC_iS9_ffNS7_10__identityEEEvT0_T1_T2_T3_T4_T6_E12temp_storage+16];
	add.f32 	%f182, %f181, %f180;
	selp.f32 	%f183, %f182, %f180, %p26;
	setp.gt.s32 	%p27, %r67, 96;
	ld.shared.f32 	%f184, [_ZZN3cub18CUB_300001_SM_10006detail6reduce28DeviceReduceSingleTileKernelINS2_10policy_hubIfyN4cuda3std3__44plusIvEEE10Policy1000EPfSC_iS9_ffNS7_10__identityEEEvT0_T1_T2_T3_T4_T6_E12temp_storage+20];
	add.f32 	%f185, %f184, %f183;
	selp.f32 	%f186, %f185, %f183, %p27;
	setp.gt.s32 	%p28, %r67, 128;
	ld.shared.f32 	%f187, [_ZZN3cub18CUB_300001_SM_10006detail6reduce28DeviceReduceSingleTileKernelINS2_10policy_hubIfyN4cuda3std3__44plusIvEEE10Policy1000EPfSC_iS9_ffNS7_10__identityEEEvT0_T1_T2_T3_T4_T6_E12temp_storage+24];
	add.f32 	%f188, %f187, %f186;
	selp.f32 	%f189, %f188, %f186, %p28;
	setp.gt.s32 	%p29, %r67, 160;
	ld.shared.f32 	%f190, [_ZZN3cub18CUB_300001_SM_10006detail6reduce28DeviceReduceSingleTileKernelINS2_10policy_hubIfyN4cuda3std3__44plusIvEEE10Policy1000EPfSC_iS9_ffNS7_10__identityEEEvT0_T1_T2_T3_T4_T6_E12temp_storage+28];
	add.f32 	%f191, %f190, %f189;
	selp.f32 	%f192, %f191, %f189, %p29;
	setp.gt.s32 	%p30, %r67, 192;
	ld.shared.f32 	%f193, [_ZZN3cub18CUB_300001_SM_10006detail6reduce28DeviceReduceSingleTileKernelINS2_10policy_hubIfyN4cuda3std3__44plusIvEEE10Policy1000EPfSC_iS9_ffNS7_10__identityEEEvT0_T1_T2_T3_T4_T6_E12temp_storage+32];
	add.f32 	%f194, %f193, %f192;
	selp.f32 	%f195, %f194, %f192, %p30;
	setp.gt.s32 	%p31, %r67, 224;
	ld.shared.f32 	%f196, [_ZZN3cub18CUB_300001_SM_10006detail6reduce28DeviceReduceSingleTileKernelINS2_10policy_hubIfyN4cuda3std3__44plusIvEEE10Policy1000EPfSC_iS9_ffNS7_10__identityEEEvT0_T1_T2_T3_T4_T6_E12temp_storage+36];
	add.f32 	%f197, %f196, %f195;
	selp.f32 	%f424, %f197, %f195, %p31;
	bra.uni 	$L__BB4_72;
$L__BB4_56:
	mov.u32 	%r46, %tid.x;
	mul.wide.u32 	%rd35, %r46, 4;
	add.s64 	%rd19, %rd16, %rd35;
	// begin inline asm
	ld.global.nc.u32 %r68, [%rd19];
	// end inline asm
	mov.b32 	%f55, %r68;
	add.s64 	%rd20, %rd19, 1024;
	// begin inline asm
	ld.global.nc.u32 %r69, [%rd20];
	// end inline asm
	mov.b32 	%f56, %r69;
	add.s64 	%rd21, %rd19, 2048;
	// begin inline asm
	ld.global.nc.u32 %r70, [%rd21];
	// end inline asm
	mov.b32 	%f57, %r70;
	add.s64 	%rd22, %rd19, 3072;
	// begin inline asm
	ld.global.nc.u32 %r71, [%rd22];
	// end inline asm
	mov.b32 	%f58, %r71;
	add.s64 	%rd23, %rd19, 4096;
	// begin inline asm
	ld.global.nc.u32 %r72, [%rd23];
	// end inline asm
	mov.b32 	%f59, %r72;
	add.s64 	%rd24, %rd19, 5120;
	// begin inline asm
	ld.global.nc.u32 %r73, [%rd24];
	// end inline asm
	mov.b32 	%f60, %r73;
	add.s64 	%rd25, %rd19, 6144;
	// begin inline asm
	ld.global.nc.u32 %r74, [%rd25];
	// end inline asm
	mov.b32 	%f61, %r74;
	add.s64 	%rd26, %rd19, 7168;
	// begin inline asm
	ld.global.nc.u32 %r75, [%rd26];
	// end inline asm
	mov.b32 	%f62, %r75;
	add.s64 	%rd27, %rd19, 8192;
	// begin inline asm
	ld.global.nc.u32 %r76, [%rd27];
	// end inline asm
	mov.b32 	%f63, %r76;
	add.s64 	%rd28, %rd19, 9216;
	// begin inline asm
	ld.global.nc.u32 %r77, [%rd28];
	// end inline asm
	mov.b32 	%f64, %r77;
	add.s64 	%rd29, %rd19, 10240;
	// begin inline asm
	ld.global.nc.u32 %r78, [%rd29];
	// end inline asm
	mov.b32 	%f65, %r78;
	add.s64 	%rd30, %rd19, 11264;
	// begin inline asm
	ld.global.nc.u32 %r79, [%rd30];
	// end inline asm
	mov.b32 	%f66, %r79;
	add.s64 	%rd31, %rd19, 12288;
	// begin inline asm
	ld.global.nc.u32 %r80, [%rd31];
	// end inline asm
	mov.b32 	%f67, %r80;
	add.s64 	%rd32, %rd19, 13312;
	// begin inline asm
	ld.global.nc.u32 %r81, [%rd32];
	// end inline asm
	mov.b32 	%f68, %r81;
	add.s64 	%rd33, %rd19, 14336;
	// begin inline asm
	ld.global.nc.u32 %r82, [%rd33];
	// end inline asm
	mov.b32 	%f69, %r82;
	add.s64 	%rd34, %rd19, 15360;
	// begin inline asm
	ld.global.nc.u32 %r83, [%rd34];
	// end inline asm
	mov.b32 	%f70, %r83;
	add.f32 	%f71, %f55, %f56;
	add.f32 	%f72, %f57, %f58;
	add.f32 	%f73, %f59, %f60;
	add.f32 	%f74, %f61, %f62;
	add.f32 	%f75, %f63, %f64;
	add.f32 	%f76, %f65, %f66;
	add.f32 	%f77, %f67, %f68;
	add.f32 	%f78, %f69, %f70;
	add.f32 	%f79, %f71, %f72;
	add.f32 	%f80, %f73, %f74;
	add.f32 	%f81, %f75, %f76;
	add.f32 	%f82, %f77, %f78;
	add.f32 	%f83, %f79, %f80;
	add.f32 	%f84, %f81, %f82;
	add.f32 	%f423, %f83, %f84;
	setp.lt.u32 	%p4, %r67, 8192;
	mov.b32 	%r332, 4096;
	@%p4 bra 	$L__BB4_60;
	add.s32 	%r47, %r67, -4096;
	mov.b32 	%r332, 4096;
$L__BB4_58:
	mul.wide.s32 	%rd52, %r332, 4;
	add.s64 	%rd36, %rd19, %rd52;
	// begin inline asm
	ld.global.nc.u32 %r86, [%rd36];
	// end inline asm
	mov.b32 	%f85, %r86;
	add.s64 	%rd37, %rd36, 1024;
	// begin inline asm
	ld.global.nc.u32 %r87, [%rd37];
	// end inline asm
	mov.b32 	%f86, %r87;
	add.s64 	%rd38, %rd36, 2048;
	// begin inline asm
	ld.global.nc.u32 %r88, [%rd38];
	// end inline asm
	mov.b32 	%f87, %r88;
	add.s64 	%rd39, %rd36, 3072;
	// begin inline asm
	ld.global.nc.u32 %r89, [%rd39];
	// end inline asm
	mov.b32 	%f88, %r89;
	add.s64 	%rd40, %rd36, 4096;
	// begin inline asm
	ld.global.nc.u32 %r90, [%rd40];
	// end inline asm
	mov.b32 	%f89, %r90;
	add.s64 	%rd41, %rd36, 5120;
	// begin inline asm
	ld.global.nc.u32 %r91, [%rd41];
	// end inline asm
	mov.b32 	%f90, %r91;
	add.s64 	%rd42, %rd36, 6144;
	// begin inline asm
	ld.global.nc.u32 %r92, [%rd42];
	// end inline asm
	mov.b32 	%f91, %r92;
	add.s64 	%rd43, %rd36, 7168;
	// begin inline asm
	ld.global.nc.u32 %r93, [%rd43];
	// end inline asm
	mov.b32 	%f92, %r93;
	add.s64 	%rd44, %rd36, 8192;
	// begin inline asm
	ld.global.nc.u32 %r94, [%rd44];
	// end inline asm
	mov.b32 	%f93, %r94;
	add.s64 	%rd45, %rd36, 9216;
	// begin inline asm
	ld.global.nc.u32 %r95, [%rd45];
	// end inline asm
	mov.b32 	%f94, %r95;
	add.s64 	%rd46, %rd36, 10240;
	// begin inline asm
	ld.global.nc.u32 %r96, [%rd46];
	// end inline asm
	mov.b32 	%f95, %r96;
	add.s64 	%rd47, %rd36, 11264;
	// begin inline asm
	ld.global.nc.u32 %r97, [%rd47];
	// end inline asm
	mov.b32 	%f96, %r97;
	add.s64 	%rd48, %rd36, 12288;
	// begin inline asm
	ld.global.nc.u32 %r98, [%rd48];
	// end inline asm
	mov.b32 	%f97, %r98;
	add.s64 	%rd49, %rd36, 13312;
	// begin inline asm
	ld.global.nc.u32 %r99, [%rd49];
	// end inline asm
	mov.b32 	%f98, %r99;
	add.s64 	%rd50, %rd36, 14336;
	// begin inline asm
	ld.global.nc.u32 %r100, [%rd50];
	// end inline asm
	mov.b32 	%f99, %r100;
	add.s64 	%rd51, %rd36, 15360;
	// begin inline asm
	ld.global.nc.u32 %r101, [%rd51];
	// end inline asm
	mov.b32 	%f100, %r101;
	add.f32 	%f101, %f423, %f85;
	add.f32 	%f102, %f86, %f87;
	add.f32 	%f103, %f88, %f89;
	add.f32 	%f104, %f90, %f91;
	add.f32 	%f105, %f92, %f93;
	add.f32 	%f106, %f94, %f95;
	add.f32 	%f107, %f96, %f97;
	add.f32 	%f108, %f98, %f99;
	add.f32 	%f109, %f101, %f102;
	add.f32 	%f110, %f103, %f104;
	add.f32 	%f111, %f105, %f106;
	add.f32 	%f112, %f107, %f108;
	add.f32 	%f113, %f109, %f110;
	add.f32 	%f114, %f111, %f112;
	add.f32 	%f115, %f113, %f114;
	add.f32 	%f423, %f115, %f100;
	sub.s32 	%r102, %r67, %r332;
	setp.lt.s32 	%p5, %r102, 4096;
	@%p5 bra 	$L__BB4_68;
	add.s32 	%r332, %r332, 4096;
	setp.le.s32 	%p6, %r332, %r47;
	@%p6 bra 	$L__BB4_58;
$L__BB4_60:
	setp.le.s32 	%p7, %r67, %r332;
	@%p7 bra 	$L__BB4_68;
	sub.s32 	%r51, %r67, %r332;
	setp.ge.s32 	%p8, %r46, %r51;
	@%p8 bra 	$L__BB4_68;
	not.b32 	%r103, %r46;
	add.s32 	%r104, %r67, %r103;
	sub.s32 	%r52, %r104, %r332;
	and.b32  	%r105, %r52, 768;
	setp.eq.s32 	%p9, %r105, 768;
	mov.u32 	%r336, %r46;
	@%p9 bra 	$L__BB4_65;
	add.s32 	%r334, %r46, %r332;
	shr.u32 	%r106, %r52, 8;
	add.s32 	%r107, %r106, 1;
	and.b32  	%r108, %r107, 3;
	neg.s32 	%r333, %r108;
	mov.u32 	%r336, %r46;
$L__BB4_64:
	.pragma "nounroll";
	mul.wide.u32 	%rd54, %r334, 4;
	add.s64 	%rd53, %rd16, %rd54;
	// begin inline asm
	ld.global.nc.u32 %r109, [%rd53];
	// end inline asm
	mov.b32 	%f117, %r109;
	add.f32 	%f423, %f423, %f117;
	add.s32 	%r336, %r336, 256;
	add.s32 	%r334, %r334, 256;
	add.s32 	%r333, %r333, 1;
	setp.ne.s32 	%p10, %r333, 0;
	@%p10 bra 	$L__BB4_64;
$L__BB4_65:
	setp.lt.u32 	%p11, %r52, 768;
	@%p11 bra 	$L__BB4_68;
	cvt.u64.u32 	%rd55, %r336;
	cvt.u64.u32 	%rd56, %r332;
	add.s64 	%rd57, %rd55, %rd56;
	shl.b64 	%rd58, %rd57, 2;
	add.s64 	%rd59, %rd58, %rd16;
	add.s64 	%rd124, %rd59, 2048;
	add.s32 	%r337, %r336, %r332;
$L__BB4_67:
	mul.wide.u32 	%rd64, %r337, 4;
	add.s64 	%rd60, %rd16, %rd64;
	// begin inline asm
	ld.global.nc.u32 %r110, [%rd60];
	// end inline asm
	mov.b32 	%f118, %r110;
	add.f32 	%f119, %f423, %f118;
	add.s64 	%rd61, %rd124, -1024;
	// begin inline asm
	ld.global.nc.u32 %r111, [%rd61];
	// end inline asm
	mov.b32 	%f120, %r111;
	add.f32 	%f121, %f119, %f120;
	// begin inline asm
	ld.global.nc.u32 %r112, [%rd124];
	// end inline asm
	mov.b32 	%f122, %r112;
	add.f32 	%f123, %f121, %f122;
	add.s64 	%rd63, %rd124, 1024;
	// begin inline asm
	ld.global.nc.u32 %r113, [%rd63];
	// end inline asm
	mov.b32 	%f124, %r113;
	add.f32 	%f423, %f123, %f124;
	add.s32 	%r336, %r336, 1024;
	add.s64 	%rd124, %rd124, 4096;
	add.s32 	%r337, %r337, 1024;
	setp.lt.s32 	%p12, %r336, %r51;
	@%p12 bra 	$L__BB4_67;
$L__BB4_68:
	// begin inline asm
	mov.u32 %r114, %laneid;
	// end inline asm
	mov.b32 	%r115, 1;
	mov.b32 	%r128, 31;
	mov.b32 	%r129, -1;
	// begin inline asm
	{  .reg .f32 r0;  .reg .pred p;  shfl.sync.down.b32 r0|p, %f423, %r115, %r128, %r129;  @p add.f32 r0, r0, %f423;  mov.f32 %f125, r0;}
	// end inline asm
	mov.b32 	%r118, 2;
	// begin inline asm
	{  .reg .f32 r0;  .reg .pred p;  shfl.sync.down.b32 r0|p, %f125, %r118, %r128, %r129;  @p add.f32 r0, r0, %f125;  mov.f32 %f128, r0;}
	// end inline asm
	mov.b32 	%r121, 4;
	// begin inline asm
	{  .reg .f32 r0;  .reg .pred p;  shfl.sync.down.b32 r0|p, %f128, %r121, %r128, %r129;  @p add.f32 r0, r0, %f128;  mov.f32 %f131, r0;}
	// end inline asm
	mov.b32 	%r124, 8;
	// begin inline asm
	{  .reg .f32 r0;  .reg .pred p;  shfl.sync.down.b32 r0|p, %f131, %r124, %r128, %r129;  @p add.f32 r0, r0, %f131;  mov.f32 %f134, r0;}
	// end inline asm
	mov.b32 	%r127, 16;
	// begin inline asm
	{  .reg .f32 r0;  .reg .pred p;  shfl.sync.down.b32 r0|p, %f134, %r127, %r128, %r129;  @p add.f32 r0, r0, %f134;  mov.f32 %f424, r0;}
	// end inline asm
	setp.ne.s32 	%p13, %r114, 0;
	@%p13 bra 	$L__BB4_70;
	shr.u32 	%r130, %r46, 3;
	and.b32  	%r131, %r130, 124;
	mov.u32 	%r132, _ZZN3cub18CUB_300001_SM_10006detail6reduce28DeviceReduceSingleTileKernelINS2_10policy_hubIfyN4cuda3std3__44plusIvEEE10Policy1000EPfSC_iS9_ffNS7_10__identityEEEvT0_T1_T2_T3_T4_T6_E12temp_storage;
	add.s32 	%r133, %r132, %r131;
	st.shared.f32 	[%r133+8], %f424;
$L__BB4_70:
	bar.sync 	0;
	setp.ne.s32 	%p14, %r46, 0;
	@%p14 bra 	$L__BB4_72;
	ld.shared.f32 	%f140, [_ZZN3cub18CUB_300001_SM_10006detail6reduce28DeviceReduceSingleTileKernelINS2_10policy_hubIfyN4cuda3std3__44plusIvEEE10Policy1000EPfSC_iS9_ffNS7_10__identityEEEvT0_T1_T2_T3_T4_T6_E12temp_storage+12];
	add.f32 	%f141, %f424, %f140;
	ld.shared.f32 	%f142, [_ZZN3cub18CUB_300001_SM_10006detail6reduce28DeviceReduceSingleTileKernelINS2_10policy_hubIfyN4cuda3std3__44plusIvEEE10Policy1000EPfSC_iS9_ffNS7_10__identityEEEvT0_T1_T2_T3_T4_T6_E12temp_storage+16];
	add.f32 	%f143, %f141, %f142;
	ld.shared.f32 	%f144, [_ZZN3cub18CUB_300001_SM_10006detail6reduce28DeviceReduceSingleTileKernelINS2_10policy_hubIfyN4cuda3std3__44plusIvEEE10Policy1000EPfSC_iS9_ffNS7_10__identityEEEvT0_T1_T2_T3_T4_T6_E12temp_storage+20];
	add.f32 	%f145, %f143, %f144;
	ld.shared.f32 	%f146, [_ZZN3cub18CUB_300001_SM_10006detail6reduce28DeviceReduceSingleTileKernelINS2_10policy_hubIfyN4cuda3std3__44plusIvEEE10Policy1000EPfSC_iS9_ffNS7_10__identityEEEvT0_T1_T2_T3_T4_T6_E12temp_storage+24];
	add.f32 	%f147, %f145, %f146;
	ld.shared.f32 	%f148, [_ZZN3cub18CUB_300001_SM_10006detail6reduce28DeviceReduceSingleTileKernelINS2_10policy_hubIfyN4cuda3std3__44plusIvEEE10Policy1000EPfSC_iS9_ffNS7_10__identityEEEvT0_T1_T2_T3_T4_T6_E12temp_storage+28];
	add.f32 	%f149, %f147, %f148;
	ld.shared.f32 	%f150, [_ZZN3cub18CUB_300001_SM_10006detail6reduce28DeviceReduceSingleTileKernelINS2_10policy_hubIfyN4cuda3std3__44plusIvEEE10Policy1000EPfSC_iS9_ffNS7_10__identityEEEvT0_T1_T2_T3_T4_T6_E12temp_storage+32];
	add.f32 	%f151, %f149, %f150;
	ld.shared.f32 	%f152, [_ZZN3cub18CUB_300001_SM_10006detail6reduce28DeviceReduceSingleTileKernelINS2_10policy_hubIfyN4cuda3std3__44plusIvEEE10Policy1000EPfSC_iS9_ffNS7_10__identityEEEvT0_T1_T2_T3_T4_T6_E12temp_storage+36];
	add.f32 	%f424, %f151, %f152;
$L__BB4_72:
	mov.u32 	%r311, %tid.x;
	setp.ne.s32 	%p65, %r311, 0;
	@%p65 bra 	$L__BB4_74;
	add.f32 	%f397, %f54, %f424;
	st.global.f32 	[%rd1], %f397;
$L__BB4_74:
	ret;

}


// ===== COMPILED SASS (sm_100) =====

	.target	sm_100

	.elftype	@"ET_EXEC"


//--------------------- .note.nv.tkinfo           --------------------------
	.section	.note.nv.tkinfo,"",@"SHT_NOTE"
	.sectionflags	@"SHF_NOTE_NV_TKINFO"
	.tkinfo
        /*0018*/ 	.word	0x00000002
        /*0030*/ 	.string	""
        /*0030*/ 	.string	"ptxas"
        /*0030*/ 	.string	"Cuda compilation tools, release 13.0, V13.0.88"
        /*0030*/ 	.string	"Build cuda_13.0.r13.0/compiler.36424714_0"
        /*0030*/ 	.string	"-arch sm_100 -m 64 "



//--------------------- .note.nv.cuinfo           --------------------------
	.section	.note.nv.cuinfo,"",@"SHT_NOTE"
	.sectionflags	@"SHF_NOTE_NV_CUINFO"
        /*0018*/ 	.short	0x0002
        /*001a*/ 	.short	0x0064
        /*001c*/ 	.short	0x0082
	.zero		2


//--------------------- .nv.info                  --------------------------
	.section	.nv.info,"",@"SHT_CUDA_INFO"
	.align	4


	//----- nvinfo : EIATTR_REGCOUNT
	.align		4
        /*0000*/ 	.byte	0x04, 0x2f
        /*0002*/ 	.short	(.L_41 - .L_40)
	.align		4
.L_40:
        /*0004*/ 	.word	index@(_Z18reduce_with_bufferPimS_)
        /*0008*/ 	.word	0x0000001d


	//----- nvinfo : EIATTR_FRAME_SIZE
	.align		4
.L_41:
        /*000c*/ 	.byte	0x04, 0x11
        /*000e*/ 	.short	(.L_43 - .L_42)
	.align		4
.L_42:
        /*0010*/ 	.word	index@(_Z18reduce_with_bufferPimS_)
        /*0014*/ 	.word	0x00000000


	//----- nvinfo : EIATTR_REGCOUNT
	.align		4
.L_43:
        /*0018*/ 	.byte	0x04, 0x2f
        /*001a*/ 	.short	(.L_45 - .L_44)
	.align		4
.L_44:
        /*001c*/ 	.word	index@(_ZN3cub18CUB_300001_SM_10006detail11EmptyKernelIvEEvv)
        /*0020*/ 	.word	0x00000004


	//----- nvinfo : EIATTR_FRAME_SIZE
	.align		4
.L_45:
        /*0024*/ 	.byte	0x04, 0x11
        /*0026*/ 	.short	(.L_47 - .L_46)
	.align		4
.L_46:
        /*0028*/ 	.word	index@(_ZN3cub18CUB_300001_SM_10006detail11EmptyKernelIvEEvv)
        /*002c*/ 	.word	0x00000000


	//----- nvinfo : EIATTR_REGCOUNT
	.align		4
.L_47:
        /*0030*/ 	.byte	0x04, 0x2f
        /*0032*/ 	.short	(.L_49 - .L_48)
	.align		4
.L_48:
        /*0034*/ 	.word	index@(_ZN3cub18CUB_300001_SM_10006detail6reduce28DeviceReduceSingleTileKernelINS2_10policy_hubIfyN4cuda3std3__44plusIvEEE10Policy1000EPfSC_yS9_ffNS7_10__identityEEEvT0_T1_T2_T3_T4_T6_)
        /*0038*/ 	.word	0x00000020


	//----- nvinfo : EIATTR_FRAME_SIZE
	.align		4
.L_49:
        /*003c*/ 	.byte	0x04, 0x11
        /*003e*/ 	.short	(.L_51 - .L_50)
	.align		4
.L_50:
        /*0040*/ 	.word	index@(_ZN3cub18CUB_300001_SM_10006detail6reduce28DeviceReduceSingleTileKernelINS2_10policy_hubIfyN4cuda3std3__44plusIvEEE10Policy1000EPfSC_yS9_ffNS7_10__identityEEEvT0_T1_T2_T3_T4_T6_)
        /*0044*/ 	.word	0x00000000


	//----- nvinfo : EIATTR_REGCOUNT
	.align		4
.L_51:
        /*0048*/ 	.byte	0x04, 0x2f
        /*004a*/ 	.short	(.L_53 - .L_52)
	.align		4
.L_52:
        /*004c*/ 	.word	index@(_ZN3cub18CUB_300001_SM_10006detail6reduce18DeviceReduceKernelINS2_10policy_hubIfyN4cuda3std3__44plusIvEEE10Policy1000EPfyS9_fNS7_10__identityEEEvT0_PT3_T1_NS0_13GridEvenShareISH_EET2_T4_)
        /*0050*/ 	.word	0x0000001f


	//----- nvinfo : EIATTR_FRAME_SIZE
	.align		4
.L_53:
        /*0054*/ 	.byte	0x04, 0x11
        /*0056*/ 	.short	(.L_55 - .L_54)
	.align		4
.L_54:
        /*0058*/ 	.word	index@(_ZN3cub18CUB_300001_SM_10006detail6reduce18DeviceReduceKernelINS2_10policy_hubIfyN4cuda3std3__44plusIvEEE10Policy1000EPfyS9_fNS7_10__identityEEEvT0_PT3_T1_NS0_13GridEvenShareISH_EET2_T4_)
        /*005c*/ 	.word	0x00000000


	//----- nvinfo : EIATTR_REGCOUNT
	.align		4
.L_55:
        /*0060*/ 	.byte	0x04, 0x2f
        /*0062*/ 	.short	(.L_57 - .L_56)
	.align		4
.L_56:
        /*0064*/ 	.word	index@(_ZN3cub18CUB_300001_SM_10006detail6reduce28DeviceReduceSingleTileKernelINS2_10policy_hubIfyN4cuda3std3__44plusIvEEE10Policy1000EPfSC_iS9_ffNS7_10__identityEEEvT0_T1_T2_T3_T4_T6_)
        /*0068*/ 	.word	0x0000001e


	//----- nvinfo : EIATTR_FRAME_SIZE
	.align		4
.L_57:
        /*006c*/ 	.byte	0x04, 0x11
        /*006e*/ 	.short	(.L_59 - .L_58)
	.align		4
.L_58:
        /*0070*/ 	.word	index@(_ZN3cub18CUB_300001_SM_10006detail6reduce28DeviceReduceSingleTileKernelINS2_10policy_hubIfyN4cuda3std3__44plusIvEEE10Policy1000EPfSC_iS9_ffNS7_10__identityEEEvT0_T1_T2_T3_T4_T6_)
        /*0074*/ 	.word	0x00000000


	//----- nvinfo : EIATTR_MIN_STACK_SIZE
	.align		4
.L_59:
        /*0078*/ 	.byte	0x04, 0x12
        /*007a*/ 	.short	(.L_61 - .L_60)
	.align		4
.L_60:
        /*007c*/ 	.word	index@(_ZN3cub18CUB_300001_SM_10006detail6reduce28DeviceReduceSingleTileKernelINS2_10policy_hubIfyN4cuda3std3__44plusIvEEE10Policy1000EPfSC_iS9_ffNS7_10__identityEEEvT0_T1_T2_T3_T4_T6_)
        /*0080*/ 	.word	0x00000000


	//----- nvinfo : EIATTR_MIN_STACK_SIZE
	.align		4
.L_61:
        /*0084*/ 	.byte	0x04, 0x12
        /*0086*/ 	.short	(.L_63 - .L_62)
	.align		4
.L_62:
        /*0088*/ 	.word	index@(_ZN3cub18CUB_300001_SM_10006detail6reduce18DeviceReduceKernelINS2_10policy_hubIfyN4cuda3std3__44plusIvEEE10Policy1000EPfyS9_fNS7_10__identityEEEvT0_PT3_T1_NS0_13GridEvenShareISH_EET2_T4_)
        /*008c*/ 	.word	0x00000000


	//----- nvinfo : EIATTR_MIN_STACK_SIZE
	.align		4
.L_63:
        /*0090*/ 	.byte	0x04, 0x12
        /*0092*/ 	.short	(.L_65 - .L_64)
	.align		4
.L_64:
        /*0094*/ 	.word	index@(_ZN3cub18CUB_300001_SM_10006detail6reduce28DeviceReduceSingleTileKernelINS2_10policy_hubIfyN4cuda3std3__44plusIvEEE10Policy1000EPfSC_yS9_ffNS7_10__identityEEEvT0_T1_T2_T3_T4_T6_)
        /*0098*/ 	.word	0x00000000


	//----- nvinfo : EIATTR_MIN_STACK_SIZE
	.align		4
.L_65:
        /*009c*/ 	.byte	0x04, 0x12
        /*009e*/ 	.short	(.L_67 - .L_66)
	.align		4
.L_66:
        /*00a0*/ 	.word	index@(_ZN3cub18CUB_300001_SM_10006detail11EmptyKernelIvEEvv)
        /*00a4*/ 	.word	0x00000000


	//----- nvinfo : EIATTR_MIN_STACK_SIZE
	.align		4
.L_67:
        /*00a8*/ 	.byte	0x04, 0x12
        /*00aa*/ 	.short	(.L_69 - .L_68)
	.align		4
.L_68:
        /*00ac*/ 	.word	index@(_Z18reduce_with_bufferPimS_)
        /*00b0*/ 	.word	0x00000000
.L_69:


//--------------------- .nv.compat                --------------------------
	.section	.nv.compat,"",@"SHT_CUDA_COMPAT_INFO"
	.align	4
        /*0000*/ 	.byte	0x02, 0x09, 0x00, 0x00, 0x02, 0x02, 0x01, 0x00, 0x02, 0x05, 0x05, 0x00, 0x03, 0x07, 0x01, 0x01
        /*0010*/ 	.byte	0x02, 0x03, 0x00, 0x00, 0x02, 0x06, 0x01, 0x00, 0x04, 0x0b, 0x08, 0x00, 0x09, 0x00, 0x00, 0x00
        /*0020*/ 	.byte	0x00, 0x00, 0x00, 0x00


//--------------------- .nv.info._ZN3cub18CUB_300001_SM_10006detail6reduce28DeviceReduceSingleTileKernelINS2_10policy_hubIfyN4cuda3std3__44plusIvEEE10Policy1000EPfSC_iS9_ffNS7_10__identityEEEvT0_T1_T2_T3_T4_T6_ --------------------------
	.section	.nv.info._ZN3cub18CUB_300001_SM_10006detail6reduce28DeviceReduceSingleTileKernelINS2_10policy_hubIfyN4cuda3std3__44plusIvEEE10Policy1000EPfSC_iS9_ffNS7_10__identityEEEvT0_T1_T2_T3_T4_T6_,"",@"SHT_CUDA_INFO"
	.sectionflags	@""
	.align	4


	//----- nvinfo : EIATTR_CUDA_API_VERSION
	.align		4
        /*0000*/ 	.byte	0x04, 0x37
        /*0002*/ 	.short	(.L_71 - .L_70)
.L_70:
        /*0004*/ 	.word	0x00000082


	//----- nvinfo : EIATTR_KPARAM_INFO
	.align		4
.L_71:
        /*0008*/ 	.byte	0x04, 0x17
        /*000a*/ 	.short	(.L_73 - .L_72)
.L_72:
        /*000c*/ 	.word	0x00000000
        /*0010*/ 	.short	0x0005
        /*0012*/ 	.short	0x001c
        /*0014*/ 	.byte	0x00, 0xf0, 0x05, 0x00


	//----- nvinfo : EIATTR_KPARAM_INFO
	.align		4
.L_73:
        /*0018*/ 	.byte	0x04, 0x17
        /*001a*/ 	.short	(.L_75 - .L_74)
.L_74:
        /*001c*/ 	.word	0x00000000
        /*0020*/ 	.short	0x0004
        /*0022*/ 	.short	0x0018
        /*0024*/ 	.byte	0x00, 0xf0, 0x11, 0x00


	//----- nvinfo : EIATTR_KPARAM_INFO
	.align		4
.L_75:
        /*0028*/ 	.byte	0x04, 0x17
        /*002a*/ 	.short	(.L_77 - .L_76)
.L_76:
        /*002c*/ 	.word	0x00000000
        /*0030*/ 	.short	0x0003
        /*0032*/ 	.short	0x0014
        /*0034*/ 	.byte	0x00, 0xf0, 0x05, 0x00


	//----- nvinfo : EIATTR_KPARAM_INFO
	.align		4
.L_77:
        /*0038*/ 	.byte	0x04, 0x17
        /*003a*/ 	.short	(.L_79 - .L_78)
.L_78:
        /*003c*/ 	.word	0x00000000
        /*0040*/ 	.short	0x0002
        /*0042*/ 	.short	0x0010
        /*0044*/ 	.byte	0x00, 0xf0, 0x11, 0x00


	//----- nvinfo : EIATTR_KPARAM_INFO
	.align		4
.L_79:
        /*0048*/ 	.byte	0x04, 0x17
        /*004a*/ 	.short	(.L_81 - .L_80)
.L_80:
        /*004c*/ 	.word	0x00000000
        /*0050*/ 	.short	0x0001
        /*0052*/ 	.short	0x0008
        /*0054*/ 	.byte	0x00, 0xf5, 0x21, 0x00


	//----- nvinfo : EIATTR_KPARAM_INFO
	.align		4
.L_81:
        /*0058*/ 	.byte	0x04, 0x17
        /*005a*/ 	.short	(.L_83 - .L_82)
.L_82:
        /*005c*/ 	.word	0x00000000
        /*0060*/ 	.short	0x0000
        /*0062*/ 	.short	0x0000
        /*0064*/ 	.byte	0x00, 0xf5, 0x21, 0x00


	//----- nvinfo : EIATTR_SPARSE_MMA_MASK
	.align		4
.L_83:
        /*0068*/ 	.byte	0x03, 0x50
        /*006a*/ 	.short	0x0000


	//----- nvinfo : EIATTR_MAXREG_COUNT
	.align		4
        /*006c*/ 	.byte	0x03, 0x1b
        /*006e*/ 	.short	0x00ff


	//----- nvinfo : EIATTR_NUM_BARRIERS
	.align		4
        /*0070*/ 	.byte	0x02, 0x4c
        /*0072*/ 	.byte	0x01
	.zero		1


	//----- nvinfo : EIATTR_MERCURY_ISA_VERSION
	.align		4
        /*0074*/ 	.byte	0x03, 0x5f
        /*0076*/ 	.short	0x0101


	//----- nvinfo : EIATTR_COOP_GROUP_MASK_REGIDS
	.align		4
        /*0078*/ 	.byte	0x04, 0x29
        /*007a*/ 	.short	(.L_85 - .L_84)


	//   ....[0]....
.L_84:
        /*007c*/ 	.word	0xffffffff


	//   ....[1]....
        /*0080*/ 	.word	0xffffffff


	//   ....[2]....
        /*0084*/ 	.word	0xffffffff


	//   ....[3]....
        /*0088*/ 	.word	0xffffffff


	//   ....[4]....
        /*008c*/ 	.word	0xffffffff


	//   ....[5]....
        /*0090*/ 	.word	0xffffffff


	//   ....[6]....
        /*0094*/ 	.word	0xffffffff


	//   ....[7]....
        /*0098*/ 	.word	0xffffffff


	//   ....[8]....
        /*009c*/ 	.word	0xffffffff


	//   ....[9]....
        /*00a0*/ 	.word	0xffffffff


	//   ....[10]....
        /*00a4*/ 	.word	0xffffffff


	//   ....[11]....
        /*00a8*/ 	.word	0xffffffff


	//   ....[12]....
        /*00ac*/ 	.word	0xffffffff


	//   ....[13]....
        /*00b0*/ 	.word	0xffffffff


	//   ....[14]....
        /*00b4*/ 	.word	0xffffffff


	//   ....[15]....
        /*00b8*/ 	.word	0xffffffff


	//   ....[16]....
        /*00bc*/ 	.word	0xffffffff


	//   ....[17]....
        /*00c0*/ 	.word	0xffffffff


	//   ....[18]....
        /*00c4*/ 	.word	0xffffffff


	//   ....[19]....
        /*00c8*/ 	.word	0xffffffff


	//   ....[20]....
        /*00cc*/ 	.word	0xffffffff


	//   ....[21]....
        /*00d0*/ 	.word	0xffffffff


	//   ....[22]....
        /*00d4*/ 	.word	0xffffffff


	//   ....[23]....
        /*00d8*/ 	.word	0xffffffff


	//   ....[24]....
        /*00dc*/ 	.word	0xffffffff


	//   ....[25]....
        /*00e0*/ 	.word	0xffffffff


	//   ....[26]....
        /*00e4*/ 	.word	0xffffffff


	//   ....[27]....
        /*00e8*/ 	.word	0xffffffff


	//   ....[28]....
        /*00ec*/ 	.word	0xffffffff


	//   ....[29]....
        /*00f0*/ 	.word	0xffffffff


	//----- nvinfo : EIATTR_COOP_GROUP_INSTR_OFFSETS
	.align		4
.L_85:
        /*00f4*/ 	.byte	0x04, 0x28
        /*00f6*/ 	.short	(.L_87 - .L_86)


	//   ....[0]....
.L_86:
        /*00f8*/ 	.word	0x00000960


	//   ....[1]....
        /*00fc*/ 	.word	0x00000990


	//   ....[2]....
        /*0100*/ 	.word	0x00000a00


	//   ....[3]....
        /*0104*/ 	.word	0x00000a40


	//   ....[4]....
        /*0108*/ 	.word	0x00000a60


	//   ....[5]....
        /*010c*/ 	.word	0x00000c10


	//   ....[6]....
        /*0110*/ 	.word	0x00000c40


	//   ....[7]....
        /*0114*/ 	.word	0x00000ca0


	//   ....[8]....
        /*0118*/ 	.word	0x00000ce0


	//   ....[9]....
        /*011c*/ 	.word	0x00000d00


	//   ....[10]....
        /*0120*/ 	.word	0x00001ad0


	//   ....[11]....
        /*0124*/ 	.word	0x00001b00


	//   ....[12]....
        /*0128*/ 	.word	0x00001b60


	//   ....[13]....
        /*012c*/ 	.word	0x00001bb0


	//   ....[14]....
        /*0130*/ 	.word	0x00001bd0


	//   ....[15]....
        /*0134*/ 	.word	0x00002560


	//   ....[16]....
        /*0138*/ 	.word	0x00002590


	//   ....[17]....
        /*013c*/ 	.word	0x00002600


	//   ....[18]....
        /*0140*/ 	.word	0x00002640


	//   ....[19]....
        /*0144*/ 	.word	0x00002660


	//   ....[20]....
        /*0148*/ 	.word	0x00002810


	//   ....[21]....
        /*014c*/ 	.word	0x00002840


	//   ....[22]....
        /*0150*/ 	.word	0x000028a0


	//   ....[23]....
        /*0154*/ 	.word	0x000028e0


	//   ....[24]....
        /*0158*/ 	.word	0x00002900


	//   ....[25]....
        /*015c*/ 	.word	0x00003840


	//   ....[26]....
        /*0160*/ 	.word	0x00003870


	//   ....[27]....
        /*0164*/ 	.word	0x000038d0


	//   ....[28]....
        /*0168*/ 	.word	0x00003920


	//   ....[29]....
        /*016c*/ 	.word	0x00003940


	//----- nvinfo : EIATTR_VRC_CTA_INIT_COUNT
	.align		4
.L_87:
        /*0170*/ 	.byte	0x02, 0x4a
	.zero		1
	.zero		1


	//----- nvinfo : EIATTR_EXIT_INSTR_OFFSETS
	.align		4
        /*0174*/ 	.byte	0x04, 0x1c
        /*0176*/ 	.short	(.L_89 - .L_88)


	//   ....[0]....
.L_88:
        /*0178*/ 	.word	0x00000080


	//   ....[1]....
        /*017c*/ 	.word	0x000000c0


	//   ....[2]....
        /*0180*/ 	.word	0x00003a80


	//   ....[3]....
        /*0184*/ 	.word	0x00003ad0


	//----- nvinfo : EIATTR_MAX_THREADS
	.align		4
.L_89:
        /*0188*/ 	.byte	0x04, 0x05
        /*018a*/ 	.short	(.L_91 - .L_90)
.L_90:
        /*018c*/ 	.word	0x00000100
        /*0190*/ 	.word	0x00000001
        /*0194*/ 	.word	0x00000001


	//----- nvinfo : EIATTR_CRS_STACK_SIZE
	.align		4
.L_91:
        /*0198*/ 	.byte	0x04, 0x1e
        /*019a*/ 	.short	(.L_93 - .L_92)
.L_92:
        /*019c*/ 	.word	0x00000000


	//----- nvinfo : EIATTR_CBANK_PARAM_SIZE
	.align		4
.L_93:
        /*01a0*/ 	.byte	0x03, 0x19
        /*01a2*/ 	.short	0x001d


	//----- nvinfo : EIATTR_PARAM_CBANK
	.align		4
        /*01a4*/ 	.byte	0x04, 0x0a
        /*01a6*/ 	.short	(.L_95 - .L_94)
	.align		4
.L_94:
        /*01a8*/ 	.word	index@(.nv.constant0._ZN3cub18CUB_300001_SM_10006detail6reduce28DeviceReduceSingleTileKernelINS2_10policy_hubIfyN4cuda3std3__44plusIvEEE10Policy1000EPfSC_iS9_ffNS7_10__identityEEEvT0_T1_T2_T3_T4_T6_)
        /*01ac*/ 	.short	0x0380
        /*01ae*/ 	.short	0x001d


	//----- nvinfo : EIATTR_SW_WAR
	.align		4
.L_95:
        /*01b0*/ 	.byte	0x04, 0x36
        /*01b2*/ 	.short	(.L_97 - .L_96)
.L_96:
        /*01b4*/ 	.word	0x00000008
.L_97:


//--------------------- .nv.info._ZN3cub18CUB_300001_SM_10006detail6reduce18DeviceReduceKernelINS2_10policy_hubIfyN4cuda3std3__44plusIvEEE10Policy1000EPfyS9_fNS7_10__identityEEEvT0_PT3_T1_NS0_13GridEvenShareISH_EET2_T4_ --------------------------
	.section	.nv.info._ZN3cub18CUB_300001_SM_10006detail6reduce18DeviceReduceKernelINS2_10policy_hubIfyN4cuda3std3__44plusIvEEE10Policy1000EPfyS9_fNS7_10__identityEEEvT0_PT3_T1_NS0_13GridEvenShareISH_EET2_T4_,"",@"SHT_CUDA_INFO"
	.sectionflags	@""
	.align	4


	//----- nvinfo : EIATTR_CUDA_API_VERSION
	.align		4
        /*0000*/ 	.byte	0x04, 0x37
        /*0002*/ 	.short	(.L_99 - .L_98)
.L_98:
        /*0004*/ 	.word	0x00000082


	//----- nvinfo : EIATTR_KPARAM_INFO
	.align		4
.L_99:
        /*0008*/ 	.byte	0x04, 0x17
        /*000a*/ 	.short	(.L_101 - .L_100)
.L_100:
        /*000c*/ 	.word	0x00000000
        /*0010*/ 	.short	0x0005
        /*0012*/ 	.short	0x0061
        /*0014*/ 	.byte	0x00, 0xf0, 0x05, 0x00


	//----- nvinfo : EIATTR_KPARAM_INFO
	.align		4
.L_101:
        /*0018*/ 	.byte	0x04, 0x17
        /*001a*/ 	.short	(.L_103 - .L_102)
.L_102:
        /*001c*/ 	.word	0x00000000
        /*0020*/ 	.short	0x0004
        /*0022*/ 	.short	0x0060
        /*0024*/ 	.byte	0x00, 0xf0, 0x05, 0x00


	//----- nvinfo : EIATTR_KPARAM_INFO
	.align		4
.L_103:
        /*0028*/ 	.byte	0x04, 0x17
        /*002a*/ 	.short	(.L_105 - .L_104)
.L_104:
        /*002c*/ 	.word	0x00000000
        /*0030*/ 	.short	0x0003
        /*0032*/ 	.short	0x0018
        /*0034*/ 	.byte	0x00, 0xf0, 0x21, 0x01


	//----- nvinfo : EIATTR_KPARAM_INFO
	.align		4
.L_105:
        /*0038*/ 	.byte	0x04, 0x17
        /*003a*/ 	.short	(.L_107 - .L_106)
.L_106:
        /*003c*/ 	.word	0x00000000
        /*0040*/ 	.short	0x0002
        /*0042*/ 	.short	0x0010
        /*0044*/ 	.byte	0x00, 0xf0, 0x21, 0x00


	//----- nvinfo : EIATTR_KPARAM_INFO
	.align		4
.L_107:
        /*0048*/ 	.byte	0x04, 0x17
        /*004a*/ 	.short	(.L_109 - .L_108)
.L_108:
        /*004c*/ 	.word	0x00000000
        /*0050*/ 	.short	0x0001
        /*0052*/ 	.short	0x0008
        /*0054*/ 	.byte	0x00, 0xf5, 0x21, 0x00


	//----- nvinfo : EIATTR_KPARAM_INFO
	.align		4
.L_109:
        /*0058*/ 	.byte	0x04, 0x17
        /*005a*/ 	.short	(.L_111 - .L_110)
.L_110:
        /*005c*/ 	.word	0x00000000
        /*0060*/ 	.short	0x0000
        /*0062*/ 	.short	0x0000
        /*0064*/ 	.byte	0x00, 0xf5, 0x21, 0x00


	//----- nvinfo : EIATTR_SPARSE_MMA_MASK
	.align		4
.L_111:
        /*0068*/ 	.byte	0x03, 0x50
        /*006a*/ 	.short	0x0000


	//----- nvinfo : EIATTR_MAXREG_COUNT
	.align		4
        /*006c*/ 	.byte	0x03, 0x1b
        /*006e*/ 	.short	0x00ff


	//----- nvinfo : EIATTR_NUM_BARRIERS
	.align		4
        /*0070*/ 	.byte	0x02, 0x4c
        /*0072*/ 	.byte	0x01
	.zero		1


	//----- nvinfo : EIATTR_MERCURY_ISA_VERSION
	.align		4
        /*0074*/ 	.byte	0x03, 0x5f
        /*0076*/ 	.short	0x0101


	//----- nvinfo : EIATTR_COOP_GROUP_MASK_REGIDS
	.align		4
        /*0078*/ 	.byte	0x04, 0x29
        /*007a*/ 	.short	(.L_113 - .L_112)


	//   ....[0]....
.L_112:
        /*007c*/ 	.word	0xffffffff


	//   ....[1]....
        /*0080*/ 	.word	0xffffffff


	//   ....[2]....
        /*0084*/ 	.word	0xffffffff


	//   ....[3]....
        /*0088*/ 	.word	0xffffffff


	//   ....[4]....
        /*008c*/ 	.word	0xffffffff


	//   ....[5]....
        /*0090*/ 	.word	0xffffffff


	//   ....[6]....
        /*0094*/ 	.word	0xffffffff


	//   ....[7]....
        /*0098*/ 	.word	0xffffffff


	//   ....[8]....
        /*009c*/ 	.word	0xffffffff


	//   ....[9]....
        /*00a0*/ 	.word	0xffffffff


	//   ....[10]....
        /*00a4*/ 	.word	0xffffffff


	//   ....[11]....
        /*00a8*/ 	.word	0xffffffff


	//   ....[12]....
        /*00ac*/ 	.word	0xffffffff


	//   ....[13]....
        /*00b0*/ 	.word	0xffffffff


	//   ....[14]....
        /*00b4*/ 	.word	0xffffffff


	//   ....[15]....
        /*00b8*/ 	.word	0xffffffff


	//   ....[16]....
        /*00bc*/ 	.word	0xffffffff


	//   ....[17]....
        /*00c0*/ 	.word	0xffffffff


	//   ....[18]....
        /*00c4*/ 	.word	0xffffffff


	//   ....[19]....
        /*00c8*/ 	.word	0xffffffff


	//   ....[20]....
        /*00cc*/ 	.word	0xffffffff


	//   ....[21]....
        /*00d0*/ 	.word	0xffffffff


	//   ....[22]....
        /*00d4*/ 	.word	0xffffffff


	//   ....[23]....
        /*00d8*/ 	.word	0xffffffff


	//   ....[24]....
        /*00dc*/ 	.word	0xffffffff


	//   ....[25]....
        /*00e0*/ 	.word	0xffffffff


	//   ....[26]....
        /*00e4*/ 	.word	0xffffffff


	//   ....[27]....
        /*00e8*/ 	.word	0xffffffff


	//   ....[28]....
        /*00ec*/ 	.word	0xffffffff


	//   ....[29]....
        /*00f0*/ 	.word	0xffffffff


	//----- nvinfo : EIATTR_COOP_GROUP_INSTR_OFFSETS
	.align		4
.L_113:
        /*00f4*/ 	.byte	0x04, 0x28
        /*00f6*/ 	.short	(.L_115 - .L_114)


	//   ....[0]....
.L_114:
        /*00f8*/ 	.word	0x00000b00


	//   ....[1]....
        /*00fc*/ 	.word	0x00000b30


	//   ....[2]....
        /*0100*/ 	.word	0x00000b90


	//   ....[3]....
        /*0104*/ 	.word	0x00000be0


	//   ....[4]....
        /*0108*/ 	.word	0x00000c00


	//   ....[5]....
        /*010c*/ 	.word	0x00000db0


	//   ....[6]....
        /*0110*/ 	.word	0x00000de0


	//   ....[7]....
        /*0114*/ 	.word	0x00000e30


	//   ....[8]....
        /*0118*/ 	.word	0x00000e80


	//   ....[9]....
        /*011c*/ 	.word	0x00000ea0


	//   ....[10]....
        /*0120*/ 	.word	0x00001e30


	//   ....[11]....
        /*0124*/ 	.word	0x00001e60


	//   ....[12]....
        /*0128*/ 	.word	0x00001ed0


	//   ....[13]....
        /*012c*/ 	.word	0x00001f10


	//   ....[14]....
        /*0130*/ 	.word	0x00001f30


	//   ....[15]....
        /*0134*/ 	.word	0x00002ad0


	//   ....[16]....
        /*0138*/ 	.word	0x00002b00


	//   ....[17]....
        /*013c*/ 	.word	0x00002b60


	//   ....[18]....
        /*0140*/ 	.word	0x00002bb0


	//   ....[19]....
        /*0144*/ 	.word	0x00002bd0


	//   ....[20]....
        /*0148*/ 	.word	0x00002d80


	//   ....[21]....
        /*014c*/ 	.word	0x00002db0


	//   ....[22]....
        /*0150*/ 	.word	0x00002e00


	//   ....[23]....
        /*0154*/ 	.word	0x00002e50


	//   ....[24]....
        /*0158*/ 	.word	0x00002e70


	//   ....[25]....
        /*015c*/ 	.word	0x00003f80


	//   ....[26]....
        /*0160*/ 	.word	0x00003fc0


	//   ....[27]....
        /*0164*/ 	.word	0x00004020


	//   ....[28]....
        /*0168*/ 	.word	0x00004070


	//   ....[29]....
        /*016c*/ 	.word	0x00004090


	//----- nvinfo : EIATTR_VRC_CTA_INIT_COUNT
	.align		4
.L_115:
        /*0170*/ 	.byte	0x02, 0x4a
	.zero		1
	.zero		1


	//----- nvinfo : EIATTR_EXIT_INSTR_OFFSETS
	.align		4
        /*0174*/ 	.byte	0x04, 0x1c
        /*0176*/ 	.short	(.L_117 - .L_116)


	//   ....[0]....
.L_116:
        /*0178*/ 	.word	0x000041d0


	//   ....[1]....
        /*017c*/ 	.word	0x00004230


	//----- nvinfo : EIATTR_MAX_THREADS
	.align		4
.L_117:
        /*0180*/ 	.byte	0x04, 0x05
        /*0182*/ 	.short	(.L_119 - .L_118)
.L_118:
        /*0184*/ 	.word	0x00000100
        /*0188*/ 	.word	0x00000001
        /*018c*/ 	.word	0x00000001


	//----- nvinfo : EIATTR_CRS_STACK_SIZE
	.align		4
.L_119:
        /*0190*/ 	.byte	0x04, 0x1e
        /*0192*/ 	.short	(.L_121 - .L_120)
.L_120:
        /*0194*/ 	.word	0x00000000


	//----- nvinfo : EIATTR_CBANK_PARAM_SIZE
	.align		4
.L_121:
        /*0198*/ 	.byte	0x03, 0x19
        /*019a*/ 	.short	0x0062


	//----- nvinfo : EIATTR_PARAM_CBANK
	.align		4
        /*019c*/ 	.byte	0x04, 0x0a
        /*019e*/ 	.short	(.L_123 - .L_122)
	.align		4
.L_122:
        /*01a0*/ 	.word	index@(.nv.constant0._ZN3cub18CUB_300001_SM_10006detail6reduce18DeviceReduceKernelINS2_10policy_hubIfyN4cuda3std3__44plusIvEEE10Policy1000EPfyS9_fNS7_10__identityEEEvT0_PT3_T1_NS0_13GridEvenShareISH_EET2_T4_)
        /*01a4*/ 	.short	0x0380
        /*01a6*/ 	.short	0x0062


	//----- nvinfo : EIATTR_SW_WAR
	.align		4
.L_123:
        /*01a8*/ 	.byte	0x04, 0x36
        /*01aa*/ 	.short	(.L_125 - .L_124)
.L_124:
        /*01ac*/ 	.word	0x00000008
.L_125:


//--------------------- .nv.info._ZN3cub18CUB_300001_SM_10006detail6reduce28DeviceReduceSingleTileKernelINS2_10policy_hubIfyN4cuda3std3__44plusIvEEE10Policy1000EPfSC_yS9_ffNS7_10__identityEEEvT0_T1_T2_T3_T4_T6_ --------------------------
	.section	.nv.info._ZN3cub18CUB_300001_SM_10006detail6reduce28DeviceReduceSingleTileKernelINS2_10policy_hubIfyN4cuda3std3__44plusIvEEE10Policy1000EPfSC_yS9_ffNS7_10__identityEEEvT0_T1_T2_T3_T4_T6_,"",@"SHT_CUDA_INFO"
	.sectionflags	@""
	.align	4


	//----- nvinfo : EIATTR_CUDA_API_VERSION
	.align		4
        /*0000*/ 	.byte	0x04, 0x37
        /*0002*/ 	.short	(.L_127 - .L_126)
.L_126:
        /*0004*/ 	.word	0x00000082


	//----- nvinfo : EIATTR_KPARAM_INFO
	.align		4
.L_127:
        /*0008*/ 	.byte	0x04, 0x17
        /*000a*/ 	.short	(.L_129 - .L_128)
.L_128:
        /*000c*/ 	.word	0x00000000
        /*0010*/ 	.short	0x0005
        /*0012*/ 	.short	0x0020
        /*0014*/ 	.byte	0x00, 0xf0, 0x05, 0x00


	//----- nvinfo : EIATTR_KPARAM_INFO
	.align		4
.L_129:
        /*0018*/ 	.byte	0x04, 0x17
        /*001a*/ 	.short	(.L_131 - .L_130)
.L_130:
        /*001c*/ 	.word	0x00000000
        /*0020*/ 	.short	0x0004
        /*0022*/ 	.short	0x001c
        /*0024*/ 	.byte	0x00, 0xf0, 0x11, 0x00


	//----- nvinfo : EIATTR_KPARAM_INFO
	.align		4
.L_131:
        /*0028*/ 	.byte	0x04, 0x17
        /*002a*/ 	.short	(.L_133 - .L_132)
.L_132:
        /*002c*/ 	.word	0x00000000
        /*0030*/ 	.short	0x0003
        /*0032*/ 	.short	0x0018
        /*0034*/ 	.byte	0x00, 0xf0, 0x05, 0x00


	//----- nvinfo : EIATTR_KPARAM_INFO
	.align		4
.L_133:
        /*0038*/ 	.byte	0x04, 0x17
        /*003a*/ 	.short	(.L_135 - .L_134)
.L_134:
        /*003c*/ 	.word	0x00000000
        /*0040*/ 	.short	0x0002
        /*0042*/ 	.short	0x0010
        /*0044*/ 	.byte	0x00, 0xf0, 0x21, 0x00


	//----- nvinfo : EIATTR_KPARAM_INFO
	.align		4
.L_135:
        /*0048*/ 	.byte	0x04, 0x17
        /*004a*/ 	.short	(.L_137 - .L_136)
.L_136:
        /*004c*/ 	.word	0x00000000
        /*0050*/ 	.short	0x0001
        /*0052*/ 	.short	0x0008
        /*0054*/ 	.byte	0x00, 0xf5, 0x21, 0x00


	//----- nvinfo : EIATTR_KPARAM_INFO
	.align		4
.L_137:
        /*0058*/ 	.byte	0x04, 0x17
        /*005a*/ 	.short	(.L_139 - .L_138)
.L_138:
        /*005c*/ 	.word	0x00000000
        /*0060*/ 	.short	0x0000
        /*0062*/ 	.short	0x0000
        /*0064*/ 	.byte	0x00, 0xf5, 0x21, 0x00


	//----- nvinfo : EIATTR_SPARSE_MMA_MASK
	.align		4
.L_139:
        /*0068*/ 	.byte	0x03, 0x50
        /*006a*/ 	.short	0x0000


	//----- nvinfo : EIATTR_MAXREG_COUNT
	.align		4
        /*006c*/ 	.byte	0x03, 0x1b
        /*006e*/ 	.short	0x00ff


	//----- nvinfo : EIATTR_NUM_BARRIERS
	.align		4
        /*0070*/ 	.byte	0x02, 0x4c
        /*0072*/ 	.byte	0x01
	.zero		1


	//----- nvinfo : EIATTR_MERCURY_ISA_VERSION
	.align		4
        /*0074*/ 	.byte	0x03, 0x5f
        /*0076*/ 	.short	0x0101


	//----- nvinfo : EIATTR_COOP_GROUP_MASK_REGIDS
	.align		4
        /*0078*/ 	.byte	0x04, 0x29
        /*007a*/ 	.short	(.L_141 - .L_140)


	//   ....[0]....
.L_140:
        /*007c*/ 	.word	0xffffffff


	//   ....[1]....
        /*0080*/ 	.word	0xffffffff


	//   ....[2]....
        /*0084*/ 	.word	0xffffffff


	//   ....[3]....
        /*0088*/ 	.word	0xffffffff


	//   ....[4]....
        /*008c*/ 	.word	0xffffffff


	//   ....[5]....
        /*0090*/ 	.word	0xffffffff


	//   ....[6]....
        /*0094*/ 	.word	0xffffffff


	//   ....[7]....
        /*0098*/ 	.word	0xffffffff


	//   ....[8]....
        /*009c*/ 	.word	0xffffffff


	//   ....[9]....
        /*00a0*/ 	.word	0xffffffff


	//   ....[10]....
        /*00a4*/ 	.word	0xffffffff


	//   ....[11]....
        /*00a8*/ 	.word	0xffffffff


	//   ....[12]....
        /*00ac*/ 	.word	0xffffffff


	//   ....[13]....
        /*00b0*/ 	.word	0xffffffff


	//   ....[14]....
        /*00b4*/ 	.word	0xffffffff


	//   ....[15]....
        /*00b8*/ 	.word	0xffffffff


	//   ....[16]....
        /*00bc*/ 	.word	0xffffffff


	//   ....[17]....
        /*00c0*/ 	.word	0xffffffff


	//   ....[18]....
        /*00c4*/ 	.word	0xffffffff


	//   ....[19]....
        /*00c8*/ 	.word	0xffffffff


	//   ....[20]....
        /*00cc*/ 	.word	0xffffffff


	//   ....[21]....
        /*00d0*/ 	.word	0xffffffff


	//   ....[22]....
        /*00d4*/ 	.word	0xffffffff


	//   ....[23]....
        /*00d8*/ 	.word	0xffffffff


	//   ....[24]....
        /*00dc*/ 	.word	0xffffffff


	//   ....[25]....
        /*00e0*/ 	.word	0xffffffff


	//   ....[26]....
        /*00e4*/ 	.word	0xffffffff


	//   ....[27]....
        /*00e8*/ 	.word	0xffffffff


	//   ....[28]....
        /*00ec*/ 	.word	0xffffffff


	//   ....[29]....
        /*00f0*/ 	.word	0xffffffff


	//----- nvinfo : EIATTR_COOP_GROUP_INSTR_OFFSETS
	.align		4
.L_141:
        /*00f4*/ 	.byte	0x04, 0x28
        /*00f6*/ 	.short	(.L_143 - .L_142)


	//   ....[0]....
.L_142:
        /*00f8*/ 	.word	0x000009a0


	//   ....[1]....
        /*00fc*/ 	.word	0x000009e0


	//   ....[2]....
        /*0100*/ 	.word	0x00000a40


	//   ....[3]....
        /*0104*/ 	.word	0x00000a90


	//   ....[4]....
        /*0108*/ 	.word	0x00000ab0


	//   ....[5]....
        /*010c*/ 	.word	0x00000c60


	//   ....[6]....
        /*0110*/ 	.word	0x00000cb0


	//   ....[7]....
        /*0114*/ 	.word	0x00000cf0


	//   ....[8]....
        /*0118*/ 	.word	0x00000d30


	//   ....[9]....
        /*011c*/ 	.word	0x00000d50


	//   ....[10]....
        /*0120*/ 	.word	0x00001b40


	//   ....[11]....
        /*0124*/ 	.word	0x00001b80


	//   ....[12]....
        /*0128*/ 	.word	0x00001be0


	//   ....[13]....
        /*012c*/ 	.word	0x00001c30


	//   ....[14]....
        /*0130*/ 	.word	0x00001c50


	//   ....[15]....
        /*0134*/ 	.word	0x000025f0


	//   ....[16]....
        /*0138*/ 	.word	0x00002630


	//   ....[17]....
        /*013c*/ 	.word	0x00002690


	//   ....[18]....
        /*0140*/ 	.word	0x000026e0


	//   ....[19]....
        /*0144*/ 	.word	0x00002700


	//   ....[20]....
        /*0148*/ 	.word	0x000028b0


	//   ....[21]....
        /*014c*/ 	.word	0x00002900


	//   ....[22]....
        /*0150*/ 	.word	0x00002940


	//   ....[23]....
        /*0154*/ 	.word	0x00002980


	//   ....[24]....
        /*0158*/ 	.word	0x000029a0


	//   ....[25]....
        /*015c*/ 	.word	0x00003900


	//   ....[26]....
        /*0160*/ 	.word	0x00003940


	//   ....[27]....
        /*0164*/ 	.word	0x000039a0


	//   ....[28]....
        /*0168*/ 	.word	0x000039f0


	//   ....[29]....
        /*016c*/ 	.word	0x00003a10


	//----- nvinfo : EIATTR_VRC_CTA_INIT_COUNT
	.align		4
.L_143:
        /*0170*/ 	.byte	0x02, 0x4a
	.zero		1
	.zero		1


	//----- nvinfo : EIATTR_EXIT_INSTR_OFFSETS
	.align		4
        /*0174*/ 	.byte	0x04, 0x1c
        /*0176*/ 	.short	(.L_145 - .L_144)


	//   ....[0]....
.L_144:
        /*0178*/ 	.word	0x000000a0


	//   ....[1]....
        /*017c*/ 	.word	0x000000e0


	//   ....[2]....
        /*0180*/ 	.word	0x00003b40


	//   ....[3]....
        /*0184*/ 	.word	0x00003b90


	//----- nvinfo : EIATTR_MAX_THREADS
	.align		4
.L_145:
        /*0188*/ 	.byte	0x04, 0x05
        /*018a*/ 	.short	(.L_147 - .L_146)
.L_146:
        /*018c*/ 	.word	0x00000100
        /*0190*/ 	.word	0x00000001
        /*0194*/ 	.word	0x00000001


	//----- nvinfo : EIATTR_CRS_STACK_SIZE
	.align		4
.L_147:
        /*0198*/ 	.byte	0x04, 0x1e
        /*019a*/ 	.short	(.L_149 - .L_148)
.L_148:
        /*019c*/ 	.word	0x00000000


	//----- nvinfo : EIATTR_CBANK_PARAM_SIZE
	.align		4
.L_149:
        /*01a0*/ 	.byte	0x03, 0x19
        /*01a2*/ 	.short	0x0021


	//----- nvinfo : EIATTR_PARAM_CBANK
	.align		4
        /*01a4*/ 	.byte	0x04, 0x0a
        /*01a6*/ 	.short	(.L_151 - .L_150)
	.align		4
.L_150:
        /*01a8*/ 	.word	index@(.nv.constant0._ZN3cub18CUB_300001_SM_10006detail6reduce28DeviceReduceSingleTileKernelINS2_10policy_hubIfyN4cuda3std3__44plusIvEEE10Policy1000EPfSC_yS9_ffNS7_10__identityEEEvT0_T1_T2_T3_T4_T6_)
        /*01ac*/ 	.short	0x0380
        /*01ae*/ 	.short	0x0021


	//----- nvinfo : EIATTR_SW_WAR
	.align		4
.L_151:
        /*01b0*/ 	.byte	0x04, 0x36
        /*01b2*/ 	.short	(.L_153 - .L_152)
.L_152:
        /*01b4*/ 	.word	0x00000008
.L_153:


//--------------------- .nv.info._ZN3cub18CUB_300001_SM_10006detail11EmptyKernelIvEEvv --------------------------
	.section	.nv.info._ZN3cub18CUB_300001_SM_10006detail11EmptyKernelIvEEvv,"",@"SHT_CUDA_INFO"
	.sectionflags	@""
	.align	4


	//----- nvinfo : EIATTR_CUDA_API_VERSION
	.align		4
        /*0000*/ 	.byte	0x04, 0x37
        /*0002*/ 	.short	(.L_155 - .L_154)
.L_154:
        /*0004*/ 	.word	0x00000082


	//----- nvinfo : EIATTR_SPARSE_MMA_MASK
	.align		4
.L_155:
        /*0008*/ 	.byte	0x03, 0x50
        /*000a*/ 	.short	0x0000


	//----- nvinfo : EIATTR_MAXREG_COUNT
	.align		4
        /*000c*/ 	.byte	0x03, 0x1b
        /*000e*/ 	.short	0x00ff


	//----- nvinfo : EIATTR_MERCURY_ISA_VERSION
	.align		4
        /*0010*/ 	.byte	0x03, 0x5f
        /*0012*/ 	.short	0x0101


	//----- nvinfo : EIATTR_VRC_CTA_INIT_COUNT
	.align		4
        /*0014*/ 	.byte	0x02, 0x4a
	.zero		1
	.zero		1


	//----- nvinfo : EIATTR_EXIT_INSTR_OFFSETS
	.align		4
        /*0018*/ 	.byte	0x04, 0x1c
        /*001a*/ 	.short	(.L_157 - .L_156)


	//   ....[0]....
.L_156:
        /*001c*/ 	.word	0x00000010


	//----- nvinfo : EIATTR_SW_WAR
	.align		4
.L_157:
        /*0020*/ 	.byte	0x04, 0x36
        /*0022*/ 	.short	(.L_159 - .L_158)
.L_158:
        /*0024*/ 	.word	0x00000008
.L_159:


//--------------------- .nv.info._Z18reduce_with_bufferPimS_ --------------------------
	.section	.nv.info._Z18reduce_with_bufferPimS_,"",@"SHT_CUDA_INFO"
	.sectionflags	@""
	.align	4


	//----- nvinfo : EIATTR_CUDA_API_VERSION
	.align		4
        /*0000*/ 	.byte	0x04, 0x37
        /*0002*/ 	.short	(.L_161 - .L_160)
.L_160:
        /*0004*/ 	.word	0x00000082


	//----- nvinfo : EIATTR_KPARAM_INFO
	.align		4
.L_161:
        /*0008*/ 	.byte	0x04, 0x17
        /*000a*/ 	.short	(.L_163 - .L_162)
.L_162:
        /*000c*/ 	.word	0x00000000
        /*0010*/ 	.short	0x0002
        /*0012*/ 	.short	0x0010
        /*0014*/ 	.byte	0x00, 0xf5, 0x21, 0x00


	//----- nvinfo : EIATTR_KPARAM_INFO
	.align		4
.L_163:
        /*0018*/ 	.byte	0x04, 0x17
        /*001a*/ 	.short	(.L_165 - .L_164)
.L_164:
        /*001c*/ 	.word	0x00000000
        /*0020*/ 	.short	0x0001
        /*0022*/ 	.short	0x0008
        /*0024*/ 	.byte	0x00, 0xf0, 0x21, 0x00


	//----- nvinfo : EIATTR_KPARAM_INFO
	.align		4
.L_165:
        /*0028*/ 	.byte	0x04, 0x17
        /*002a*/ 	.short	(.L_167 - .L_166)
.L_166:
        /*002c*/ 	.word	0x00000000
        /*0030*/ 	.short	0x0000
        /*0032*/ 	.short	0x0000
        /*0034*/ 	.byte	0x00, 0xf5, 0x21, 0x00


	//----- nvinfo : EIATTR_SPARSE_MMA_MASK
	.align		4
.L_167:
        /*0038*/ 	.byte	0x03, 0x50
        /*003a*/ 	.short	0x0000


	//----- nvinfo : EIATTR_MAXREG_COUNT
	.align		4
        /*003c*/ 	.byte	0x03, 0x1b
        /*003e*/ 	.short	0x00ff


	//----- nvinfo : EIATTR_NUM_BARRIERS
	.align		4
        /*0040*/ 	.byte	0x02, 0x4c
        /*0042*/ 	.byte	0x01
	.zero		1


	//----- nvinfo : EIATTR_MERCURY_ISA_VERSION
	.align		4
        /*0044*/ 	.byte	0x03, 0x5f
        /*0046*/ 	.short	0x0101


	//----- nvinfo : EIATTR_COOP_GROUP_MASK_REGIDS
	.align		4
        /*0048*/ 	.byte	0x04, 0x29
        /*004a*/ 	.short	(.L_169 - .L_168)


	//   ....[0]....
.L_168:
        /*004c*/ 	.word	0xffffffff


	//   ....[1]....
        /*0050*/ 	.word	0xffffffff


	//   ....[2]....
        /*0054*/ 	.word	0xffffffff


	//   ....[3]....
        /*0058*/ 	.word	0xffffffff


	//   ....[4]....
        /*005c*/ 	.word	0xffffffff


	//   ....[5]....
        /*0060*/ 	.word	0xffffffff


	//   ....[6]....
        /*0064*/ 	.word	0xffffffff


	//   ....[7]....
        /*0068*/ 	.word	0xffffffff


	//   ....[8]....
        /*006c*/ 	.word	0xffffffff


	//   ....[9]....
        /*0070*/ 	.word	0xffffffff


	//   ....[10]....
        /*0074*/ 	.word	0xffffffff


	//   ....[11]....
        /*0078*/ 	.word	0xffffffff


	//   ....[12]....
        /*007c*/ 	.word	0xffffffff


	//   ....[13]....
        /*0080*/ 	.word	0xffffffff


	//   ....[14]....
        /*0084*/ 	.word	0xffffffff


	//   ....[15]....
        /*0088*/ 	.word	0x0500000a


	//   ....[16]....
        /*008c*/ 	.word	0x0500000a


	//   ....[17]....
        /*0090*/ 	.word	0x0500000a


	//   ....[18]....
        /*0094*/ 	.word	0x0500000a


	//   ....[19]....
        /*0098*/ 	.word	0x0500000a


	//----- nvinfo : EIATTR_COOP_GROUP_INSTR_OFFSETS
	.align		4
.L_169:
        /*009c*/ 	.byte	0x04, 0x28
        /*009e*/ 	.short	(.L_171 - .L_170)


	//   ....[0]....
.L_170:
        /*00a0*/ 	.word	0x000001c0


	//   ....[1]....
        /*00a4*/ 	.word	0x00000210


	//   ....[2]....
        /*00a8*/ 	.word	0x00000250


	//   ....[3]....
        /*00ac*/ 	.word	0x00000270


	//   ....[4]....
        /*00b0*/ 	.word	0x00000290


	//   ....[5]....
        /*00b4*/ 	.word	0x00000390


	//   ....[6]....
        /*00b8*/ 	.word	0x000003b0


	//   ....[7]....
        /*00bc*/ 	.word	0x000003d0


	//   ....[8]....
        /*00c0*/ 	.word	0x000003f0


	//   ....[9]....
        /*00c4*/ 	.word	0x00000410


	//   ....[10]....
        /*00c8*/ 	.word	0x00000c50


	//   ....[11]....
        /*00cc*/ 	.word	0x00000c80


	//   ....[12]....
        /*00d0*/ 	.word	0x00000ca0


	//   ....[13]....
        /*00d4*/ 	.word	0x00000cc0


	//   ....[14]....
        /*00d8*/ 	.word	0x00000ce0


	//   ....[15]....
        /*00dc*/ 	.word	0x00000d80


	//   ....[16]....
        /*00e0*/ 	.word	0x00000df0


	//   ....[17]....
        /*00e4*/ 	.word	0x00000e60


	//   ....[18]....
        /*00e8*/ 	.word	0x00000ed0


	//   ....[19]....
        /*00ec*/ 	.word	0x00000f30


	//----- nvinfo : EIATTR_VRC_CTA_INIT_COUNT
	.align		4
.L_171:
        /*00f0*/ 	.byte	0x02, 0x4a
	.zero		1
	.zero		1


	//----- nvinfo : EIATTR_EXIT_INSTR_OFFSETS
	.align		4
        /*00f4*/ 	.byte	0x04, 0x1c
        /*00f6*/ 	.short	(.L_173 - .L_172)


	//   ....[0]....
.L_172:
        /*00f8*/ 	.word	0x000004a0


	//   ....[1]....
        /*00fc*/ 	.word	0x00000cf0


	//   ....[2]....
        /*0100*/ 	.word	0x00000d30


	//----- nvinfo : EIATTR_CRS_STACK_SIZE
	.align		4
.L_173:
        /*0104*/ 	.byte	0x04, 0x1e
        /*0106*/ 	.short	(.L_175 - .L_174)
.L_174:
        /*0108*/ 	.word	0x00000000


	//----- nvinfo : EIATTR_CBANK_PARAM_SIZE
	.align		4
.L_175:
        /*010c*/ 	.byte	0x03, 0x19
        /*010e*/ 	.short	0x0018


	//----- nvinfo : EIATTR_PARAM_CBANK
	.align		4
        /*0110*/ 	.byte	0x04, 0x0a
        /*0112*/ 	.short	(.L_177 - .L_176)
	.align		4
.L_176:
        /*0114*/ 	.word	index@(.nv.constant0._Z18reduce_with_bufferPimS_)
        /*0118*/ 	.short	0x0380
        /*011a*/ 	.short	0x0018


	//----- nvinfo : EIATTR_SW_WAR
	.align		4
.L_177:
        /*011c*/ 	.byte	0x04, 0x36
        /*011e*/ 	.short	(.L_179 - .L_178)
.L_178:
        /*0120*/ 	.word	0x00000008
.L_179:


//--------------------- .nv.callgraph             --------------------------
	.section	.nv.callgraph,"",@"SHT_CUDA_CALLGRAPH"
	.align	4
	.sectionentsize	8
	.align		4
        /*0000*/ 	.word	0x00000000
	.align		4
        /*0004*/ 	.word	0xffffffff
	.align		4
        /*0008*/ 	.word	0x00000000
	.align		4
        /*000c*/ 	.word	0xfffffffe
	.align		4
        /*0010*/ 	.word	0x00000000
	.align		4
        /*0014*/ 	.word	0xfffffffd
	.align		4
        /*0018*/ 	.word	0x00000000
	.align		4
        /*001c*/ 	.word	0xfffffffc


//--------------------- .nv.constant4             --------------------------
	.section	.nv.constant4,"a",@progbits
	.align	8
	.align		8
.nv.constant4:
        /*0000*/ 	.dword	_ZN34_INTERNAL_d5f9f0a6_4_k_cu_e3583cbc4cuda3std3__45__cpo5beginE
	.align		8
        /*0008*/ 	.dword	_ZN34_INTERNAL_d5f9f0a6_4_k_cu_e3583cbc4cuda3std3__45__cpo3endE
	.align		8
        /*0010*/ 	.dword	_ZN34_INTERNAL_d5f9f0a6_4_k_cu_e3583cbc4cuda3std3__45__cpo6cbeginE
	.align		8
        /*0018*/ 	.dword	_ZN34_INTERNAL_d5f9f0a6_4_k_cu_e3583cbc4cuda3std3__45__cpo4cendE
	.align		8
        /*0020*/ 	.dword	_ZN34_INTERNAL_d5f9f0a6_4_k_cu_e3583cbc4cuda3std3__45__cpo6rbeginE
	.align		8
        /*0028*/ 	.dword	_ZN34_INTERNAL_d5f9f0a6_4_k_cu_e3583cbc4cuda3std3__45__cpo4rendE
	.align		8
        /*0030*/ 	.dword	_ZN34_INTERNAL_d5f9f0a6_4_k_cu_e3583cbc4cuda3std3__45__cpo7crbeginE
	.align		8
        /*0038*/ 	.dword	_ZN34_INTERNAL_d5f9f0a6_4_k_cu_e3583cbc4cuda3std3__45__cpo5crendE
	.align		8
        /*0040*/ 	.dword	_ZN34_INTERNAL_d5f9f0a6_4_k_cu_e3583cbc4cuda3std3__436_GLOBAL__N__d5f9f0a6_4_k_cu_e3583cbc6ignoreE
	.align		8
        /*0048*/ 	.dword	_ZN34_INTERNAL_d5f9f0a6_4_k_cu_e3583cbc4cuda3std3__419piecewise_constructE
	.align		8
        /*0050*/ 	.dword	_ZN34_INTERNAL_d5f9f0a6_4_k_cu_e3583cbc4cuda3std3__48in_placeE
	.align		8
        /*0058*/ 	.dword	_ZN34_INTERNAL_d5f9f0a6_4_k_cu_e3583cbc4cuda3std3__420unreachable_sentinelE
	.align		8
        /*0060*/ 	.dword	_ZN34_INTERNAL_d5f9f0a6_4_k_cu_e3583cbc4cuda3std3__47nulloptE
	.align		8
        /*0068*/ 	.dword	_ZN34_INTERNAL_d5f9f0a6_4_k_cu_e3583cbc4cuda3std3__48unexpectE
	.align		8
        /*0070*/ 	.dword	_ZN34_INTERNAL_d5f9f0a6_4_k_cu_e3583cbc4cuda3std6ranges3__45__cpo4swapE
	.align		8
        /*0078*/ 	.dword	_ZN34_INTERNAL_d5f9f0a6_4_k_cu_e3583cbc4cuda3std6ranges3__45__cpo9iter_moveE
	.align		8
        /*0080*/ 	.dword	_ZN34_INTERNAL_d5f9f0a6_4_k_cu_e3583cbc4cuda3std6ranges3__45__cpo5beginE
	.align		8
        /*0088*/ 	.dword	_ZN34_INTERNAL_d5f9f0a6_4_k_cu_e3583cbc4cuda3std6ranges3__45__cpo3endE
	.align		8
        /*0090*/ 	.dword	_ZN34_INTERNAL_d5f9f0a6_4_k_cu_e3583cbc4cuda3std6ranges3__45__cpo6cbeginE
	.align		8
        /*0098*/ 	.dword	_ZN34_INTERNAL_d5f9f0a6_4_k_cu_e3583cbc4cuda3std6ranges3__45__cpo4cendE
	.align		8
        /*00a0*/ 	.dword	_ZN34_INTERNAL_d5f9f0a6_4_k_cu_e3583cbc4cuda3std6ranges3__45__cpo7advanceE
	.align		8
        /*00a8*/ 	.dword	_ZN34_INTERNAL_d5f9f0a6_4_k_cu_e3583cbc4cuda3std6ranges3__45__cpo9iter_swapE
	.align		8
        /*00b0*/ 	.dword	_ZN34_INTERNAL_d5f9f0a6_4_k_cu_e3583cbc4cuda3std6ranges3__45__cpo4nextE
	.align		8
        /*00b8*/ 	.dword	_ZN34_INTERNAL_d5f9f0a6_4_k_cu_e3583cbc4cuda3std6ranges3__45__cpo4prevE
	.align		8
        /*00c0*/ 	.dword	_ZN34_INTERNAL_d5f9f0a6_4_k_cu_e3583cbc4cuda3std6ranges3__45__cpo4dataE
	.align		8
        /*00c8*/ 	.dword	_ZN34_INTERNAL_d5f9f0a6_4_k_cu_e3583cbc4cuda3std6ranges3__45__cpo5cdataE
	.align		8
        /*00d0*/ 	.dword	_ZN34_INTERNAL_d5f9f0a6_4_k_cu_e3583cbc4cuda3std6ranges3__45__cpo4sizeE
	.align		8
        /*00d8*/ 	.dword	_ZN34_INTERNAL_d5f9f0a6_4_k_cu_e3583cbc4cuda3std6ranges3__45__cpo5ssizeE
	.align		8
        /*00e0*/ 	.dword	_ZN34_INTERNAL_d5f9f0a6_4_k_cu_e3583cbc4cuda3std6ranges3__45__cpo8distanceE
	.align		8
        /*00e8*/ 	.dword	_ZN34_INTERNAL_d5f9f0a6_4_k_cu_e3583cbc6thrust24THRUST_300001_SM_1000_NS6system6detail10sequential3seqE
	.align		8
        /*00f0*/ 	.dword	_ZN34_INTERNAL_d5f9f0a6_4_k_cu_e3583cbc6thrust24THRUST_300001_SM_1000_NS12placeholders2_1E
	.align		8
        /*00f8*/ 	.dword	_ZN34_INTERNAL_d5f9f0a6_4_k_cu_e3583cbc6thrust24THRUST_300001_SM_1000_NS12placeholders2_2E
	.align		8
        /*0100*/ 	.dword	_ZN34_INTERNAL_d5f9f0a6_4_k_cu_e3583cbc6thrust24THRUST_300001_SM_1000_NS12placeholders2_3E
	.align		8
        /*0108*/ 	.dword	_ZN34_INTERNAL_d5f9f0a6_4_k_cu_e3583cbc6thrust24THRUST_300001_SM_1000_NS12placeholders2_4E
	.align		8
        /*0110*/ 	.dword	_ZN34_INTERNAL_d5f9f0a6_4_k_cu_e3583cbc6thrust24THRUST_300001_SM_1000_NS12placeholders2_5E
	.align		8
        /*0118*/ 	.dword	_ZN34_INTERNAL_d5f9f0a6_4_k_cu_e3583cbc6thrust24THRUST_300001_SM_1000_NS12placeholders2_6E
	.align		8
        /*0120*/ 	.dword	_ZN34_INTERNAL_d5f9f0a6_4_k_cu_e3583cbc6thrust24THRUST_300001_SM_1000_NS12placeholders2_7E
	.align		8
        /*0128*/ 	.dword	_ZN34_INTERNAL_d5f9f0a6_4_k_cu_e3583cbc6thrust24THRUST_300001_SM_1000_NS12placeholders2_8E
	.align		8
        /*0130*/ 	.dword	_ZN34_INTERNAL_d5f9f0a6_4_k_cu_e3583cbc6thrust24THRUST_300001_SM_1000_NS12placeholders2_9E
	.align		8
        /*0138*/ 	.dword	_ZN34_INTERNAL_d5f9f0a6_4_k_cu_e3583cbc6thrust24THRUST_300001_SM_1000_NS12placeholders3_10E


//--------------------- .text._ZN3cub18CUB_300001_SM_10006detail6reduce28DeviceReduceSingleTileKernelINS2_10policy_hubIfyN4cuda3std3__44plusIvEEE10Policy1000EPfSC_iS9_ffNS7_10__identityEEEvT0_T1_T2_T3_T4_T6_ --------------------------
	.section	.text._ZN3cub18CUB_300001_SM_10006detail6reduce28DeviceReduceSingleTileKernelINS2_10policy_hubIfyN4cuda3std3__44plusIvEEE10Policy1000EPfSC_iS9_ffNS7_10__identityEEEvT0_T1_T2_T3_T4_T6_,"ax",@progbits
	.align	128
        .global         _ZN3cub18CUB_300001_SM_10006detail6reduce28DeviceReduceSingleTileKernelINS2_10policy_hubIfyN4cuda3std3__44plusIvEEE10Policy1000EPfSC_iS9_ffNS7_10__identityEEEvT0_T1_T2_T3_T4_T6_
        .type           _ZN3cub18CUB_300001_SM_10006detail6reduce28DeviceReduceSingleTileKernelINS2_10policy_hubIfyN4cuda3std3__44plusIvEEE10Policy1000EPfSC_iS9_ffNS7_10__identityEEEvT0_T1_T2_T3_T4_T6_,@function
        .size           _ZN3cub18CUB_300001_SM_10006detail6reduce28DeviceReduceSingleTileKernelINS2_10policy_hubIfyN4cuda3std3__44plusIvEEE10Policy1000EPfSC_iS9_ffNS7_10__identityEEEvT0_T1_T2_T3_T4_T6_,(.L_x_191 - _ZN3cub18CUB_300001_SM_10006detail6reduce28DeviceReduceSingleTileKernelINS2_10policy_hubIfyN4cuda3std3__44plusIvEEE10Policy1000EPfSC_iS9_ffNS7_10__identityEEEvT0_T1_T2_T3_T4_T6_)
        .other          _ZN3cub18CUB_300001_SM_10006detail6reduce28DeviceReduceSingleTileKernelINS2_10policy_hubIfyN4cuda3std3__44plusIvEEE10Policy1000EPfSC_iS9_ffNS7_10__identityEEEvT0_T1_T2_T3_T4_T6_,@"STO_CUDA_ENTRY STV_DEFAULT"
_ZN3cub18CUB_300001_SM_10006detail6reduce28DeviceReduceSingleTileKernelINS2_10policy_hubIfyN4cuda3std3__44plusIvEEE10Policy1000EPfSC_iS9_ffNS7_10__identityEEEvT0_T1_T2_T3_T4_T6_:
.text._ZN3cub18CUB_300001_SM_10006detail6reduce28DeviceReduceSingleTileKernelINS2_10policy_hubIfyN4cuda3std3__44plusIvEEE10Policy1000EPfSC_iS9_ffNS7_10__identityEEEvT0_T1_T2_T3_T4_T6_:
[----:B------:R-:W-:Y:S01]  /*0000*/  LDC R1, c[0x0][0x37c] ;  /* 0x0000df00ff017b82 */ /* 0x000fe20000000800 */
[----:B------:R-:W0:Y:S01]  /*0010*/  LDCU UR4, c[0x0][0x390] ;  /* 0x00007200ff0477ac */ /* 0x000e220008000800 */
[----:B------:R-:W1:Y:S01]  /*0020*/  LDCU.64 UR6, c[0x0][0x358] ;  /* 0x00006b00ff0677ac */ /* 0x000e620008000a00 */
[----:B0-----:R-:W-:-:S04]  /*0030*/  MOV R20, UR4 ;  /* 0x0000000400147c02 */ /* 0x001fc80008000f00 */
[----:B------:R-:W-:-:S13]  /*0040*/  ISETP.NE.AND P0, PT, R20, RZ, PT ;  /* 0x000000ff1400720c */ /* 0x000fda0003f05270 */
[----:B-1----:R-:W-:Y:S05]  /*0050*/  @P0 BRA `(.L_x_0) ;  /* 0x00000000001c0947 */ /* 0x002fea0003800000 */
[----:B------:R-:W0:Y:S02]  /*0060*/  S2R R0, SR_TID.X ;  /* 0x0000000000007919 */ /* 0x000e240000002100 */
[----:B0-----:R-:W-:-:S13]  /*0070*/  ISETP.NE.AND P0, PT, R0, RZ, PT ;  /* 0x000000ff0000720c */ /* 0x001fda0003f05270 */
[----:B------:R-:W-:Y:S05]  /*0080*/  @P0 EXIT ;  /* 0x000000000000094d */ /* 0x000fea0003800000 */
[----:B------:R-:W0:Y:S08]  /*0090*/  LDC R5, c[0x0][0x398] ;  /* 0x0000e600ff057b82 */ /* 0x000e300000000800 */
[----:B------:R-:W0:Y:S02]  /*00a0*/  LDC.64 R2, c[0x0][0x388] ;  /* 0x0000e200ff027b82 */ /* 0x000e240000000a00 */
[----:B0-----:R-:W-:Y:S01]  /*00b0*/  STG.E desc[UR6][R2.64], R5 ;  /* 0x0000000502007986 */ /* 0x001fe2000c101906 */
[----:B------:R-:W-:Y:S05]  /*00c0*/  EXIT ;  /* 0x000000000000794d */ /* 0x000fea0003800000 */
.L_x_0:
[----:B------:R-:W0:Y:S01]  /*00d0*/  LDCU UR4, c[0x0][0x380] ;  /* 0x00007000ff0477ac */ /* 0x000e220008000800 */
[----:B------:R-:W-:Y:S01]  /*00e0*/  BSSY.RECONVERGENT B0, `(.L_x_1) ;  /* 0x0000399000007945 */ /* 0x000fe20003800200 */
[----:B0-----:R-:W-:-:S09]  /*00f0*/  ULOP3.LUT UP0, URZ, UR4, 0xf, URZ, 0xc0, !UPT ;  /* 0x0000000f04ff7892 */ /* 0x001fd2000f80c0ff */
[----:B------:R-:W-:Y:S05]  /*0100*/  BRA.U UP0, `(.L_x_2) ;  /* 0x0000001d00007547 */ /* 0x000fea000b800000 */
[----:B------:R-:W-:-:S13]  /*0110*/  ISETP.GT.AND P0, PT, R20, 0xfff, PT ;  /* 0x00000fff1400780c */ /* 0x000fda0003f04270 */
[----:B------:R-:W-:Y:S05]  /*0120*/  @P0 BRA `(.L_x_3) ;  /* 0x0000000c00600947 */ /* 0x000fea0003800000 */
[----:B------:R-:W0:Y:S01]  /*0130*/  S2R R9, SR_TID.X ;  /* 0x0000000000097919 */ /* 0x000e220000002100 */
[----:B------:R-:W-:Y:S01]  /*0140*/  BSSY.RECONVERGENT B1, `(.L_x_4) ;  /* 0x0000009000017945 */ /* 0x000fe20003800200 */
[----:B------:R-:W-:Y:S01]  /*0150*/  HFMA2 R0, -RZ, RZ, 0, 0 ;  /* 0x00000000ff007431 */ /* 0x000fe200000001ff */
[----:B0-----:R-:W-:Y:S02]  /*0160*/  ISETP.GE.AND P0, PT, R9, R20, PT ;  /* 0x000000140900720c */ /* 0x001fe40003f06270 */
[----:B------:R-:W-:-:S11]  /*0170*/  MOV R11, R9 ;  /* 0x00000009000b7202 */ /* 0x000fd60000000f00 */
[----:B------:R-:W-:Y:S05]  /*0180*/  @P0 BRA `(.L_x_5) ;  /* 0x0000000000100947 */ /* 0x000fea0003800000 */
[----:B------:R-:W0:Y:S02]  /*0190*/  LDC.64 R2, c[0x0][0x380] ;  /* 0x0000e000ff027b82 */ /* 0x000e240000000a00 */
[----:B0-----:R-:W-:-:S05]  /*01a0*/  IMAD.WIDE.U32 R2, R9, 0x4, R2 ;  /* 0x0000000409027825 */ /* 0x001fca00078e0002 */
[----:B------:R0:W5:Y:S01]  /*01b0*/  LDG.E.CONSTANT R0, desc[UR6][R2.64] ;  /* 0x0000000602007981 */ /* 0x000162000c1e9900 */
[----:B------:R-:W-:-:S07]  /*01c0*/  IADD3 R11, PT, PT, R9, 0x100, RZ ;  /* 0x00000100090b7810 */ /* 0x000fce0007ffe0ff */
.L_x_5:
[----:B------:R-:W-:Y:S05]  /*01d0*/  BSYNC.RECONVERGENT B1 ;  /* 0x0000000000017941 */ /* 0x000fea0003800200 */
.L_x_4:
[----:B------:R-:W-:Y:S01]  /*01e0*/  ISETP.GE.AND P0, PT, R11, R20, PT ;  /* 0x000000140b00720c */ /* 0x000fe20003f06270 */
[----:B------:R-:W-:-:S12]  /*01f0*/  BSSY.RECONVERGENT B1, `(.L_x_6) ;  /* 0x0000074000017945 */ /* 0x000fd80003800200 */
[----:B------:R-:W-:Y:S05]  /*0200*/  @P0 BRA `(.L_x_7) ;  /* 0x0000000400c80947 */ /* 0x000fea0003800000 */
[----:B0-----:R-:W-:Y:S01]  /*0210*/  LOP3.LUT R3, RZ, R11, RZ, 0x33, !PT ;  /* 0x0000000bff037212 */ /* 0x001fe200078e33ff */
[----:B------:R-:W-:Y:S03]  /*0220*/  BSSY.RECONVERGENT B2, `(.L_x_8) ;  /* 0x0000015000027945 */ /* 0x000fe60003800200 */
[----:B------:R-:W-:-:S04]  /*0230*/  IADD3 R4, PT, PT, R3, R20, RZ ;  /* 0x0000001403047210 */ /* 0x000fc80007ffe0ff */
[C---:B------:R-:W-:Y:S02]  /*0240*/  LOP3.LUT R2, R4.reuse, 0x300, RZ, 0xc0, !PT ;  /* 0x0000030004027812 */ /* 0x040fe400078ec0ff */
[----:B------:R-:W-:Y:S02]  /*0250*/  ISETP.GE.U32.AND P1, PT, R4, 0x300, PT ;  /* 0x000003000400780c */ /* 0x000fe40003f26070 */
[----:B------:R-:W-:-:S13]  /*0260*/  ISETP.NE.AND P0, PT, R2, 0x300, PT ;  /* 0x000003000200780c */ /* 0x000fda0003f05270 */
[----:B------:R-:W-:Y:S05]  /*0270*/  @!P0 BRA `(.L_x_9) ;  /* 0x00000000003c8947 */ /* 0x000fea0003800000 */
[----:B------:R-:W0:Y:S01]  /*0280*/  LDC.64 R2, c[0x0][0x380] ;  /* 0x0000e000ff027b82 */ /* 0x000e220000000a00 */
[----:B------:R-:W-:-:S04]  /*0290*/  LEA.HI R4, R4, 0x1, RZ, 0x18 ;  /* 0x0000000104047811 */ /* 0x000fc800078fc0ff */
[----:B------:R-:W-:-:S04]  /*02a0*/  LOP3.LUT R4, R4, 0x3, RZ, 0xc0, !PT ;  /* 0x0000000304047812 */ /* 0x000fc800078ec0ff */
[----:B------:R-:W-:Y:S01]  /*02b0*/  IADD3 R4, PT, PT, -R4, RZ, RZ ;  /* 0x000000ff04047210 */ /* 0x000fe20007ffe1ff */
[----:B0-----:R-:W-:-:S05]  /*02c0*/  IMAD.WIDE.U32 R2, R11, 0x4, R2 ;  /* 0x000000040b027825 */ /* 0x001fca00078e0002 */
[----:B------:R-:W-:-:S07]  /*02d0*/  MOV R5, R3 ;  /* 0x0000000300057202 */ /* 0x000fce0000000f00 */
.L_x_10:
[----:B------:R-:W-:-:S06]  /*02e0*/  MOV R3, R5 ;  /* 0x0000000500037202 */ /* 0x000fcc0000000f00 */
[----:B------:R0:W2:Y:S01]  /*02f0*/  LDG.E.CONSTANT R3, desc[UR6][R2.64] ;  /* 0x0000000602037981 */ /* 0x0000a2000c1e9900 */
[----:B------:R-:W-:Y:S02]  /*0300*/  IADD3 R4, PT, PT, R4, 0x1, RZ ;  /* 0x0000000104047810 */ /* 0x000fe40007ffe0ff */
[----:B------:R-:W-:Y:S02]  /*0310*/  IADD3 R11, PT, PT, R11, 0x100, RZ ;  /* 0x000001000b0b7810 */ /* 0x000fe40007ffe0ff */
[----:B------:R-:W-:Y:S02]  /*0320*/  ISETP.NE.AND P0, PT, R4, RZ, PT ;  /* 0x000000ff0400720c */ /* 0x000fe40003f05270 */
[----:B0-----:R-:W-:-:S04]  /*0330*/  IADD3 R2, P2, PT, R2, 0x400, RZ ;  /* 0x0000040002027810 */ /* 0x001fc80007f5e0ff */
[----:B------:R-:W-:Y:S01]  /*0340*/  IADD3.X R5, PT, PT, RZ, R5, RZ, P2, !PT ;  /* 0x00000005ff057210 */ /* 0x000fe200017fe4ff */
[----:B--2--5:R-:W-:-:S06]  /*0350*/  FADD R0, R3, R0 ;  /* 0x0000000003007221 */ /* 0x024fcc0000000000 */
[----:B------:R-:W-:Y:S05]  /*0360*/  @P0 BRA `(.L_x_10) ;  /* 0xfffffffc00dc0947 */ /* 0x000fea000383ffff */
.L_x_9:
[----:B------:R-:W-:Y:S05]  /*0370*/  BSYNC.RECONVERGENT B2 ;  /* 0x0000000000027941 */ /* 0x000fea0003800200 */
.L_x_8:
[----:B------:R-:W-:Y:S05]  /*0380*/  @!P1 BRA `(.L_x_7) ;  /* 0x0000000400689947 */ /* 0x000fea0003800000 */
[----:B------:R-:W-:Y:S01]  /*0390*/  IADD3 R2, PT, PT, -R11, R20, RZ ;  /* 0x000000140b027210 */ /* 0x000fe20007ffe1ff */
[----:B------:R-:W-:Y:S01]  /*03a0*/  BSSY.RECONVERGENT B2, `(.L_x_11) ;  /* 0x0000031000027945 */ /* 0x000fe20003800200 */
[----:B------:R-:W-:Y:S02]  /*03b0*/  PLOP3.LUT P0, PT, PT, PT, PT, 0x80, 0x8 ;  /* 0x000000000008781c */ /* 0x000fe40003f0f070 */
[----:B------:R-:W-:-:S13]  /*03c0*/  ISETP.GT.AND P1, PT, R2, 0xc00, PT ;  /* 0x00000c000200780c */ /* 0x000fda0003f24270 */
[----:B------:R-:W-:Y:S05]  /*03d0*/  @!P1 BRA `(.L_x_12) ;  /* 0x0000000000b49947 */ /* 0x000fea0003800000 */
[----:B------:R-:W-:Y:S02]  /*03e0*/  PLOP3.LUT P0, PT, PT, PT, PT, 0x8, 0x80 ;  /* 0x000000000080781c */ /* 0x000fe40003f0e170 */
[----:B------:R-:W-:-:S11]  /*03f0*/  IADD3 R8, PT, PT, R20, -0xc00, RZ ;  /* 0xfffff40014087810 */ /* 0x000fd60007ffe0ff */
.L_x_13:
[----:B------:R-:W0:Y:S01]  /*0400*/  LDC.64 R6, c[0x0][0x380] ;  /* 0x0000e000ff067b82 */ /* 0x000e220000000a00 */
[C---:B------:R-:W-:Y:S01]  /*0410*/  IADD3 R5, PT, PT, R11.reuse, 0x400, RZ ;  /* 0x000004000b057810 */ /* 0x040fe20007ffe0ff */
[----:B0-----:R-:W-:-:S05]  /*0420*/  IMAD.WIDE R24, R11, 0x4, R6 ;  /* 0x000000040b187825 */ /* 0x001fca00078e0206 */
[----:B------:R-:W2:Y:S04]  /*0430*/  LDG.E.CONSTANT R13, desc[UR6][R24.64] ;  /* 0x00000006180d7981 */ /* 0x000ea8000c1e9900 */
[----:B------:R-:W3:Y:S01]  /*0440*/  LDG.E.CONSTANT R10, desc[UR6][R24.64+0x400] ;  /* 0x00040006180a7981 */ /* 0x000ee2000c1e9900 */
[----:B------:R-:W-:-:S03]  /*0450*/  IMAD.WIDE R4, R5, 0x4, R6 ;  /* 0x0000000405047825 */ /* 0x000fc600078e0206 */
[----:B------:R-:W4:Y:S04]  /*0460*/  LDG.E.CONSTANT R12, desc[UR6][R24.64+0x800] ;  /* 0x00080006180c7981 */ /* 0x000f28000c1e9900 */
[----:B------:R-:W4:Y:S04]  /*0470*/  LDG.E.CONSTANT R17, desc[UR6][R24.64+0xc00] ;  /* 0x000c000618117981 */ /* 0x000f28000c1e9900 */
[----:B------:R-:W4:Y:S01]  /*0480*/  LDG.E.CONSTANT R16, desc[UR6][R4.64] ;  /* 0x0000000604107981 */ /* 0x000f22000c1e9900 */
[----:B------:R-:W-:-:S03]  /*0490*/  IADD3 R3, PT, PT, R11, 0x800, RZ ;  /* 0x000008000b037810 */ /* 0x000fc60007ffe0ff */
[----:B------:R-:W4:Y:S04]  /*04a0*/  LDG.E.CONSTANT R15, desc[UR6][R4.64+0x400] ;  /* 0x00040006040f7981 */ /* 0x000f28000c1e9900 */
[----:B------:R-:W4:Y:S01]  /*04b0*/  LDG.E.CONSTANT R14, desc[UR6][R4.64+0x800] ;  /* 0x00080006040e7981 */ /* 0x000f22000c1e9900 */
[----:B------:R-:W-:-:S03]  /*04c0*/  IMAD.WIDE R2, R3, 0x4, R6 ;  /* 0x0000000403027825 */ /* 0x000fc600078e0206 */
[----:B------:R-:W4:Y:S04]  /*04d0*/  LDG.E.CONSTANT R22, desc[UR6][R4.64+0xc00] ;  /* 0x000c000604167981 */ /* 0x000f28000c1e9900 */
[----:B------:R-:W4:Y:S01]  /*04e0*/  LDG.E.CONSTANT R21, desc[UR6][R2.64] ;  /* 0x0000000602157981 */ /* 0x000f22000c1e9900 */
[----:B------:R-:W-:-:S03]  /*04f0*/  IADD3 R23, PT, PT, R11, 0xc00, RZ ;  /* 0x00000c000b177810 */ /* 0x000fc60007ffe0ff */
[----:B------:R-:W4:Y:S04]  /*0500*/  LDG.E.CONSTANT R19, desc[UR6][R2.64+0x400] ;  /* 0x0004000602137981 */ /* 0x000f28000c1e9900 */
[----:B------:R-:W4:Y:S01]  /*0510*/  LDG.E.CONSTANT R18, desc[UR6][R2.64+0x800] ;  /* 0x0008000602127981 */ /* 0x000f22000c1e9900 */
[----:B------:R-:W-:-:S03]  /*0520*/  IMAD.WIDE R6, R23, 0x4, R6 ;  /* 0x0000000417067825 */ /* 0x000fc600078e0206 */
[----:B------:R-:W4:Y:S04]  /*0530*/  LDG.E.CONSTANT R26, desc[UR6][R2.64+0xc00] ;  /* 0x000c0006021a7981 */ /* 0x000f28000c1e9900 */
[----:B------:R-:W4:Y:S04]  /*0540*/  LDG.E.CONSTANT R25, desc[UR6][R6.64] ;  /* 0x0000000606197981 */ /* 0x000f28000c1e9900 */
[----:B------:R-:W4:Y:S04]  /*0550*/  LDG.E.CONSTANT R23, desc[UR6][R6.64+0x400] ;  /* 0x0004000606177981 */ /* 0x000f28000c1e9900 */
[----:B------:R-:W4:Y:S04]  /*0560*/  LDG.E.CONSTANT R24, desc[UR6][R6.64+0x800] ;  /* 0x0008000606187981 */ /* 0x000f28000c1e9900 */
[----:B------:R-:W4:Y:S01]  /*0570*/  LDG.E.CONSTANT R27, desc[UR6][R6.64+0xc00] ;  /* 0x000c0006061b7981 */ /* 0x000f22000c1e9900 */
[----:B------:R-:W-:-:S04]  /*0580*/  IADD3 R11, PT, PT, R11, 0x1000, RZ ;  /* 0x000010000b0b7810 */ /* 0x000fc80007ffe0ff */
[----:B------:R-:W-:Y:S01]  /*0590*/  ISETP.GE.AND P1, PT, R11, R8, PT ;  /* 0x000000080b00720c */ /* 0x000fe20003f26270 */
[----:B--2--5:R-:W-:-:S04]  /*05a0*/  FADD R13, R13, R0 ;  /* 0x000000000d0d7221 */ /* 0x024fc80000000000 */
[----:B---3--:R-:W-:-:S04]  /*05b0*/  FADD R13, R13, R10 ;  /* 0x0000000a0d0d7221 */ /* 0x008fc80000000000 */
[----:B----4-:R-:W-:-:S04]  /*05c0*/  FADD R12, R13, R12 ;  /* 0x0000000c0d0c7221 */ /* 0x010fc80000000000 */
[----:B------:R-:W-:-:S04]  /*05d0*/  FADD R17, R12, R17 ;  /* 0x000000110c117221 */ /* 0x000fc80000000000 */
        /* <DEDUP_REMOVED lines=11> */
[----:B------:R-:W-:Y:S01]  /*0690*/  FADD R0, R24, R27 ;  /* 0x0000001b18007221 */ /* 0x000fe20000000000 */
[----:B------:R-:W-:Y:S06]  /*06a0*/  @!P1 BRA `(.L_x_13) ;  /* 0xfffffffc00549947 */ /* 0x000fec000383ffff */
.L_x_12:
[----:B------:R-:W-:Y:S05]  /*06b0*/  BSYNC.RECONVERGENT B2 ;  /* 0x0000000000027941 */ /* 0x000fea0003800200 */
.L_x_11:
[----:B------:R-:W-:Y:S01]  /*06c0*/  IADD3 R2, PT, PT, -R11, R20, RZ ;  /* 0x000000140b027210 */ /* 0x000fe20007ffe1ff */
[----:B------:R-:W-:Y:S03]  /*06d0*/  BSSY.RECONVERGENT B2, `(.L_x_14) ;  /* 0x0000019000027945 */ /* 0x000fe60003800200 */
[----:B------:R-:W-:-:S13]  /*06e0*/  ISETP.GT.AND P1, PT, R2, 0x400, PT ;  /* 0x000004000200780c */ /* 0x000fda0003f24270 */
[----:B------:R-:W-:Y:S05]  /*06f0*/  @!P1 BRA `(.L_x_15) ;  /* 0x0000000000589947 */ /* 0x000fea0003800000 */
        /* <DEDUP_REMOVED lines=8> */
[----:B------:R-:W4:Y:S04]  /*0780*/  LDG.E.CONSTANT R17, desc[UR6][R4.64] ;  /* 0x0000000604117981 */ /* 0x000f28000c1e9900 */
[----:B------:R-:W4:Y:S04]  /*0790*/  LDG.E.CONSTANT R19, desc[UR6][R4.64+0x400] ;  /* 0x0004000604137981 */ /* 0x000f28000c1e9900 */
[----:B------:R-:W4:Y:S04]  /*07a0*/  LDG.E.CONSTANT R21, desc[UR6][R4.64+0x800] ;  /* 0x0008000604157981 */ /* 0x000f28000c1e9900 */
[----:B------:R-:W4:Y:S01]  /*07b0*/  LDG.E.CONSTANT R23, desc[UR6][R4.64+0xc00] ;  /* 0x000c000604177981 */ /* 0x000f22000c1e9900 */
[----:B------:R-:W-:-:S02]  /*07c0*/  PLOP3.LUT P0, PT, PT, PT, PT, 0x8, 0x80 ;  /* 0x000000000080781c */ /* 0x000fc40003f0e170 */
[----:B------:R-:W-:Y:S01]  /*07d0*/  IADD3 R11, PT, PT, R11, 0x800, RZ ;  /* 0x000008000b0b7810 */ /* 0x000fe20007ffe0ff */
[----:B--2--5:R-:W-:-:S04]  /*07e0*/  FADD R7, R0, R7 ;  /* 0x0000000700077221 */ /* 0x024fc80000000000 */
[----:B---3--:R-:W-:-:S04]  /*07f0*/  FADD R6, R7, R6 ;  /* 0x0000000607067221 */ /* 0x008fc80000000000 */
[----:B----4-:R-:W-:-:S04]  /*0800*/  FADD R6, R6, R13 ;  /* 0x0000000d06067221 */ /* 0x010fc80000000000 */
[----:B------:R-:W-:-:S04]  /*0810*/  FADD R6, R6, R15 ;  /* 0x0000000f06067221 */ /* 0x000fc80000000000 */
[----:B------:R-:W-:-:S04]  /*0820*/  FADD R6, R6, R17 ;  /* 0x0000001106067221 */ /* 0x000fc80000000000 */
[----:B------:R-:W-:-:S04]  /*0830*/  FADD R6, R6, R19 ;  /* 0x0000001306067221 */ /* 0x000fc80000000000 */
[----:B------:R-:W-:-:S04]  /*0840*/  FADD R6, R6, R21 ;  /* 0x0000001506067221 */ /* 0x000fc80000000000 */
[----:B------:R-:W-:-:S07]  /*0850*/  FADD R0, R6, R23 ;  /* 0x0000001706007221 */ /* 0x000fce0000000000 */
.L_x_15:
[----:B------:R-:W-:Y:S05]  /*0860*/  BSYNC.RECONVERGENT B2 ;  /* 0x0000000000027941 */ /* 0x000fea0003800200 */
.L_x_14:
[----:B------:R-:W-:-:S13]  /*0870*/  ISETP.LT.OR P0, PT, R11, R20, P0 ;  /* 0x000000140b00720c */ /* 0x000fda0000701670 */
[----:B------:R-:W-:Y:S05]  /*0880*/  @!P0 BRA `(.L_x_7) ;  /* 0x0000000000288947 */ /* 0x000fea0003800000 */
[----:B------:R-:W0:Y:S02]  /*0890*/  LDC.64 R2, c[0x0][0x380] ;  /* 0x0000e000ff027b82 */ /* 0x000e240000000a00 */
[----:B0-----:R-:W-:-:S05]  /*08a0*/  IMAD.WIDE R2, R11, 0x4, R2 ;  /* 0x000000040b027825 */ /* 0x001fca00078e0202 */
[----:B------:R-:W2:Y:S04]  /*08b0*/  LDG.E.CONSTANT R5, desc[UR6][R2.64] ;  /* 0x0000000602057981 */ /* 0x000ea8000c1e9900 */
[----:B------:R-:W3:Y:S04]  /*08c0*/  LDG.E.CONSTANT R4, desc[UR6][R2.64+0x400] ;  /* 0x0004000602047981 */ /* 0x000ee8000c1e9900 */
[----:B------:R-:W4:Y:S04]  /*08d0*/  LDG.E.CONSTANT R7, desc[UR6][R2.64+0x800] ;  /* 0x0008000602077981 */ /* 0x000f28000c1e9900 */
[----:B------:R-:W4:Y:S01]  /*08e0*/  LDG.E.CONSTANT R11, desc[UR6][R2.64+0xc00] ;  /* 0x000c0006020b7981 */ /* 0x000f22000c1e9900 */
[----:B--2--5:R-:W-:-:S04]  /*08f0*/  FADD R5, R0, R5 ;  /* 0x0000000500057221 */ /* 0x024fc80000000000 */
[----:B---3--:R-:W-:-:S04]  /*0900*/  FADD R4, R5, R4 ;  /* 0x0000000405047221 */ /* 0x008fc80000000000 */
[----:B----4-:R-:W-:-:S04]  /*0910*/  FADD R4, R4, R7 ;  /* 0x0000000704047221 */ /* 0x010fc80000000000 */
[----:B------:R-:W-:-:S07]  /*0920*/  FADD R0, R4, R11 ;  /* 0x0000000b04007221 */ /* 0x000fce0000000000 */
.L_x_7:
[----:B------:R-:W-:Y:S05]  /*0930*/  BSYNC.RECONVERGENT B1 ;  /* 0x0000000000017941 */ /* 0x000fea0003800200 */
.L_x_6:
[----:B------:R-:W-:-:S13]  /*0940*/  ISETP.GE.AND P0, PT, R20, 0x100, PT ;  /* 0x000001001400780c */ /* 0x000fda0003f06270 */
[----:B------:R-:W-:Y:S05]  /*0950*/  @!P0 BRA `(.L_x_16) ;  /* 0x0000000000908947 */ /* 0x000fea0003800000 */
[----:B0----5:R-:W0:Y:S01]  /*0960*/  SHFL.DOWN P0, R3, R0, 0x1, 0x1f ;  /* 0x08201f0000037f89 */ /* 0x021e220000000000 */
[----:B------:R-:W1:Y:S01]  /*0970*/  S2R R2, SR_LANEID ;  /* 0x0000000000027919 */ /* 0x000e620000000000 */
[----:B0-----:R-:W-:-:S05]  /*0980*/  @P0 FADD R3, R3, R0 ;  /* 0x0000000003030221 */ /* 0x001fca0000000000 */
[----:B------:R-:W0:Y:S01]  /*0990*/  SHFL.DOWN P0, R4, R3, 0x2, 0x1f ;  /* 0x08401f0003047f89 */ /* 0x000e220000000000 */
[----:B-1----:R-:W-:-:S13]  /*09a0*/  ISETP.NE.AND P1, PT, R2, RZ, PT ;  /* 0x000000ff0200720c */ /* 0x002fda0003f25270 */
[----:B------:R-:W1:Y:S01]  /*09b0*/  @!P1 S2R R8, SR_CgaCtaId ;  /* 0x0000000000089919 */ /* 0x000e620000008800 */
[----:B------:R-:W-:Y:S02]  /*09c0*/  @!P1 MOV R7, 0x400 ;  /* 0x0000040000079802 */ /* 0x000fe40000000f00 */
[----:B------:R-:W-:Y:S01]  /*09d0*/  @!P1 SHF.R.U32.HI R0, RZ, 0x3, R9 ;  /* 0x00000003ff009819 */ /* 0x000fe20000011609 */
[----:B0-----:R-:W-:-:S03]  /*09e0*/  @P0 FADD R4, R3, R4 ;  /* 0x0000000403040221 */ /* 0x001fc60000000000 */
[----:B------:R-:W-:Y:S02]  /*09f0*/  @!P1 LOP3.LUT R0, R0, 0x7c, RZ, 0xc0, !PT ;  /* 0x0000007c00009812 */ /* 0x000fe400078ec0ff */
[----:B------:R-:W0:Y:S01]  /*0a00*/  SHFL.DOWN P0, R5, R4, 0x4, 0x1f ;  /* 0x08801f0004057f89 */ /* 0x000e220000000000 */
[----:B-1----:R-:W-:Y:S01]  /*0a10*/  @!P1 LEA R7, R8, R7, 0x18 ;  /* 0x0000000708079211 */ /* 0x002fe200078ec0ff */
[----:B0-----:R-:W-:-:S03]  /*0a20*/  @P0 FADD R5, R4, R5 ;  /* 0x0000000504050221 */ /* 0x001fc60000000000 */
[----:B------:R-:W-:Y:S02]  /*0a30*/  @!P1 IADD3 R7, PT, PT, R0, R7, RZ ;  /* 0x0000000700079210 */ /* 0x000fe40007ffe0ff */
[----:B------:R-:W0:Y:S02]  /*0a40*/  SHFL.DOWN P0, R6, R5, 0x8, 0x1f ;  /* 0x09001f0005067f89 */ /* 0x000e240000000000 */
[----:B0-----:R-:W-:-:S05]  /*0a50*/  @P0 FADD R6, R5, R6 ;  /* 0x0000000605060221 */ /* 0x001fca0000000000 */
[----:B------:R-:W0:Y:S02]  /*0a60*/  SHFL.DOWN P0, R2, R6, 0x10, 0x1f ;  /* 0x0a001f0006027f89 */ /* 0x000e240000000000 */
[----:B0-----:R-:W-:Y:S01]  /*0a70*/  @P0 FADD R2, R6, R2 ;  /* 0x0000000206020221 */ /* 0x001fe20000000000 */
[----:B------:R-:W-:-:S04]  /*0a80*/  ISETP.NE.AND P0, PT, R9, RZ, PT ;  /* 0x000000ff0900720c */ /* 0x000fc80003f05270 */
[----:B------:R0:W-:Y:S01]  /*0a90*/  @!P1 STS [R7+0x8], R2 ;  /* 0x0000080207009388 */ /* 0x0001e20000000800 */
[----:B------:R-:W-:Y:S08]  /*0aa0*/  BAR.SYNC.DEFER_BLOCKING 0x0 ;  /* 0x0000000000007b1d */ /* 0x000ff00000010000 */
[----:B------:R-:W-:Y:S05]  /*0ab0*/  @P0 BRA `(.L_x_17) ;  /* 0x0000002c00ec0947 */ /* 0x000fea0003800000 */
[----:B------:R-:W1:Y:S01]  /*0ac0*/  S2UR UR5, SR_CgaCtaId ;  /* 0x00000000000579c3 */ /* 0x000e620000008800 */
[----:B------:R-:W-:Y:S02]  /*0ad0*/  UMOV UR4, 0x400 ;  /* 0x0000040000047882 */ /* 0x000fe40000000000 */
[----:B-1----:R-:W-:-:S09]  /*0ae0*/  ULEA UR4, UR5, UR4, 0x18 ;  /* 0x0000000405047291 */ /* 0x002fd2000f8ec0ff */
[----:B------:R-:W1:Y:S04]  /*0af0*/  LDS R3, [UR4+0xc] ;  /* 0x00000c04ff037984 */ /* 0x000e680008000800 */
[----:B0-----:R-:W0:Y:S04]  /*0b00*/  LDS.128 R4, [UR4+0x10] ;  /* 0x00001004ff047984 */ /* 0x001e280008000c00 */
[----:B------:R-:W2:Y:S01]  /*0b10*/  LDS.64 R8, [UR4+0x20] ;  /* 0x00002004ff087984 */ /* 0x000ea20008000a00 */
[----:B-1----:R-:W-:-:S04]  /*0b20*/  FADD R3, R2, R3 ;  /* 0x0000000302037221 */ /* 0x002fc80000000000 */
[----:B0-----:R-:W-:-:S04]  /*0b30*/  FADD R4, R3, R4 ;  /* 0x0000000403047221 */ /* 0x001fc80000000000 */
[----:B------:R-:W-:-:S04]  /*0b40*/  FADD R5, R4, R5 ;  /* 0x0000000504057221 */ /* 0x000fc80000000000 */
[----:B------:R-:W-:-:S04]  /*0b50*/  FADD R6, R5, R6 ;  /* 0x0000000605067221 */ /* 0x000fc80000000000 */
[----:B------:R-:W-:-:S04]  /*0b60*/  FADD R7, R6, R7 ;  /* 0x0000000706077221 */ /* 0x000fc80000000000 */
[----:B--2---:R-:W-:-:S04]  /*0b70*/  FADD R8, R7, R8 ;  /* 0x0000000807087221 */ /* 0x004fc80000000000 */
[----:B------:R-:W-:Y:S01]  /*0b80*/  FADD R2, R8, R9 ;  /* 0x0000000908027221 */ /* 0x000fe20000000000 */
[----:B------:R-:W-:Y:S06]  /*0b90*/  BRA `(.L_x_17) ;  /* 0x0000002c00b47947 */ /* 0x000fec0003800000 */
.L_x_16:
[----:B0-----:R-:W-:-:S04]  /*0ba0*/  LOP3.LUT R2, R9, 0x3e0, RZ, 0xc0, !PT ;  /* 0x000003e009027812 */ /* 0x001fc800078ec0ff */
[----:B------:R-:W-:Y:S02]  /*0bb0*/  IADD3 R3, PT, PT, R2, 0x20, RZ ;  /* 0x0000002002037810 */ /* 0x000fe40007ffe0ff */
[----:B------:R-:W-:Y:S02]  /*0bc0*/  LOP3.LUT R5, RZ, R2, RZ, 0x33, !PT ;  /* 0x00000002ff057212 */ /* 0x000fe400078e33ff */
[-C--:B------:R-:W-:Y:S01]  /*0bd0*/  ISETP.GT.AND P0, PT, R3, R20.reuse, PT ;  /* 0x000000140300720c */ /* 0x080fe20003f04270 */
[----:B------:R-:W0:Y:S01]  /*0be0*/  S2R R2, SR_LANEID ;  /* 0x0000000000027919 */ /* 0x000e220000000000 */
[----:B------:R-:W-:-:S04]  /*0bf0*/  IADD3 R5, PT, PT, R5, R20, RZ ;  /* 0x0000001405057210 */ /* 0x000fc80007ffe0ff */
[----:B------:R-:W-:-:S06]  /*0c00*/  SEL R5, R5, 0x1f, P0 ;  /* 0x0000001f05057807 */ /* 0x000fcc0000000000 */
[----:B-----5:R-:W1:Y:S01]  /*0c10*/  SHFL.DOWN P0, R3, R0, 0x1, R5 ;  /* 0x0820000000037989 */ /* 0x020e620000000005 */
[----:B0-----:R-:W-:Y:S01]  /*0c20*/  ISETP.NE.AND P1, PT, R2, RZ, PT ;  /* 0x000000ff0200720c */ /* 0x001fe20003f25270 */
[----:B-1----:R-:W-:-:S05]  /*0c30*/  @P0 FADD R3, R3, R0 ;  /* 0x0000000003030221 */ /* 0x002fca0000000000 */
[----:B------:R-:W0:Y:S07]  /*0c40*/  SHFL.DOWN P0, R4, R3, 0x2, R5 ;  /* 0x0840000003047989 */ /* 0x000e2e0000000005 */
[----:B------:R-:W1:Y:S01]  /*0c50*/  @!P1 S2R R11, SR_CgaCtaId ;  /* 0x00000000000b9919 */ /* 0x000e620000008800 */
[----:B------:R-:W-:Y:S02]  /*0c60*/  @!P1 MOV R8, 0x400 ;  /* 0x0000040000089802 */ /* 0x000fe40000000f00 */
[----:B------:R-:W-:-:S04]  /*0c70*/  @!P1 SHF.R.U32.HI R0, RZ, 0x3, R9 ;  /* 0x00000003ff009819 */ /* 0x000fc80000011609 */
[----:B------:R-:W-:Y:S01]  /*0c80*/  @!P1 LOP3.LUT R0, R0, 0x7c, RZ, 0xc0, !PT ;  /* 0x0000007c00009812 */ /* 0x000fe200078ec0ff */
[----:B0-----:R-:W-:-:S05]  /*0c90*/  @P0 FADD R4, R3, R4 ;  /* 0x0000000403040221 */ /* 0x001fca0000000000 */
[----:B------:R-:W0:Y:S01]  /*0ca0*/  SHFL.DOWN P0, R6, R4, 0x4, R5 ;  /* 0x0880000004067989 */ /* 0x000e220000000005 */
[----:B-1----:R-:W-:-:S04]  /*0cb0*/  @!P1 LEA R11, R11, R8, 0x18 ;  /* 0x000000080b0b9211 */ /* 0x002fc800078ec0ff */
[----:B------:R-:W-:Y:S01]  /*0cc0*/  @!P1 IADD3 R11, PT, PT, R0, R11, RZ ;  /* 0x0000000b000b9210 */ /* 0x000fe20007ffe0ff */
[----:B0-----:R-:W-:-:S05]  /*0cd0*/  @P0 FADD R6, R4, R6 ;  /* 0x0000000604060221 */ /* 0x001fca0000000000 */
[----:B------:R-:W0:Y:S02]  /*0ce0*/  SHFL.DOWN P0, R7, R6, 0x8, R5 ;  /* 0x0900000006077989 */ /* 0x000e240000000005 */
[----:B0-----:R-:W-:-:S05]  /*0cf0*/  @P0 FADD R7, R6, R7 ;  /* 0x0000000706070221 */ /* 0x001fca0000000000 */
[----:B------:R-:W0:Y:S02]  /*0d00*/  SHFL.DOWN P0, R2, R7, 0x10, R5 ;  /* 0x0a00000007027989 */ /* 0x000e240000000005 */
[----:B0-----:R-:W-:Y:S01]  /*0d10*/  @P0 FADD R2, R7, R2 ;  /* 0x0000000207020221 */ /* 0x001fe20000000000 */
[----:B------:R-:W-:-:S04]  /*0d20*/  ISETP.NE.AND P0, PT, R9, RZ, PT ;  /* 0x000000ff0900720c */ /* 0x000fc80003f05270 */
[----:B------:R4:W-:Y:S01]  /*0d30*/  @!P1 STS [R11+0x8], R2 ;  /* 0x000008020b009388 */ /* 0x0009e20000000800 */
[----:B------:R-:W-:Y:S08]  /*0d40*/  BAR.SYNC.DEFER_BLOCKING 0x0 ;  /* 0x0000000000007b1d */ /* 0x000ff00000010000 */
[----:B------:R-:W-:Y:S05]  /*0d50*/  @P0 BRA `(.L_x_17) ;  /* 0x0000002c00440947 */ /* 0x000fea0003800000 */
[----:B------:R-:W0:Y:S01]  /*0d60*/  S2UR UR5, SR_CgaCtaId ;  /* 0x00000000000579c3 */ /* 0x000e220000008800 */
[----:B------:R-:W-:Y:S01]  /*0d70*/  UMOV UR4, 0x400 ;  /* 0x0000040000047882 */ /* 0x000fe20000000000 */
[C---:B------:R-:W-:Y:S02]  /*0d80*/  ISETP.GT.AND P2, PT, R20.reuse, 0x20, PT ;  /* 0x000000201400780c */ /* 0x040fe40003f44270 */
[C---:B------:R-:W-:Y:S02]  /*0d90*/  ISETP.GT.AND P4, PT, R20.reuse, 0x40, PT ;  /* 0x000000401400780c */ /* 0x040fe40003f84270 */
[C---:B------:R-:W-:Y:S02]  /*0da0*/  ISETP.GT.AND P3, PT, R20.reuse, 0x60, PT ;  /* 0x000000601400780c */ /* 0x040fe40003f64270 */
[----:B------:R-:W-:Y:S01]  /*0db0*/  ISETP.GT.AND P1, PT, R20, 0x80, PT ;  /* 0x000000801400780c */ /* 0x000fe20003f24270 */
[----:B0-----:R-:W-:-:S09]  /*0dc0*/  ULEA UR4, UR5, UR4, 0x18 ;  /* 0x0000000405047291 */ /* 0x001fd2000f8ec0ff */
[----:B------:R-:W4:Y:S04]  /*0dd0*/  LDS R3, [UR4+0xc] ;  /* 0x00000c04ff037984 */ /* 0x000f280008000800 */
[----:B------:R-:W0:Y:S04]  /*0de0*/  LDS.128 R4, [UR4+0x10] ;  /* 0x00001004ff047984 */ /* 0x000e280008000c00 */
[----:B------:R-:W1:Y:S01]  /*0df0*/  LDS.64 R8, [UR4+0x20] ;  /* 0x00002004ff087984 */ /* 0x000e620008000a00 */
[----:B----4-:R-:W-:Y:S01]  /*0e00*/  @P2 FADD R2, R2, R3 ;  /* 0x0000000302022221 */ /* 0x010fe20000000000 */
[----:B------:R-:W-:-:S03]  /*0e10*/  ISETP.GT.AND P2, PT, R20, 0xa0, PT ;  /* 0x000000a01400780c */ /* 0x000fc60003f44270 */
[----:B0-----:R-:W-:Y:S01]  /*0e20*/  @P4 FADD R2, R2, R4 ;  /* 0x0000000402024221 */ /* 0x001fe20000000000 */
[----:B------:R-:W-:-:S03]  /*0e30*/  ISETP.GT.AND P4, PT, R20, 0xc0, PT ;  /* 0x000000c01400780c */ /* 0x000fc60003f84270 */
[----:B------:R-:W-:Y:S01]  /*0e40*/  @P3 FADD R2, R2, R5 ;  /* 0x0000000502023221 */ /* 0x000fe20000000000 */
[----:B------:R-:W-:-:S03]  /*0e50*/  ISETP.GT.AND P3, PT, R20, 0xe0, PT ;  /* 0x000000e01400780c */ /* 0x000fc60003f64270 */
[----:B------:R-:W-:-:S04]  /*0e60*/  @P1 FADD R2, R2, R6 ;  /* 0x0000000602021221 */ /* 0x000fc80000000000 */
[----:B------:R-:W-:-:S04]  /*0e70*/  @P2 FADD R2, R2, R7 ;  /* 0x0000000702022221 */ /* 0x000fc80000000000 */
[----:B-1----:R-:W-:-:S04]  /*0e80*/  @P4 FADD R2, R2, R8 ;  /* 0x0000000802024221 */ /* 0x002fc80000000000 */
[----:B------:R-:W-:Y:S01]  /*0e90*/  @P3 FADD R2, R2, R9 ;  /* 0x0000000902023221 */ /* 0x000fe20000000000 */
[----:B------:R-:W-:Y:S06]  /*0ea0*/  BRA `(.L_x_17) ;  /* 0x0000002800f07947 */ /* 0x000fec0003800000 */
.L_x_3:
[----:B------:R-:W0:Y:S01]  /*0eb0*/  S2R R0, SR_TID.X ;  /* 0x0000000000007919 */ /* 0x000e220000002100 */
[----:B------:R-:W1:Y:S01]  /*0ec0*/  LDC.64 R2, c[0x0][0x380] ;  /* 0x0000e000ff027b82 */ /* 0x000e620000000a00 */
[----:B0-----:R-:W-:-:S05]  /*0ed0*/  SHF.L.U32 R5, R0, 0x2, RZ ;  /* 0x0000000200057819 */ /* 0x001fca00000006ff */
[----:B-1----:R-:W-:-:S05]  /*0ee0*/  IMAD.WIDE.U32 R2, R5, 0x4, R2 ;  /* 0x0000000405027825 */ /* 0x002fca00078e0002 */
[----:B------:R-:W2:Y:S04]  /*0ef0*/  LDG.E.128.CONSTANT R4, desc[UR6][R2.64] ;  /* 0x0000000602047981 */ /* 0x000ea8000c1e9d00 */
[----:B------:R-:W3:Y:S04]  /*0f00*/  LDG.E.128.CONSTANT R8, desc[UR6][R2.64+0x1000] ;  /* 0x0010000602087981 */ /* 0x000ee8000c1e9d00 */
[----:B------:R-:W4:Y:S04]  /*0f10*/  LDG.E.128.CONSTANT R12, desc[UR6][R2.64+0x2000] ;  /* 0x00200006020c7981 */ /* 0x000f28000c1e9d00 */
[----:B------:R-:W5:Y:S01]  /*0f20*/  LDG.E.128.CONSTANT R16, desc[UR6][R2.64+0x3000] ;  /* 0x0030000602107981 */ /* 0x000f62000c1e9d00 */
[----:B------:R-:W-:Y:S01]  /*0f30*/  ISETP.GE.U32.AND P0, PT, R20, 0x2000, PT ;  /* 0x000020001400780c */ /* 0x000fe20003f06070 */
[----:B------:R-:W-:-:S02]  /*0f40*/  HFMA2 R23, -RZ, RZ, 0, 0.00048828125 ;  /* 0x00001000ff177431 */ /* 0x000fc400000001ff */
[----:B--2---:R-:W-:Y:S01]  /*0f50*/  FADD R4, R4, R5 ;  /* 0x0000000504047221 */ /* 0x004fe20000000000 */
[----:B------:R-:W-:Y:S01]  /*0f60*/  FADD R7, R6, R7 ;  /* 0x0000000706077221 */ /* 0x000fe20000000000 */
[----:B---3--:R-:W-:Y:S01]  /*0f70*/  FADD R8, R8, R9 ;  /* 0x0000000908087221 */ /* 0x008fe20000000000 */
[----:B------:R-:W-:Y:S02]  /*0f80*/  FADD R11, R10, R11 ;  /* 0x0000000b0a0b7221 */ /* 0x000fe40000000000 */
[----:B------:R-:W-:Y:S01]  /*0f90*/  FADD R4, R4, R7 ;  /* 0x0000000704047221 */ /* 0x000fe20000000000 */
[----:B----4-:R-:W-:Y:S01]  /*0fa0*/  FADD R12, R12, R13 ;  /* 0x0000000d0c0c7221 */ /* 0x010fe20000000000 */
[----:B------:R-:W-:Y:S01]  /*0fb0*/  FADD R15, R14, R15 ;  /* 0x0000000f0e0f7221 */ /* 0x000fe20000000000 */
[----:B------:R-:W-:Y:S01]  /*0fc0*/  FADD R11, R8, R11 ;  /* 0x0000000b080b7221 */ /* 0x000fe20000000000 */
[----:B-----5:R-:W-:Y:S01]  /*0fd0*/  FADD R16, R16, R17 ;  /* 0x0000001110107221 */ /* 0x020fe20000000000 */
[----:B------:R-:W-:Y:S01]  /*0fe0*/  FADD R19, R18, R19 ;  /* 0x0000001312137221 */ /* 0x000fe20000000000 */
[----:B------:R-:W-:Y:S01]  /*0ff0*/  FADD R12, R12, R15 ;  /* 0x0000000f0c0c7221 */ /* 0x000fe20000000000 */
[----:B------:R-:W-:-:S02]  /*1000*/  FADD R4, R4, R11 ;  /* 0x0000000b04047221 */ /* 0x000fc40000000000 */
[----:B------:R-:W-:-:S04]  /*1010*/  FADD R19, R16, R19 ;  /* 0x0000001310137221 */ /* 0x000fc80000000000 */
[----:B------:R-:W-:-:S04]  /*1020*/  FADD R19, R12, R19 ;  /* 0x000000130c137221 */ /* 0x000fc80000000000 */
[----:B------:R-:W-:Y:S01]  /*1030*/  FADD R21, R4, R19 ;  /* 0x0000001304157221 */ /* 0x000fe20000000000 */
[----:B------:R-:W-:Y:S06]  /*1040*/  @!P0 BRA `(.L_x_18) ;  /* 0x00000000007c8947 */ /* 0x000fec0003800000 */
[----:B------:R-:W0:Y:S01]  /*1050*/  LDC R24, c[0x0][0x390] ;  /* 0x0000e400ff187b82 */ /* 0x000e220000000800 */
[----:B------:R-:W-:Y:S02]  /*1060*/  IADD3 R22, PT, PT, R20, -0x1000, RZ ;  /* 0xfffff00014167810 */ /* 0x000fe40007ffe0ff */
[----:B------:R-:W-:-:S07]  /*1070*/  MOV R23, 0x1000 ;  /* 0x0000100000177802 */ /* 0x000fce0000000f00 */
.L_x_20:
[----:B------:R-:W-:-:S05]  /*1080*/  IMAD.WIDE R26, R23, 0x4, R2 ;  /* 0x00000004171a7825 */ /* 0x000fca00078e0202 */
[----:B------:R-:W2:Y:S04]  /*1090*/  LDG.E.128.CONSTANT R16, desc[UR6][R26.64+0x2000] ;  /* 0x002000061a107981 */ /* 0x000ea8000c1e9d00 */
[----:B------:R-:W3:Y:S04]  /*10a0*/  LDG.E.128.CONSTANT R4, desc[UR6][R26.64+0x3000] ;  /* 0x003000061a047981 */ /* 0x000ee8000c1e9d00 */
[----:B------:R-:W4:Y:S04]  /*10b0*/  LDG.E.128.CONSTANT R8, desc[UR6][R26.64] ;  /* 0x000000061a087981 */ /* 0x000f28000c1e9d00 */
[----:B------:R-:W5:Y:S01]  /*10c0*/  LDG.E.128.CONSTANT R12, desc[UR6][R26.64+0x1000] ;  /* 0x001000061a0c7981 */ /* 0x000f62000c1e9d00 */
[----:B0-----:R-:W-:Y:S01]  /*10d0*/  MOV R20, R24 ;  /* 0x0000001800147202 */ /* 0x001fe20000000f00 */
[----:B--2---:R-:W-:Y:S01]  /*10e0*/  FADD R17, R17, R18 ;  /* 0x0000001211117221 */ /* 0x004fe20000000000 */
[----:B---3--:R-:W-:-:S02]  /*10f0*/  FADD R18, R19, R4 ;  /* 0x0000000413127221 */ /* 0x008fc40000000000 */
[----:B------:R-:W-:Y:S01]  /*1100*/  IADD3 R4, PT, PT, -R23, R20, RZ ;  /* 0x0000001417047210 */ /* 0x000fe20007ffe1ff */
[----:B------:R-:W-:Y:S01]  /*1110*/  FADD R5, R5, R6 ;  /* 0x0000000605057221 */ /* 0x000fe20000000000 */
[----:B----4-:R-:W-:Y:S01]  /*1120*/  FADD R9, R9, R10 ;  /* 0x0000000a09097221 */ /* 0x010fe20000000000 */
[----:B------:R-:W-:Y:S01]  /*1130*/  FADD R8, R8, R21 ;  /* 0x0000001508087221 */ /* 0x000fe20000000000 */
[----:B------:R-:W-:Y:S01]  /*1140*/  ISETP.GE.AND P0, PT, R4, 0x1000, PT ;  /* 0x000010000400780c */ /* 0x000fe20003f06270 */
[----:B-----5:R-:W-:Y:S01]  /*1150*/  FADD R13, R13, R14 ;  /* 0x0000000e0d0d7221 */ /* 0x020fe20000000000 */
[----:B------:R-:W-:Y:S01]  /*1160*/  FADD R10, R11, R12 ;  /* 0x0000000c0b0a7221 */ /* 0x000fe20000000000 */
[----:B------:R-:W-:Y:S01]  /*1170*/  FADD R14, R15, R16 ;  /* 0x000000100f0e7221 */ /* 0x000fe20000000000 */
[----:B------:R-:W-:Y:S01]  /*1180*/  FADD R8, R8, R9 ;  /* 0x0000000908087221 */ /* 0x000fe20000000000 */
[----:B------:R-:W-:Y:S01]  /*1190*/  FADD R5, R18, R5 ;  /* 0x0000000512057221 */ /* 0x000fe20000000000 */
[----:B------:R-:W-:Y:S01]  /*11a0*/  FADD R13, R10, R13 ;  /* 0x0000000d0a0d7221 */ /* 0x000fe20000000000 */
[----:B------:R-:W-:-:S03]  /*11b0*/  FADD R14, R14, R17 ;  /* 0x000000110e0e7221 */ /* 0x000fc60000000000 */
[----:B------:R-:W-:Y:S01]  /*11c0*/  FADD R8, R8, R13 ;  /* 0x0000000d08087221 */ /* 0x000fe20000000000 */
[----:B------:R-:W-:-:S04]  /*11d0*/  FADD R5, R14, R5 ;  /* 0x000000050e057221 */ /* 0x000fc80000000000 */
[----:B------:R-:W-:-:S04]  /*11e0*/  FADD R5, R8, R5 ;  /* 0x0000000508057221 */ /* 0x000fc80000000000 */
[----:B------:R-:W-:Y:S01]  /*11f0*/  FADD R21, R7, R5 ;  /* 0x0000000507157221 */ /* 0x000fe20000000000 */
[----:B------:R-:W-:Y:S06]  /*1200*/  @!P0 BRA `(.L_x_19) ;  /* 0x0000000800308947 */ /* 0x000fec0003800000 */
[----:B------:R-:W-:-:S04]  /*1210*/  IADD3 R23, PT, PT, R23, 0x1000, RZ ;  /* 0x0000100017177810 */ /* 0x000fc80007ffe0ff */
[----:B------:R-:W-:-:S13]  /*1220*/  ISETP.GT.AND P0, PT, R23, R22, PT ;  /* 0x000000161700720c */ /* 0x000fda0003f04270 */
[----:B------:R-:W-:Y:S05]  /*1230*/  @!P0 BRA `(.L_x_20) ;  /* 0xfffffffc00908947 */ /* 0x000fea000383ffff */
.L_x_18:
[----:B------:R-:W-:-:S13]  /*1240*/  ISETP.GE.AND P0, PT, R23, R20, PT ;  /* 0x000000141700720c */ /* 0x000fda0003f06270 */
[----:B------:R-:W-:Y:S05]  /*1250*/  @P0 BRA `(.L_x_19) ;  /* 0x00000008001c0947 */ /* 0x000fea0003800000 */
[----:B------:R-:W-:Y:S01]  /*1260*/  IADD3 R9, PT, PT, -R23, R20, RZ ;  /* 0x0000001417097210 */ /* 0x000fe20007ffe1ff */
[----:B------:R-:W-:Y:S03]  /*1270*/  BSSY.RECONVERGENT B1, `(.L_x_19) ;  /* 0x0000085000017945 */ /* 0x000fe60003800200 */
[----:B------:R-:W-:-:S13]  /*1280*/  ISETP.GE.AND P0, PT, R0, R9, PT ;  /* 0x000000090000720c */ /* 0x000fda0003f06270 */
[----:B------:R-:W-:Y:S05]  /*1290*/  @P0 BRA `(.L_x_21) ;  /* 0x0000000800080947 */ /* 0x000fea0003800000 */
[-C--:B------:R-:W-:Y:S01]  /*12a0*/  LOP3.LUT R2, RZ, R0.reuse, RZ, 0x33, !PT ;  /* 0x00000000ff027212 */ /* 0x080fe200078e33ff */
[----:B------:R-:W-:Y:S01]  /*12b0*/  BSSY.RECONVERGENT B2, `(.L_x_22) ;  /* 0x0000015000027945 */ /* 0x000fe20003800200 */
[----:B------:R-:W-:Y:S02]  /*12c0*/  MOV R8, R0 ;  /* 0x0000000000087202 */ /* 0x000fe40000000f00 */
[----:B------:R-:W-:-:S04]  /*12d0*/  IADD3 R2, PT, PT, -R23, R20, R2 ;  /* 0x0000001417027210 */ /* 0x000fc80007ffe102 */
[C---:B------:R-:W-:Y:S02]  /*12e0*/  LOP3.LUT R3, R2.reuse, 0x300, RZ, 0xc0, !PT ;  /* 0x0000030002037812 */ /* 0x040fe400078ec0ff */
[----:B------:R-:W-:Y:S02]  /*12f0*/  ISETP.GE.U32.AND P1, PT, R2, 0x300, PT ;  /* 0x000003000200780c */ /* 0x000fe40003f26070 */
[----:B------:R-:W-:-:S13]  /*1300*/  ISETP.NE.AND P0, PT, R3, 0x300, PT ;  /* 0x000003000300780c */ /* 0x000fda0003f05270 */
[----:B------:R-:W-:Y:S05]  /*1310*/  @!P0 BRA `(.L_x_23) ;  /* 0x0000000000388947 */ /* 0x000fea0003800000 */
[----:B------:R-:W0:Y:S01]  /*1320*/  LDC.64 R4, c[0x0][0x380] ;  /* 0x0000e000ff047b82 */ /* 0x000e220000000a00 */
[----:B------:R-:W-:Y:S02]  /*1330*/  LEA.HI R2, R2, 0x1, RZ, 0x18 ;  /* 0x0000000102027811 */ /* 0x000fe400078fc0ff */
[----:B------:R-:W-:Y:S02]  /*1340*/  IADD3 R7, PT, PT, R0, R23, RZ ;  /* 0x0000001700077210 */ /* 0x000fe40007ffe0ff */
[----:B------:R-:W-:Y:S02]  /*1350*/  LOP3.LUT R2, R2, 0x3, RZ, 0xc0, !PT ;  /* 0x0000000302027812 */ /* 0x000fe400078ec0ff */
[----:B------:R-:W-:Y:S02]  /*1360*/  MOV R8, R0 ;  /* 0x0000000000087202 */ /* 0x000fe40000000f00 */
[----:B------:R-:W-:-:S07]  /*1370*/  IADD3 R6, PT, PT, -R2, RZ, RZ ;  /* 0x000000ff02067210 */ /* 0x000fce0007ffe1ff */
.L_x_24:
[----:B0-----:R-:W-:-:S06]  /*1380*/  IMAD.WIDE.U32 R2, R7, 0x4, R4 ;  /* 0x0000000407027825 */ /* 0x001fcc00078e0004 */
[----:B------:R-:W2:Y:S01]  /*1390*/  LDG.E.CONSTANT R2, desc[UR6][R2.64] ;  /* 0x0000000602027981 */ /* 0x000ea2000c1e9900 */
[----:B------:R-:W-:Y:S02]  /*13a0*/  IADD3 R6, PT, PT, R6, 0x1, RZ ;  /* 0x0000000106067810 */ /* 0x000fe40007ffe0ff */
[----:B------:R-:W-:Y:S02]  /*13b0*/  IADD3 R8, PT, PT, R8, 0x100, RZ ;  /* 0x0000010008087810 */ /* 0x000fe40007ffe0ff */
[----:B------:R-:W-:Y:S02]  /*13c0*/  ISETP.NE.AND P0, PT, R6, RZ, PT ;  /* 0x000000ff0600720c */ /* 0x000fe40003f05270 */
[----:B------:R-:W-:Y:S01]  /*13d0*/  IADD3 R7, PT, PT, R7, 0x100, RZ ;  /* 0x0000010007077810 */ /* 0x000fe20007ffe0ff */
[----:B--2---:R-:W-:-:S10]  /*13e0*/  FADD R21, R2, R21 ;  /* 0x0000001502157221 */ /* 0x004fd40000000000 */
[----:B------:R-:W-:Y:S05]  /*13f0*/  @P0 BRA `(.L_x_24) ;  /* 0xfffffffc00e00947 */ /* 0x000fea000383ffff */
.L_x_23:
[----:B------:R-:W-:Y:S05]  /*1400*/  BSYNC.RECONVERGENT B2 ;  /* 0x0000000000027941 */ /* 0x000fea0003800200 */
.L_x_22:
[----:B------:R-:W-:Y:S05]  /*1410*/  @!P1 BRA `(.L_x_21) ;  /* 0x0000000400a89947 */ /* 0x000fea0003800000 */
[----:B------:R-:W0:Y:S01]  /*1420*/  LDCU.64 UR4, c[0x0][0x380] ;  /* 0x00007000ff0477ac */ /* 0x000e220008000a00 */
[----:B------:R-:W-:Y:S01]  /*1430*/  IADD3 R5, PT, PT, R9, -R8, RZ ;  /* 0x8000000809057210 */ /* 0x000fe20007ffe0ff */
[----:B------:R-:W-:Y:S01]  /*1440*/  BSSY.RECONVERGENT B2, `(.L_x_25) ;  /* 0x000003b000027945 */ /* 0x000fe20003800200 */
[CC--:B------:R-:W-:Y:S02]  /*1450*/  IADD3 R3, P0, PT, R8.reuse, R23.reuse, RZ ;  /* 0x0000001708037210 */ /* 0x0c0fe40007f1e0ff */
[----:B------:R-:W-:Y:S02]  /*1460*/  ISETP.GT.AND P1, PT, R5, 0xc00, PT ;  /* 0x00000c000500780c */ /* 0x000fe40003f24270 */
[----:B------:R-:W-:Y:S02]  /*1470*/  IADD3.X R4, PT, PT, RZ, RZ, RZ, P0, !PT ;  /* 0x000000ffff047210 */ /* 0x000fe400007fe4ff */
[----:B------:R-:W-:Y:S02]  /*1480*/  IADD3 R11, PT, PT, R8, R23, RZ ;  /* 0x00000017080b7210 */ /* 0x000fe40007ffe0ff */
[----:B0-----:R-:W-:-:S04]  /*1490*/  LEA R2, P0, R3, UR4, 0x2 ;  /* 0x0000000403027c11 */ /* 0x001fc8000f8010ff */
[----:B------:R-:W-:Y:S02]  /*14a0*/  LEA.HI.X R3, R3, UR5, R4, 0x2, P0 ;  /* 0x0000000503037c11 */ /* 0x000fe400080f1404 */
[----:B------:R-:W-:-:S04]  /*14b0*/  IADD3 R2, P0, PT, R2, 0x800, RZ ;  /* 0x0000080002027810 */ /* 0x000fc80007f1e0ff */
[----:B------:R-:W-:Y:S02]  /*14c0*/  IADD3.X R3, PT, PT, RZ, R3, RZ, P0, !PT ;  /* 0x00000003ff037210 */ /* 0x000fe400007fe4ff */
[----:B------:R-:W-:Y:S01]  /*14d0*/  PLOP3.LUT P0, PT, PT, PT, PT, 0x80, 0x8 ;  /* 0x000000000008781c */ /* 0x000fe20003f0f070 */
[----:B------:R-:W-:-:S12]  /*14e0*/  @!P1 BRA `(.L_x_26) ;  /* 0x0000000000c09947 */ /* 0x000fd80003800000 */
[----:B------:R-:W-:Y:S02]  /*14f0*/  PLOP3.LUT P0, PT, PT, PT, PT, 0x8, 0x80 ;  /* 0x000000000080781c */ /* 0x000fe40003f0e170 */
[----:B------:R-:W-:-:S11]  /*1500*/  IADD3 R13, PT, PT, R9, -0xc00, RZ ;  /* 0xfffff400090d7810 */ /* 0x000fd60007ffe0ff */
.L_x_27:
[----:B------:R-:W0:Y:S01]  /*1510*/  LDC.64 R4, c[0x0][0x380] ;  /* 0x0000e000ff047b82 */ /* 0x000e220000000a00 */
[----:B------:R-:W2:Y:S01]  /*1520*/  LDG.E.CONSTANT R10, desc[UR6][R2.64+-0x400] ;  /* 0xfffc0006020a7981 */ /* 0x000ea2000c1e9900 */
[----:B------:R-:W-:-:S03]  /*1530*/  IADD3 R25, PT, PT, R11, 0x400, RZ ;  /* 0x000004000b197810 */ /* 0x000fc60007ffe0ff */
[----:B------:R-:W3:Y:S04]  /*1540*/  LDG.E.CONSTANT R19, desc[UR6][R2.64] ;  /* 0x0000000602137981 */ /* 0x000ee8000c1e9900 */
[----:B------:R-:W4:Y:S01]  /*1550*/  LDG.E.CONSTANT R18, desc[UR6][R2.64+0x400] ;  /* 0x0004000602127981 */ /* 0x000f22000c1e9900 */
[----:B------:R-:W-:-:S03]  /*1560*/  IADD3 R7, PT, PT, R11, 0x800, RZ ;  /* 0x000008000b077810 */ /* 0x000fc60007ffe0ff */
[----:B------:R-:W5:Y:S04]  /*1570*/  LDG.E.CONSTANT R16, desc[UR6][R2.64+0xc00] ;  /* 0x000c000602107981 */ /* 0x000f68000c1e9900 */
[----:B------:R-:W5:Y:S04]  /*1580*/  LDG.E.CONSTANT R15, desc[UR6][R2.64+0x1000] ;  /* 0x00100006020f7981 */ /* 0x000f68000c1e9900 */
[----:B------:R-:W5:Y:S01]  /*1590*/  LDG.E.CONSTANT R14, desc[UR6][R2.64+0x1400] ;  /* 0x00140006020e7981 */ /* 0x000f62000c1e9900 */
[----:B0-----:R-:W-:-:S03]  /*15a0*/  IMAD.WIDE.U32 R22, R11, 0x4, R4 ;  /* 0x000000040b167825 */ /* 0x001fc600078e0004 */
[----:B------:R-:W5:Y:S04]  /*15b0*/  LDG.E.CONSTANT R20, desc[UR6][R2.64+0x2000] ;  /* 0x0020000602147981 */ /* 0x000f68000c1e9900 */
[----:B------:R0:W2:Y:S01]  /*15c0*/  LDG.E.CONSTANT R12, desc[UR6][R22.64] ;  /* 0x00000006160c7981 */ /* 0x0000a2000c1e9900 */
[----:B------:R-:W-:-:S03]  /*15d0*/  IMAD.WIDE.U32 R24, R25, 0x4, R4 ;  /* 0x0000000419187825 */ /* 0x000fc600078e0004 */
[----:B------:R-:W5:Y:S04]  /*15e0*/  LDG.E.CONSTANT R26, desc[UR6][R2.64+0x3000] ;  /* 0x00300006021a7981 */ /* 0x000f68000c1e9900 */
[----:B------:R-:W5:Y:S01]  /*15f0*/  LDG.E.CONSTANT R17, desc[UR6][R24.64] ;  /* 0x0000000618117981 */ /* 0x000f62000c1e9900 */
[--C-:B------:R-:W-:Y:S01]  /*1600*/  IMAD.WIDE.U32 R6, R7, 0x4, R4.reuse ;  /* 0x0000000407067825 */ /* 0x100fe200078e0004 */
[----:B0-----:R-:W-:Y:S02]  /*1610*/  IADD3 R23, PT, PT, R11, 0xc00, RZ ;  /* 0x00000c000b177810 */ /* 0x001fe40007ffe0ff */
[----:B------:R-:W5:Y:S04]  /*1620*/  LDG.E.CONSTANT R22, desc[UR6][R2.64+0x1c00] ;  /* 0x001c000602167981 */ /* 0x000f68000c1e9900 */
[----:B------:R-:W5:Y:S01]  /*1630*/  LDG.E.CONSTANT R6, desc[UR6][R6.64] ;  /* 0x0000000606067981 */ /* 0x000f62000c1e9900 */
[----:B------:R-:W-:-:S03]  /*1640*/  IMAD.WIDE.U32 R4, R23, 0x4, R4 ;  /* 0x0000000417047825 */ /* 0x000fc600078e0004 */
[----:B------:R-:W5:Y:S04]  /*1650*/  LDG.E.CONSTANT R23, desc[UR6][R2.64+0x2400] ;  /* 0x0024000602177981 */ /* 0x000f68000c1e9900 */
[----:B------:R-:W5:Y:S04]  /*1660*/  LDG.E.CONSTANT R4, desc[UR6][R4.64] ;  /* 0x0000000604047981 */ /* 0x000f68000c1e9900 */
[----:B------:R-:W5:Y:S04]  /*1670*/  LDG.E.CONSTANT R24, desc[UR6][R2.64+0x2c00] ;  /* 0x002c000602187981 */ /* 0x000f68000c1e9900 */
[----:B------:R0:W5:Y:S01]  /*1680*/  LDG.E.CONSTANT R25, desc[UR6][R2.64+0x3400] ;  /* 0x0034000602197981 */ /* 0x000162000c1e9900 */
[----:B------:R-:W-:-:S04]  /*1690*/  IADD3 R8, PT, PT, R8, 0x1000, RZ ;  /* 0x0000100008087810 */ /* 0x000fc80007ffe0ff */
[----:B------:R-:W-:Y:S02]  /*16a0*/  ISETP.GE.AND P1, PT, R8, R13, PT ;  /* 0x0000000d0800720c */ /* 0x000fe40003f26270 */
[----:B0-----:R-:W-:Y:S02]  /*16b0*/  IADD3 R2, P2, PT, R2, 0x4000, RZ ;  /* 0x0000400002027810 */ /* 0x001fe40007f5e0ff */
[----:B------:R-:W-:Y:S02]  /*16c0*/  IADD3 R11, PT, PT, R11, 0x1000, RZ ;  /* 0x000010000b0b7810 */ /* 0x000fe40007ffe0ff */
[----:B------:R-:W-:Y:S01]  /*16d0*/  IADD3.X R3, PT, PT, RZ, R3, RZ, P2, !PT ;  /* 0x00000003ff037210 */ /* 0x000fe200017fe4ff */
[----:B--2---:R-:W-:-:S04]  /*16e0*/  FADD R21, R12, R21 ;  /* 0x000000150c157221 */ /* 0x004fc80000000000 */
[----:B------:R-:W-:-:S04]  /*16f0*/  FADD R10, R21, R10 ;  /* 0x0000000a150a7221 */ /* 0x000fc80000000000 */
[----:B---3--:R-:W-:-:S04]  /*1700*/  FADD R19, R10, R19 ;  /* 0x000000130a137221 */ /* 0x008fc80000000000 */
[----:B----4-:R-:W-:-:S04]  /*1710*/  FADD R18, R19, R18 ;  /* 0x0000001213127221 */ /* 0x010fc80000000000 */
[----:B-----5:R-:W-:-:S04]  /*1720*/  FADD R17, R18, R17 ;  /* 0x0000001112117221 */ /* 0x020fc80000000000 */
        /* <DEDUP_REMOVED lines=12> */
.L_x_26:
[----:B------:R-:W-:Y:S05]  /*17f0*/  BSYNC.RECONVERGENT B2 ;  /* 0x0000000000027941 */ /* 0x000fea0003800200 */
.L_x_25:
[----:B------:R-:W-:Y:S01]  /*1800*/  IADD3 R4, PT, PT, R9, -R8, RZ ;  /* 0x8000000809047210 */ /* 0x000fe20007ffe0ff */
[----:B------:R-:W-:Y:S03]  /*1810*/  BSSY.RECONVERGENT B2, `(.L_x_28) ;  /* 0x000001e000027945 */ /* 0x000fe60003800200 */
[----:B------:R-:W-:-:S13]  /*1820*/  ISETP.GT.AND P1, PT, R4, 0x400, PT ;  /* 0x000004000400780c */ /* 0x000fda0003f24270 */
[----:B------:R-:W-:Y:S05]  /*1830*/  @!P1 BRA `(.L_x_29) ;  /* 0x00000000006c9947 */ /* 0x000fea0003800000 */
[----:B------:R-:W0:Y:S01]  /*1840*/  LDC.64 R6, c[0x0][0x380] ;  /* 0x0000e000ff067b82 */ /* 0x000e220000000a00 */
[----:B------:R-:W2:Y:S01]  /*1850*/  LDG.E.CONSTANT R10, desc[UR6][R2.64+-0x400] ;  /* 0xfffc0006020a7981 */ /* 0x000ea2000c1e9900 */
[----:B------:R-:W-:-:S03]  /*1860*/  IADD3 R15, PT, PT, R11, 0x400, RZ ;  /* 0x000004000b0f7810 */ /* 0x000fc60007ffe0ff */
[----:B------:R-:W3:Y:S04]  /*1870*/  LDG.E.CONSTANT R13, desc[UR6][R2.64] ;  /* 0x00000006020d7981 */ /* 0x000ee8000c1e9900 */
[----:B------:R-:W4:Y:S04]  /*1880*/  LDG.E.CONSTANT R17, desc[UR6][R2.64+0xc00] ;  /* 0x000c000602117981 */ /* 0x000f28000c1e9900 */
[----:B------:R-:W5:Y:S04]  /*1890*/  LDG.E.CONSTANT R19, desc[UR6][R2.64+0x1000] ;  /* 0x0010000602137981 */ /* 0x000f68000c1e9900 */
[----:B------:R1:W5:Y:S01]  /*18a0*/  LDG.E.CONSTANT R23, desc[UR6][R2.64+0x1400] ;  /* 0x0014000602177981 */ /* 0x000362000c1e9900 */
[----:B0-----:R-:W-:-:S06]  /*18b0*/  IMAD.WIDE.U32 R4, R11, 0x4, R6 ;  /* 0x000000040b047825 */ /* 0x001fcc00078e0006 */
[----:B------:R-:W2:Y:S01]  /*18c0*/  LDG.E.CONSTANT R4, desc[UR6][R4.64] ;  /* 0x0000000604047981 */ /* 0x000ea2000c1e9900 */
[----:B------:R-:W-:-:S03]  /*18d0*/  IMAD.WIDE.U32 R6, R15, 0x4, R6 ;  /* 0x000000040f067825 */ /* 0x000fc600078e0006 */
[----:B------:R-:W4:Y:S04]  /*18e0*/  LDG.E.CONSTANT R15, desc[UR6][R2.64+0x400] ;  /* 0x00040006020f7981 */ /* 0x000f28000c1e9900 */
[----:B------:R-:W5:Y:S01]  /*18f0*/  LDG.E.CONSTANT R7, desc[UR6][R6.64] ;  /* 0x0000000606077981 */ /* 0x000f62000c1e9900 */
[----:B------:R-:W-:Y:S02]  /*1900*/  PLOP3.LUT P0, PT, PT, PT, PT, 0x8, 0x80 ;  /* 0x000000000080781c */ /* 0x000fe40003f0e170 */
[----:B------:R-:W-:Y:S02]  /*1910*/  IADD3 R8, PT, PT, R8, 0x800, RZ ;  /* 0x0000080008087810 */ /* 0x000fe40007ffe0ff */
[----:B------:R-:W-:Y:S01]  /*1920*/  IADD3 R11, PT, PT, R11, 0x800, RZ ;  /* 0x000008000b0b7810 */ /* 0x000fe20007ffe0ff */
[----:B--2---:R-:W-:-:S04]  /*1930*/  FADD R21, R21, R4 ;  /* 0x0000000415157221 */ /* 0x004fc80000000000 */
[----:B------:R-:W-:-:S04]  /*1940*/  FADD R10, R21, R10 ;  /* 0x0000000a150a7221 */ /* 0x000fc80000000000 */
[----:B---3--:R-:W-:-:S04]  /*1950*/  FADD R10, R10, R13 ;  /* 0x0000000d0a0a7221 */ /* 0x008fc80000000000 */
[----:B----4-:R-:W-:-:S04]  /*1960*/  FADD R10, R10, R15 ;  /* 0x0000000f0a0a7221 */ /* 0x010fc80000000000 */
[----:B-----5:R-:W-:Y:S01]  /*1970*/  FADD R10, R10, R7 ;  /* 0x000000070a0a7221 */ /* 0x020fe20000000000 */
[----:B------:R-:W-:-:S03]  /*1980*/  IADD3 R4, P1, PT, R2, 0x2000, RZ ;  /* 0x0000200002047810 */ /* 0x000fc60007f3e0ff */
[----:B------:R-:W-:Y:S01]  /*1990*/  FADD R10, R10, R17 ;  /* 0x000000110a0a7221 */ /* 0x000fe20000000000 */
[----:B------:R-:W-:-:S03]  /*19a0*/  IADD3.X R5, PT, PT, RZ, R3, RZ, P1, !PT ;  /* 0x00000003ff057210 */ /* 0x000fc60000ffe4ff */
[----:B------:R-:W-:Y:S01]  /*19b0*/  FADD R10, R10, R19 ;  /* 0x000000130a0a7221 */ /* 0x000fe20000000000 */
[----:B-1----:R-:W-:Y:S02]  /*19c0*/  MOV R2, R4 ;  /* 0x0000000400027202 */ /* 0x002fe40000000f00 */
[----:B------:R-:W-:Y:S01]  /*19d0*/  MOV R3, R5 ;  /* 0x0000000500037202 */ /* 0x000fe20000000f00 */
[----:B------:R-:W-:-:S07]  /*19e0*/  FADD R21, R10, R23 ;  /* 0x000000170a157221 */ /* 0x000fce0000000000 */
.L_x_29:
[----:B------:R-:W-:Y:S05]  /*19f0*/  BSYNC.RECONVERGENT B2 ;  /* 0x0000000000027941 */ /* 0x000fea0003800200 */
.L_x_28:
[----:B------:R-:W-:-:S13]  /*1a00*/  ISETP.LT.OR P0, PT, R8, R9, P0 ;  /* 0x000000090800720c */ /* 0x000fda0000701670 */
[----:B------:R-:W-:Y:S05]  /*1a10*/  @!P0 BRA `(.L_x_21) ;  /* 0x0000000000288947 */ /* 0x000fea0003800000 */
[----:B------:R-:W0:Y:S01]  /*1a20*/  LDC.64 R4, c[0x0][0x380] ;  /* 0x0000e000ff047b82 */ /* 0x000e220000000a00 */
[----:B------:R-:W2:Y:S04]  /*1a30*/  LDG.E.CONSTANT R6, desc[UR6][R2.64+-0x400] ;  /* 0xfffc000602067981 */ /* 0x000ea8000c1e9900 */
[----:B------:R-:W3:Y:S04]  /*1a40*/  LDG.E.CONSTANT R7, desc[UR6][R2.64] ;  /* 0x0000000602077981 */ /* 0x000ee8000c1e9900 */
[----:B------:R-:W4:Y:S01]  /*1a50*/  LDG.E.CONSTANT R9, desc[UR6][R2.64+0x400] ;  /* 0x0004000602097981 */ /* 0x000f22000c1e9900 */
[----:B0-----:R-:W-:-:S06]  /*1a60*/  IMAD.WIDE.U32 R4, R11, 0x4, R4 ;  /* 0x000000040b047825 */ /* 0x001fcc00078e0004 */
[----:B------:R-:W5:Y:S02]  /*1a70*/  LDG.E.CONSTANT R4, desc[UR6][R4.64] ;  /* 0x0000000604047981 */ /* 0x000f64000c1e9900 */
[----:B-----5:R-:W-:-:S04]  /*1a80*/  FADD R21, R21, R4 ;  /* 0x0000000415157221 */ /* 0x020fc80000000000 */
[----:B--2---:R-:W-:-:S04]  /*1a90*/  FADD R6, R21, R6 ;  /* 0x0000000615067221 */ /* 0x004fc80000000000 */
[----:B---3--:R-:W-:-:S04]  /*1aa0*/  FADD R6, R6, R7 ;  /* 0x0000000706067221 */ /* 0x008fc80000000000 */
[----:B----4-:R-:W-:-:S07]  /*1ab0*/  FADD R21, R6, R9 ;  /* 0x0000000906157221 */ /* 0x010fce0000000000 */
.L_x_21:
[----:B------:R-:W-:Y:S05]  /*1ac0*/  BSYNC.RECONVERGENT B1 ;  /* 0x0000000000017941 */ /* 0x000fea0003800200 */
.L_x_19:
[----:B------:R-:W0:Y:S01]  /*1ad0*/  SHFL.DOWN P0, R4, R21, 0x1, 0x1f ;  /* 0x08201f0015047f89 */ /* 0x000e220000000000 */
[----:B------:R-:W1:Y:S01]  /*1ae0*/  S2R R2, SR_LANEID ;  /* 0x0000000000027919 */ /* 0x000e620000000000 */
[----:B0-----:R-:W-:-:S05]  /*1af0*/  @P0 FADD R4, R4, R21 ;  /* 0x0000001504040221 */ /* 0x001fca0000000000 */
[----:B------:R-:W0:Y:S01]  /*1b00*/  SHFL.DOWN P0, R3, R4, 0x2, 0x1f ;  /* 0x08401f0004037f89 */ /* 0x000e220000000000 */
[----:B-1----:R-:W-:-:S13]  /*1b10*/  ISETP.NE.AND P1, PT, R2, RZ, PT ;  /* 0x000000ff0200720c */ /* 0x002fda0003f25270 */
[----:B------:R-:W1:Y:S01]  /*1b20*/  @!P1 S2R R8, SR_CgaCtaId ;  /* 0x0000000000089919 */ /* 0x000e620000008800 */
[----:B------:R-:W-:Y:S01]  /*1b30*/  @!P1 MOV R7, 0x400 ;  /* 0x0000040000079802 */ /* 0x000fe20000000f00 */
[----:B0-----:R-:W-:Y:S01]  /*1b40*/  @P0 FADD R3, R4, R3 ;  /* 0x0000000304030221 */ /* 0x001fe20000000000 */
[----:B------:R-:W-:-:S04]  /*1b50*/  @!P1 SHF.R.U32.HI R4, RZ, 0x3, R0 ;  /* 0x00000003ff049819 */ /* 0x000fc80000011600 */
[----:B------:R-:W0:Y:S01]  /*1b60*/  SHFL.DOWN P0, R6, R3, 0x4, 0x1f ;  /* 0x08801f0003067f89 */ /* 0x000e220000000000 */
[----:B------:R-:W-:Y:S02]  /*1b70*/  @!P1 LOP3.LUT R4, R4, 0x7c, RZ, 0xc0, !PT ;  /* 0x0000007c04049812 */ /* 0x000fe400078ec0ff */
        /* <DEDUP_REMOVED lines=11> */
[----:B------:R-:W0:Y:S01]  /*1c30*/  S2UR UR5, SR_CgaCtaId ;  /* 0x00000000000579c3 */ /* 0x000e220000008800 */
[----:B------:R-:W-:Y:S02]  /*1c40*/  UMOV UR4, 0x400 ;  /* 0x0000040000047882 */ /* 0x000fe40000000000 */
[----:B0-----:R-:W-:-:S09]  /*1c50*/  ULEA UR4, UR5, UR4, 0x18 ;  /* 0x0000000405047291 */ /* 0x001fd2000f8ec0ff */
[----:B------:R-:W0:Y:S04]  /*1c60*/  LDS R3, [UR4+0xc] ;  /* 0x00000c04ff037984 */ /* 0x000e280008000800 */
[----:B---3--:R-:W1:Y:S04]  /*1c70*/  LDS.128 R4, [UR4+0x10] ;  /* 0x00001004ff047984 */ /* 0x008e680008000c00 */
[----:B------:R-:W2:Y:S01]  /*1c80*/  LDS.64 R8, [UR4+0x20] ;  /* 0x00002004ff087984 */ /* 0x000ea20008000a00 */
[----:B0-----:R-:W-:-:S04]  /*1c90*/  FADD R3, R2, R3 ;  /* 0x0000000302037221 */ /* 0x001fc80000000000 */
[----:B-1----:R-:W-:-:S04]  /*1ca0*/  FADD R4, R3, R4 ;  /* 0x0000000403047221 */ /* 0x002fc80000000000 */
[----:B------:R-:W-:-:S04]  /*1cb0*/  FADD R5, R4, R5 ;  /* 0x0000000504057221 */ /* 0x000fc80000000000 */
[----:B------:R-:W-:-:S04]  /*1cc0*/  FADD R6, R5, R6 ;  /* 0x0000000605067221 */ /* 0x000fc80000000000 */
[----:B------:R-:W-:-:S04]  /*1cd0*/  FADD R7, R6, R7 ;  /* 0x0000000706077221 */ /* 0x000fc80000000000 */
[----:B--2---:R-:W-:-:S04]  /*1ce0*/  FADD R8, R7, R8 ;  /* 0x0000000807087221 */ /* 0x004fc80000000000 */
[----:B------:R-:W-:Y:S01]  /*1cf0*/  FADD R2, R8, R9 ;  /* 0x0000000908027221 */ /* 0x000fe20000000000 */
[----:B------:R-:W-:Y:S06]  /*1d00*/  BRA `(.L_x_17) ;  /* 0x0000001c00587947 */ /* 0x000fec0003800000 */
.L_x_2:
        /* <DEDUP_REMOVED lines=12> */
.L_x_32:
[----:B------:R-:W-:Y:S05]  /*1dd0*/  BSYNC.RECONVERGENT B1 ;  /* 0x0000000000017941 */ /* 0x000fea0003800200 */
.L_x_31:
        /* <DEDUP_REMOVED lines=16> */
.L_x_37:
        /* <DEDUP_REMOVED lines=9> */
.L_x_36:
[----:B------:R-:W-:Y:S05]  /*1f70*/  BSYNC.RECONVERGENT B2 ;  /* 0x0000000000027941 */ /* 0x000fea0003800200 */
.L_x_35:
        /* <DEDUP_REMOVED lines=8> */
.L_x_40:
        /* <DEDUP_REMOVED lines=43> */
.L_x_39:
[----:B------:R-:W-:Y:S05]  /*22b0*/  BSYNC.RECONVERGENT B2 ;  /* 0x0000000000027941 */ /* 0x000fea0003800200 */
.L_x_38:
        /* <DEDUP_REMOVED lines=26> */
.L_x_42:
[----:B------:R-:W-:Y:S05]  /*2460*/  BSYNC.RECONVERGENT B2 ;  /* 0x0000000000027941 */ /* 0x000fea0003800200 */
.L_x_41:
        /* <DEDUP_REMOVED lines=12> */
.L_x_34:
[----:B------:R-:W-:Y:S05]  /*2530*/  BSYNC.RECONVERGENT B1 ;  /* 0x0000000000017941 */ /* 0x000fea0003800200 */
.L_x_33:
        /* <DEDUP_REMOVED lines=28> */
[----:B--2---:R-:W1:Y:S04]  /*2700*/  LDS.128 R4, [UR4+0x10] ;  /* 0x00001004ff047984 */ /* 0x004e680008000c00 */
        /* <DEDUP_REMOVED lines=9> */
.L_x_43:
        /* <DEDUP_REMOVED lines=35> */
[----:B------:R-:W1:Y:S04]  /*29d0*/  LDS R3, [UR4+0xc] ;  /* 0x00000c04ff037984 */ /* 0x000e680008000800 */
[----:B------:R-:W0:Y:S04]  /*29e0*/  LDS.128 R4, [UR4+0x10] ;  /* 0x00001004ff047984 */ /* 0x000e280008000c00 */
[----:B------:R-:W2:Y:S01]  /*29f0*/  LDS.64 R8, [UR4+0x20] ;  /* 0x00002004ff087984 */ /* 0x000ea20008000a00 */
[----:B-1----:R-:W-:Y:S01]  /*2a00*/  @P2 FADD R2, R2, R3 ;  /* 0x0000000302022221 */ /* 0x002fe20000000000 */
[----:B------:R-:W-:-:S03]  /*2a10*/  ISETP.GT.AND P2, PT, R20, 0xa0, PT ;  /* 0x000000a01400780c */ /* 0x000fc60003f44270 */
[----:B0-----:R-:W-:Y:S01]  /*2a20*/  @P4 FADD R2, R2, R4 ;  /* 0x0000000402024221 */ /* 0x001fe20000000000 */
[----:B------:R-:W-:-:S03]  /*2a30*/  ISETP.GT.AND P4, PT, R20, 0xc0, PT ;  /* 0x000000c01400780c */ /* 0x000fc60003f84270 */
[----:B------:R-:W-:Y:S01]  /*2a40*/  @P3 FADD R2, R2, R5 ;  /* 0x0000000502023221 */ /* 0x000fe20000000000 */
[----:B------:R-:W-:-:S03]  /*2a50*/  ISETP.GT.AND P3, PT, R20, 0xe0, PT ;  /* 0x000000e01400780c */ /* 0x000fc60003f64270 */
[----:B------:R-:W-:-:S04]  /*2a60*/  @P1 FADD R2, R2, R6 ;  /* 0x0000000602021221 */ /* 0x000fc80000000000 */
[----:B------:R-:W-:-:S04]  /*2a70*/  @P2 FADD R2, R2, R7 ;  /* 0x0000000702022221 */ /* 0x000fc80000000000 */
[----:B--2---:R-:W-:-:S04]  /*2a80*/  @P4 FADD R2, R2, R8 ;  /* 0x0000000802024221 */ /* 0x004fc80000000000 */
[----:B------:R-:W-:Y:S01]  /*2a90*/  @P3 FADD R2, R2, R9 ;  /* 0x0000000902023221 */ /* 0x000fe20000000000 */
[----:B------:R-:W-:Y:S06]  /*2aa0*/  BRA `(.L_x_17) ;  /* 0x0000000c00f07947 */ /* 0x000fec0003800000 */
.L_x_30:
[----:B------:R-:W0:Y:S01]  /*2ab0*/  S2R R0, SR_TID.X ;  /* 0x0000000000007919 */ /* 0x000e220000002100 */
[----:B------:R-:W0:Y:S02]  /*2ac0*/  LDC.64 R2, c[0x0][0x380] ;  /* 0x0000e000ff027b82 */ /* 0x000e240000000a00 */
[----:B0-----:R-:W-:-:S05]  /*2ad0*/  IMAD.WIDE.U32 R2, R0, 0x4, R2 ;  /* 0x0000000400027825 */ /* 0x001fca00078e0002 */
[----:B------:R-:W2:Y:S04]  /*2ae0*/  LDG.E.CONSTANT R19, desc[UR6][R2.64] ;  /* 0x0000000602137981 */ /* 0x000ea8000c1e9900 */
[----:B------:R-:W2:Y:S04]  /*2af0*/  LDG.E.CONSTANT R4, desc[UR6][R2.64+0x400] ;  /* 0x0004000602047981 */ /* 0x000ea8000c1e9900 */
[----:B------:R-:W3:Y:S04]  /*2b00*/  LDG.E.CONSTANT R5, desc[UR6][R2.64+0x800] ;  /* 0x0008000602057981 */ /* 0x000ee8000c1e9900 */
[----:B------:R-:W3:Y:S04]  /*2b10*/  LDG.E.CONSTANT R6, desc[UR6][R2.64+0xc00] ;  /* 0x000c000602067981 */ /* 0x000ee8000c1e9900 */
[----:B------:R-:W4:Y:S04]  /*2b20*/  LDG.E.CONSTANT R7, desc[UR6][R2.64+0x1000] ;  /* 0x0010000602077981 */ /* 0x000f28000c1e9900 */
[----:B------:R-:W4:Y:S04]  /*2b30*/  LDG.E.CONSTANT R8, desc[UR6][R2.64+0x1400] ;  /* 0x0014000602087981 */ /* 0x000f28000c1e9900 */
[----:B------:R-:W5:Y:S04]  /*2b40*/  LDG.E.CONSTANT R9, desc[UR6][R2.64+0x1800] ;  /* 0x0018000602097981 */ /* 0x000f68000c1e9900 */
        /* <DEDUP_REMOVED lines=8> */
[----:B------:R-:W5:Y:S01]  /*2bd0*/  LDG.E.CONSTANT R18, desc[UR6][R2.64+0x3c00] ;  /* 0x003c000602127981 */ /* 0x000f62000c1e9900 */
[----:B------:R-:W-:Y:S01]  /*2be0*/  ISETP.GE.U32.AND P0, PT, R20, 0x2000, PT ;  /* 0x000020001400780c */ /* 0x000fe20003f06070 */
[----:B--2---:R-:W-:Y:S01]  /*2bf0*/  FADD R4, R19, R4 ;  /* 0x0000000413047221 */ /* 0x004fe20000000000 */
[----:B---3--:R-:W-:-:S04]  /*2c00*/  FADD R5, R5, R6 ;  /* 0x0000000605057221 */ /* 0x008fc80000000000 */
[----:B------:R-:W-:Y:S01]  /*2c10*/  FADD R4, R4, R5 ;  /* 0x0000000504047221 */ /* 0x000fe20000000000 */
[----:B----4-:R-:W-:Y:S01]  /*2c20*/  FADD R7, R7, R8 ;  /* 0x0000000807077221 */ /* 0x010fe20000000000 */
[----:B-----5:R-:W-:-:S04]  /*2c30*/  FADD R10, R9, R10 ;  /* 0x0000000a090a7221 */ /* 0x020fc80000000000 */
[----:B------:R-:W-:Y:S01]  /*2c40*/  FADD R7, R7, R10 ;  /* 0x0000000a07077221 */ /* 0x000fe20000000000 */
[----:B------:R-:W-:-:S03]  /*2c50*/  FADD R11, R11, R12 ;  /* 0x0000000c0b0b7221 */ /* 0x000fc60000000000 */
[----:B------:R-:W-:Y:S01]  /*2c60*/  FADD R4, R4, R7 ;  /* 0x0000000704047221 */ /* 0x000fe20000000000 */
[----:B------:R-:W-:-:S04]  /*2c70*/  FADD R14, R13, R14 ;  /* 0x0000000e0d0e7221 */ /* 0x000fc80000000000 */
[----:B------:R-:W-:Y:S01]  /*2c80*/  FADD R11, R11, R14 ;  /* 0x0000000e0b0b7221 */ /* 0x000fe20000000000 */
[----:B------:R-:W-:Y:S01]  /*2c90*/  FADD R15, R15, R16 ;  /* 0x000000100f0f7221 */ /* 0x000fe20000000000 */
[----:B------:R-:W-:-:S04]  /*2ca0*/  FADD R18, R17, R18 ;  /* 0x0000001211127221 */ /* 0x000fc80000000000 */
[----:B------:R-:W-:-:S04]  /*2cb0*/  FADD R18, R15, R18 ;  /* 0x000000120f127221 */ /* 0x000fc80000000000 */
[----:B------:R-:W-:Y:S01]  /*2cc0*/  FADD R5, R11, R18 ;  /* 0x000000120b057221 */ /* 0x000fe20000000000 */
[----:B------:R-:W-:-:S03]  /*2cd0*/  HFMA2 R11, -RZ, RZ, 0, 0.00048828125 ;  /* 0x00001000ff0b7431 */ /* 0x000fc600000001ff */
[----:B------:R-:W-:Y:S01]  /*2ce0*/  FADD R8, R4, R5 ;  /* 0x0000000504087221 */ /* 0x000fe20000000000 */
[----:B------:R-:W-:Y:S06]  /*2cf0*/  @!P0 BRA `(.L_x_44) ;  /* 0x0000000000ac8947 */ /* 0x000fec0003800000 */
[----:B------:R-:W0:Y:S01]  /*2d00*/  LDC R7, c[0x0][0x390] ;  /* 0x0000e400ff077b82 */ /* 0x000e220000000800 */
[----:B------:R-:W-:Y:S02]  /*2d10*/  IADD3 R6, PT, PT, R20, -0x1000, RZ ;  /* 0xfffff00014067810 */ /* 0x000fe40007ffe0ff */
[----:B------:R-:W-:-:S07]  /*2d20*/  MOV R11, 0x1000 ;  /* 0x00001000000b7802 */ /* 0x000fce0000000f00 */
.L_x_46:
[----:B------:R-:W-:-:S05]  /*2d30*/  IMAD.WIDE R4, R11, 0x4, R2 ;  /* 0x000000040b047825 */ /* 0x000fca00078e0202 */
[----:B------:R-:W2:Y:S04]  /*2d40*/  LDG.E.CONSTANT R20, desc[UR6][R4.64+0x400] ;  /* 0x0004000604147981 */ /* 0x000ea8000c1e9900 */
[----:B------:R-:W2:Y:S04]  /*2d50*/  LDG.E.CONSTANT R21, desc[UR6][R4.64+0x800] ;  /* 0x0008000604157981 */ /* 0x000ea8000c1e9900 */
        /* <DEDUP_REMOVED lines=13> */
[----:B------:R1:W5:Y:S01]  /*2e30*/  LDG.E.CONSTANT R18, desc[UR6][R4.64+0x3c00] ;  /* 0x003c000604127981 */ /* 0x000362000c1e9900 */
[----:B--2---:R-:W-:Y:S01]  /*2e40*/  FADD R21, R20, R21 ;  /* 0x0000001514157221 */ /* 0x004fe20000000000 */
[----:B0-----:R-:W-:-:S04]  /*2e50*/  MOV R20, R7 ;  /* 0x0000000700147202 */ /* 0x001fc80000000f00 */
[----:B-1----:R-:W-:Y:S01]  /*2e60*/  IADD3 R4, PT, PT, -R11, R20, RZ ;  /* 0x000000140b047210 */ /* 0x002fe20007ffe1ff */
[----:B---3--:R-:W-:-:S03]  /*2e70*/  FADD R8, R19, R8 ;  /* 0x0000000813087221 */ /* 0x008fc60000000000 */
[----:B------:R-:W-:Y:S01]  /*2e80*/  ISETP.GE.AND P0, PT, R4, 0x1000, PT ;  /* 0x000010000400780c */ /* 0x000fe20003f06270 */
[----:B----4-:R-:W-:Y:S01]  /*2e90*/  FADD R22, R22, R23 ;  /* 0x0000001716167221 */ /* 0x010fe20000000000 */
[----:B------:R-:W-:Y:S01]  /*2ea0*/  FADD R8, R8, R21 ;  /* 0x0000001508087221 */ /* 0x000fe20000000000 */
[----:B-----5:R-:W-:-:S04]  /*2eb0*/  FADD R25, R24, R25 ;  /* 0x0000001918197221 */ /* 0x020fc80000000000 */
[----:B------:R-:W-:Y:S01]  /*2ec0*/  FADD R25, R22, R25 ;  /* 0x0000001916197221 */ /* 0x000fe20000000000 */
[----:B------:R-:W-:Y:S01]  /*2ed0*/  FADD R16, R16, R17 ;  /* 0x0000001110107221 */ /* 0x000fe20000000000 */
[----:B------:R-:W-:-:S04]  /*2ee0*/  FADD R15, R15, R10 ;  /* 0x0000000a0f0f7221 */ /* 0x000fc80000000000 */
[----:B------:R-:W-:Y:S01]  /*2ef0*/  FADD R15, R16, R15 ;  /* 0x0000000f100f7221 */ /* 0x000fe20000000000 */
[----:B------:R-:W-:Y:S01]  /*2f00*/  FADD R9, R14, R9 ;  /* 0x000000090e097221 */ /* 0x000fe20000000000 */
[----:B------:R-:W-:-:S04]  /*2f10*/  FADD R12, R13, R12 ;  /* 0x0000000c0d0c7221 */ /* 0x000fc80000000000 */
[----:B------:R-:W-:Y:S01]  /*2f20*/  FADD R12, R9, R12 ;  /* 0x0000000c090c7221 */ /* 0x000fe20000000000 */
[----:B------:R-:W-:-:S03]  /*2f30*/  FADD R8, R8, R25 ;  /* 0x0000001908087221 */ /* 0x000fc60000000000 */
[----:B------:R-:W-:-:S04]  /*2f40*/  FADD R15, R15, R12 ;  /* 0x0000000c0f0f7221 */ /* 0x000fc80000000000 */
[----:B------:R-:W-:-:S04]  /*2f50*/  FADD R15, R8, R15 ;  /* 0x0000000f080f7221 */ /* 0x000fc80000000000 */
[----:B------:R-:W-:Y:S01]  /*2f60*/  FADD R8, R18, R15 ;  /* 0x0000000f12087221 */ /* 0x000fe20000000000 */
[----:B------:R-:W-:Y:S06]  /*2f70*/  @!P0 BRA `(.L_x_45) ;  /* 0x0000000800308947 */ /* 0x000fec0003800000 */
[----:B------:R-:W-:-:S04]  /*2f80*/  IADD3 R11, PT, PT, R11, 0x1000, RZ ;  /* 0x000010000b0b7810 */ /* 0x000fc80007ffe0ff */
[----:B------:R-:W-:-:S13]  /*2f90*/  ISETP.GT.AND P0, PT, R11, R6, PT ;  /* 0x000000060b00720c */ /* 0x000fda0003f04270 */
[----:B------:R-:W-:Y:S05]  /*2fa0*/  @!P0 BRA `(.L_x_46) ;  /* 0xfffffffc00608947 */ /* 0x000fea000383ffff */
.L_x_44:
        /* <DEDUP_REMOVED lines=20> */
.L_x_50:
        /* <DEDUP_REMOVED lines=8> */
.L_x_49:
[----:B------:R-:W-:Y:S05]  /*3170*/  BSYNC.RECONVERGENT B2 ;  /* 0x0000000000027941 */ /* 0x000fea0003800200 */
.L_x_48:
        /* <DEDUP_REMOVED lines=16> */
.L_x_53:
[----:B------:R-:W0:Y:S01]  /*3280*/  LDC.64 R4, c[0x0][0x380] ;  /* 0x0000e000ff047b82 */ /* 0x000e220000000a00 */
[----:B------:R-:W2:Y:S01]  /*3290*/  LDG.E.CONSTANT R12, desc[UR6][R2.64+-0x400] ;  /* 0xfffc0006020c7981 */ /* 0x000ea2000c1e9900 */
[----:B------:R-:W-:-:S03]  /*32a0*/  IADD3 R25, PT, PT, R11, 0x400, RZ ;  /* 0x000004000b197810 */ /* 0x000fc60007ffe0ff */
[----:B------:R-:W3:Y:S04]  /*32b0*/  LDG.E.CONSTANT R20, desc[UR6][R2.64] ;  /* 0x0000000602147981 */ /* 0x000ee8000c1e9900 */
[----:B------:R-:W4:Y:S01]  /*32c0*/  LDG.E.CONSTANT R19, desc[UR6][R2.64+0x400] ;  /* 0x0004000602137981 */ /* 0x000f22000c1e9900 */
[----:B------:R-:W-:-:S03]  /*32d0*/  IADD3 R7, PT, PT, R11, 0x800, RZ ;  /* 0x000008000b077810 */ /* 0x000fc60007ffe0ff */
[----:B------:R-:W5:Y:S04]  /*32e0*/  LDG.E.CONSTANT R17, desc[UR6][R2.64+0xc00] ;  /* 0x000c000602117981 */ /* 0x000f68000c1e9900 */
[----:B------:R-:W5:Y:S01]  /*32f0*/  LDG.E.CONSTANT R16, desc[UR6][R2.64+0x1000] ;  /* 0x0010000602107981 */ /* 0x000f62000c1e9900 */
[----:B------:R-:W-:-:S03]  /*3300*/  IADD3 R23, PT, PT, R11, 0xc00, RZ ;  /* 0x00000c000b177810 */ /* 0x000fc60007ffe0ff */
[----:B------:R-:W5:Y:S01]  /*3310*/  LDG.E.CONSTANT R22, desc[UR6][R2.64+0x1c00] ;  /* 0x001c000602167981 */ /* 0x000f62000c1e9900 */
[----:B0-----:R-:W-:-:S03]  /*3320*/  IMAD.WIDE.U32 R14, R11, 0x4, R4 ;  /* 0x000000040b0e7825 */ /* 0x001fc600078e0004 */
[----:B------:R-:W5:Y:S04]  /*3330*/  LDG.E.CONSTANT R21, desc[UR6][R2.64+0x2000] ;  /* 0x0020000602157981 */ /* 0x000f68000c1e9900 */
[----:B------:R-:W5:Y:S04]  /*3340*/  LDG.E.CONSTANT R26, desc[UR6][R2.64+0x3000] ;  /* 0x00300006021a7981 */ /* 0x000f68000c1e9900 */
[----:B------:R-:W2:Y:S01]  /*3350*/  LDG.E.CONSTANT R15, desc[UR6][R14.64] ;  /* 0x000000060e0f7981 */ /* 0x000ea2000c1e9900 */
[----:B------:R-:W-:-:S05]  /*3360*/  IMAD.WIDE.U32 R24, R25, 0x4, R4 ;  /* 0x0000000419187825 */ /* 0x000fca00078e0004 */
[----:B------:R-:W5:Y:S01]  /*3370*/  LDG.E.CONSTANT R18, desc[UR6][R24.64] ;  /* 0x0000000618127981 */ /* 0x000f62000c1e9900 */
[----:B------:R-:W-:-:S03]  /*3380*/  IMAD.WIDE.U32 R6, R7, 0x4, R4 ;  /* 0x0000000407067825 */ /* 0x000fc600078e0004 */
        /* <DEDUP_REMOVED lines=29> */
.L_x_52:
[----:B------:R-:W-:Y:S05]  /*3560*/  BSYNC.RECONVERGENT B2 ;  /* 0x0000000000027941 */ /* 0x000fea0003800200 */
.L_x_51:
        /* <DEDUP_REMOVED lines=10> */
[----:B------:R-:W5:Y:S01]  /*3610*/  LDG.E.CONSTANT R23, desc[UR6][R2.64+0x1400] ;  /* 0x0014000602177981 */ /* 0x000f62000c1e9900 */
[----:B0-----:R-:W-:-:S06]  /*3620*/  IMAD.WIDE.U32 R4, R11, 0x4, R6 ;  /* 0x000000040b047825 */ /* 0x001fcc00078e0006 */
[----:B------:R0:W2:Y:S01]  /*3630*/  LDG.E.CONSTANT R5, desc[UR6][R4.64] ;  /* 0x0000000604057981 */ /* 0x0000a2000c1e9900 */
[----:B------:R-:W-:-:S03]  /*3640*/  IMAD.WIDE.U32 R6, R17, 0x4, R6 ;  /* 0x0000000411067825 */ /* 0x000fc600078e0006 */
[----:B------:R1:W4:Y:S04]  /*3650*/  LDG.E.CONSTANT R17, desc[UR6][R2.64+0x400] ;  /* 0x0004000602117981 */ /* 0x000328000c1e9900 */
[----:B------:R-:W5:Y:S01]  /*3660*/  LDG.E.CONSTANT R7, desc[UR6][R6.64] ;  /* 0x0000000606077981 */ /* 0x000f62000c1e9900 */
[----:B0-----:R-:W-:Y:S02]  /*3670*/  IADD3 R4, P1, PT, R2, 0x2000, RZ ;  /* 0x0000200002047810 */ /* 0x001fe40007f3e0ff */
[----:B------:R-:W-:Y:S02]  /*3680*/  PLOP3.LUT P0, PT, PT, PT, PT, 0x8, 0x80 ;  /* 0x000000000080781c */ /* 0x000fe40003f0e170 */
[----:B------:R-:W-:Y:S02]  /*3690*/  IADD3 R10, PT, PT, R10, 0x800, RZ ;  /* 0x000008000a0a7810 */ /* 0x000fe40007ffe0ff */
[----:B------:R-:W-:-:S02]  /*36a0*/  IADD3 R11, PT, PT, R11, 0x800, RZ ;  /* 0x000008000b0b7810 */ /* 0x000fc40007ffe0ff */
[----:B-1----:R-:W-:Y:S01]  /*36b0*/  MOV R2, R4 ;  /* 0x0000000400027202 */ /* 0x002fe20000000f00 */
[----:B--2---:R-:W-:-:S04]  /*36c0*/  FADD R8, R8, R5 ;  /* 0x0000000508087221 */ /* 0x004fc80000000000 */
[----:B------:R-:W-:-:S04]  /*36d0*/  FADD R8, R8, R13 ;  /* 0x0000000d08087221 */ /* 0x000fc80000000000 */
[----:B---3--:R-:W-:-:S04]  /*36e0*/  FADD R8, R8, R15 ;  /* 0x0000000f08087221 */ /* 0x008fc80000000000 */
[----:B----4-:R-:W-:-:S04]  /*36f0*/  FADD R8, R8, R17 ;  /* 0x0000001108087221 */ /* 0x010fc80000000000 */
[----:B-----5:R-:W-:-:S04]  /*3700*/  FADD R8, R8, R7 ;  /* 0x0000000708087221 */ /* 0x020fc80000000000 */
[----:B------:R-:W-:Y:S01]  /*3710*/  FADD R8, R8, R19 ;  /* 0x0000001308087221 */ /* 0x000fe20000000000 */
[----:B------:R-:W-:-:S03]  /*3720*/  IADD3.X R5, PT, PT, RZ, R3, RZ, P1, !PT ;  /* 0x00000003ff057210 */ /* 0x000fc60000ffe4ff */
[----:B------:R-:W-:Y:S01]  /*3730*/  FADD R8, R8, R21 ;  /* 0x0000001508087221 */ /* 0x000fe20000000000 */
[----:B------:R-:W-:-:S03]  /*3740*/  MOV R3, R5 ;  /* 0x0000000500037202 */ /* 0x000fc60000000f00 */
[----:B------:R-:W-:-:S07]  /*3750*/  FADD R8, R8, R23 ;  /* 0x0000001708087221 */ /* 0x000fce0000000000 */
.L_x_55:
[----:B------:R-:W-:Y:S05]  /*3760*/  BSYNC.RECONVERGENT B2 ;  /* 0x0000000000027941 */ /* 0x000fea0003800200 */
.L_x_54:
        /* <DEDUP_REMOVED lines=12> */
.L_x_47:
[----:B------:R-:W-:Y:S05]  /*3830*/  BSYNC.RECONVERGENT B1 ;  /* 0x0000000000017941 */ /* 0x000fea0003800200 */
.L_x_45:
        /* <DEDUP_REMOVED lines=25> */
[----:B0-----:R-:W0:Y:S04]  /*39d0*/  LDS R3, [UR4+0xc] ;  /* 0x00000c04ff037984 */ /* 0x001e280008000800 */
[----:B------:R-:W1:Y:S04]  /*39e0*/  LDS.128 R4, [UR4+0x10] ;  /* 0x00001004ff047984 */ /* 0x000e680008000c00 */
[----:B------:R-:W2:Y:S01]  /*39f0*/  LDS.64 R8, [UR4+0x20] ;  /* 0x00002004ff087984 */ /* 0x000ea20008000a00 */
[----:B0-----:R-:W-:-:S04]  /*3a00*/  FADD R3, R2, R3 ;  /* 0x0000000302037221 */ /* 0x001fc80000000000 */
[----:B-1----:R-:W-:-:S04]  /*3a10*/  FADD R4, R3, R4 ;  /* 0x0000000403047221 */ /* 0x002fc80000000000 */
[----:B------:R-:W-:-:S04]  /*3a20*/  FADD R5, R4, R5 ;  /* 0x0000000504057221 */ /* 0x000fc80000000000 */
[----:B------:R-:W-:-:S04]  /*3a30*/  FADD R6, R5, R6 ;  /* 0x0000000605067221 */ /* 0x000fc80000000000 */
[----:B------:R-:W-:-:S04]  /*3a40*/  FADD R7, R6, R7 ;  /* 0x0000000706077221 */ /* 0x000fc80000000000 */
[----:B--2---:R-:W-:-:S04]  /*3a50*/  FADD R8, R7, R8 ;  /* 0x0000000807087221 */ /* 0x004fc80000000000 */
[----:B------:R-:W-:-:S07]  /*3a60*/  FADD R2, R8, R9 ;  /* 0x0000000908027221 */ /* 0x000fce0000000000 */
.L_x_17:
[----:B------:R-:W-:Y:S05]  /*3a70*/  BSYNC.RECONVERGENT B0 ;  /* 0x0000000000007941 */ /* 0x000fea0003800200 */
.L_x_1:
[----:B------:R-:W-:Y:S05]  /*3a80*/  @P0 EXIT ;  /* 0x000000000000094d */ /* 0x000fea0003800000 */
[----:B------:R-:W5:Y:S01]  /*3a90*/  LDC.64 R4, c[0x0][0x388] ;  /* 0x0000e200ff047b82 */ /* 0x000f620000000a00 */
[----:B------:R-:W0:Y:S02]  /*3aa0*/  LDCU UR4, c[0x0][0x398] ;  /* 0x00007300ff0477ac */ /* 0x000e240008000800 */
[----:B0-----:R-:W-:-:S05]  /*3ab0*/  FADD R3, R2, UR4 ;  /* 0x0000000402037e21 */ /* 0x001fca0008000000 */
[----:B-----5:R-:W-:Y:S01]  /*3ac0*/  STG.E desc[UR6][R4.64], R3 ;  /* 0x0000000304007986 */ /* 0x020fe2000c101906 */
[----:B------:R-:W-:Y:S05]  /*3ad0*/  EXIT ;  /* 0x000000000000794d */ /* 0x000fea0003800000 */
.L_x_56:
[----:B------:R-:W-:-:S00]  /*3ae0*/  BRA `(.L_x_56) ;  /* 0xfffffffc00fc7947 */ /* 0x000fc0000383ffff */
[----:B------:R-:W-:-:S00]  /*3af0*/  NOP ;  /* 0x0000000000007918 */ /* 0x000fc00000000000 */
        /* <DEDUP_REMOVED lines=8> */
.L_x_191:


//--------------------- .text._ZN3cub18CUB_300001_SM_10006detail6reduce18DeviceReduceKernelINS2_10policy_hubIfyN4cuda3std3__44plusIvEEE10Policy1000EPfyS9_fNS7_10__identityEEEvT0_PT3_T1_NS0_13GridEvenShareISH_EET2_T4_ --------------------------
	.section	.text._ZN3cub18CUB_300001_SM_10006detail6reduce18DeviceReduceKernelINS2_10policy_hubIfyN4cuda3std3__44plusIvEEE10Policy1000EPfyS9_fNS7_10__identityEEEvT0_PT3_T1_NS0_13GridEvenShareISH_EET2_T4_,"ax",@progbits
	.align	128
        .global         _ZN3cub18CUB_300001_SM_10006detail6reduce18DeviceReduceKernelINS2_10policy_hubIfyN4cuda3std3__44plusIvEEE10Policy1000EPfyS9_fNS7_10__identityEEEvT0_PT3_T1_NS0_13GridEvenShareISH_EET2_T4_
        .type           _ZN3cub18CUB_300001_SM_10006detail6reduce18DeviceReduceKernelINS2_10policy_hubIfyN4cuda3std3__44plusIvEEE10Policy1000EPfyS9_fNS7_10__identityEEEvT0_PT3_T1_NS0_13GridEvenShareISH_EET2_T4_,@function
        .size           _ZN3cub18CUB_300001_SM_10006detail6reduce18DeviceReduceKernelINS2_10policy_hubIfyN4cuda3std3__44plusIvEEE10Policy1000EPfyS9_fNS7_10__identityEEEvT0_PT3_T1_NS0_13GridEvenShareISH_EET2_T4_,(.L_x_192 - _ZN3cub18CUB_300001_SM_10006detail6reduce18DeviceReduceKernelINS2_10policy_hubIfyN4cuda3std3__44plusIvEEE10Policy1000EPfyS9_fNS7_10__identityEEEvT0_PT3_T1_NS0_13GridEvenShareISH_EET2_T4_)
        .other          _ZN3cub18CUB_300001_SM_10006detail6reduce18DeviceReduceKernelINS2_10policy_hubIfyN4cuda3std3__44plusIvEEE10Policy1000EPfyS9_fNS7_10__identityEEEvT0_PT3_T1_NS0_13GridEvenShareISH_EET2_T4_,@"STO_CUDA_ENTRY STV_DEFAULT"
_ZN3cub18CUB_300001_SM_10006detail6reduce18DeviceReduceKernelINS2_10policy_hubIfyN4cuda3std3__44plusIvEEE10Policy1000EPfyS9_fNS7_10__identityEEEvT0_PT3_T1_NS0_13GridEvenShareISH_EET2_T4_:
.text._ZN3cub18CUB_300001_SM_10006detail6reduce18DeviceReduceKernelINS2_10policy_hubIfyN4cuda3std3__44plusIvEEE10Policy1000EPfyS9_fNS7_10__identityEEEvT0_PT3_T1_NS0_13GridEvenShareISH_EET2_T4_:
[----:B------:R-:W-:Y:S01]  /*0000*/  LDC R1, c[0x0][0x37c] ;  /* 0x0000df00ff017b82 */ /* 0x000fe20000000800 */
[----:B------:R-:W0:Y:S07]  /*0010*/  LDCU UR10, c[0x0][0x380] ;  /* 0x00007000ff0a77ac */ /* 0x000e2e0008000800 */
[----:B------:R-:W1:Y:S01]  /*0020*/  S2UR UR17, SR_CTAID.X ;  /* 0x00000000001179c3 */ /* 0x000e620000002500 */
[----:B------:R-:W-:Y:S01]  /*0030*/  BSSY.RECONVERGENT B0, `(.L_x_57) ;  /* 0x0000419000007945 */ /* 0x000fe20003800200 */
[----:B------:R-:W2:Y:S01]  /*0040*/  LDCU UR5, c[0x0][0x3c0] ;  /* 0x00007800ff0577ac */ /* 0x000ea20008000800 */
[----:B------:R-:W3:Y:S01]  /*0050*/  LDCU.64 UR14, c[0x0][0x358] ;  /* 0x00006b00ff0e77ac */ /* 0x000ee20008000a00 */
[----:B0-----:R-:W-:-:S02]  /*0060*/  ULOP3.LUT UP0, URZ, UR10, 0xf, URZ, 0xc0, !UPT ;  /* 0x0000000f0aff7892 */ /* 0x001fc4000f80c0ff */
[----:B--2---:R-:W-:Y:S02]  /*0070*/  USHF.L.U32 UR5, UR5, 0xc, URZ ;  /* 0x0000000c05057899 */ /* 0x004fe400080006ff */
[----:B-1----:R-:W-:Y:S02]  /*0080*/  USHF.L.U32 UR4, UR17, 0xc, URZ ;  /* 0x0000000c11047899 */ /* 0x002fe400080006ff */
[----:B------:R-:W-:-:S03]  /*0090*/  USHF.R.S32.HI UR6, URZ, 0x1f, UR5 ;  /* 0x0000001fff067899 */ /* 0x000fc60008011405 */
[----:B---3--:R-:W-:Y:S09]  /*00a0*/  BRA.U UP0, `(.L_x_58) ;  /* 0x0000001d00f07547 */ /* 0x008ff2000b800000 */
[----:B------:R-:W0:Y:S02]  /*00b0*/  LDCU.64 UR12, c[0x0][0x3b8] ;  /* 0x00007700ff0c77ac */ /* 0x000e240008000a00 */
[----:B0-----:R-:W-:-:S04]  /*00c0*/  UIADD3 UR7, UP0, UPT, -UR4, UR12, URZ ;  /* 0x0000000c04077290 */ /* 0x001fc8000ff1e1ff */
[----:B------:R-:W-:Y:S02]  /*00d0*/  UIADD3.X UR8, UPT, UPT, UR13, -0x1, URZ, UP0, !UPT ;  /* 0xffffffff0d087890 */ /* 0x000fe400087fe4ff */
[----:B------:R-:W-:-:S04]  /*00e0*/  UISETP.GT.U32.AND UP0, UPT, UR7, 0xfff, UPT ;  /* 0x00000fff0700788c */ /* 0x000fc8000bf04070 */
[----:B------:R-:W-:-:S09]  /*00f0*/  UISETP.GT.U32.AND.EX UP0, UPT, UR8, URZ, UPT, UP0 ;  /* 0x000000ff0800728c */ /* 0x000fd2000bf04100 */
[----:B------:R-:W-:Y:S05]  /*0100*/  BRA.U UP0, `(.L_x_59) ;  /* 0x0000000d00ec7547 */ /* 0x000fea000b800000 */
[----:B------:R-:W0:Y:S01]  /*0110*/  S2R R0, SR_TID.X ;  /* 0x0000000000007919 */ /* 0x000e220000002100 */
[----:B------:R-:W-:Y:S01]  /*0120*/  UIADD3 UR6, UPT, UPT, -UR4, UR12, URZ ;  /* 0x0000000c04067290 */ /* 0x000fe2000fffe1ff */
[----:B------:R-:W-:Y:S01]  /*0130*/  BSSY.RECONVERGENT B1, `(.L_x_60) ;  /* 0x000000b000017945 */ /* 0x000fe20003800200 */
[----:B------:R-:W1:Y:S01]  /*0140*/  LDCU UR7, c[0x0][0x384] ;  /* 0x00007080ff0777ac */ /* 0x000e620008000800 */
[----:B------:R-:W-:-:S03]  /*0150*/  HFMA2 R6, -RZ, RZ, 0, 0 ;  /* 0x00000000ff067431 */ /* 0x000fc600000001ff */
[----:B0-----:R-:W-:Y:S01]  /*0160*/  ISETP.GE.AND P0, PT, R0, UR6, PT ;  /* 0x0000000600007c0c */ /* 0x001fe2000bf06270 */
[----:B------:R-:W-:-:S12]  /*0170*/  IMAD.MOV.U32 R7, RZ, RZ, R0 ;  /* 0x000000ffff077224 */ /* 0x000fd800078e0000 */
[----:B-1----:R-:W-:Y:S05]  /*0180*/  @P0 BRA `(.L_x_61) ;  /* 0x0000000000140947 */ /* 0x002fea0003800000 */
[----:B------:R-:W0:Y:S01]  /*0190*/  LDC.64 R2, c[0x0][0x380] ;  /* 0x0000e000ff027b82 */ /* 0x000e220000000a00 */
[----:B------:R-:W-:-:S05]  /*01a0*/  IADD3 R5, PT, PT, R0, UR4, RZ ;  /* 0x0000000400057c10 */ /* 0x000fca000fffe0ff */
[----:B0-----:R-:W-:-:S05]  /*01b0*/  IMAD.WIDE.U32 R2, R5, 0x4, R2 ;  /* 0x0000000405027825 */ /* 0x001fca00078e0002 */
[----:B------:R0:W5:Y:S01]  /*01c0*/  LDG.E.CONSTANT R6, desc[UR14][R2.64] ;  /* 0x0000000e02067981 */ /* 0x000162000c1e9900 */
[----:B------:R-:W-:-:S07]  /*01d0*/  VIADD R7, R0, 0x100 ;  /* 0x0000010000077836 */ /* 0x000fce0000000000 */
.L_x_61:
[----:B------:R-:W-:Y:S05]  /*01e0*/  BSYNC.RECONVERGENT B1 ;  /* 0x0000000000017941 */ /* 0x000fea0003800200 */
.L_x_60:
[----:B------:R-:W-:Y:S01]  /*01f0*/  ISETP.GE.AND P0, PT, R7, UR6, PT ;  /* 0x0000000607007c0c */ /* 0x000fe2000bf06270 */
[----:B------:R-:W-:-:S12]  /*0200*/  BSSY.RECONVERGENT B1, `(.L_x_62) ;  /* 0x000008d000017945 */ /* 0x000fd80003800200 */
[----:B------:R-:W-:Y:S05]  /*0210*/  @P0 BRA `(.L_x_63) ;  /* 0x00000008002c0947 */ /* 0x000fea0003800000 */
[----:B0-----:R-:W-:Y:S01]  /*0220*/  LOP3.LUT R2, RZ, R7, RZ, 0x33, !PT ;  /* 0x00000007ff027212 */ /* 0x001fe200078e33ff */
[----:B------:R-:W-:Y:S03]  /*0230*/  BSSY.RECONVERGENT B2, `(.L_x_64) ;  /* 0x0000019000027945 */ /* 0x000fe60003800200 */
[----:B------:R-:W-:-:S04]  /*0240*/  IADD3 R2, PT, PT, R2, UR12, RZ ;  /* 0x0000000c02027c10 */ /* 0x000fc8000fffe0ff */
[C---:B------:R-:W-:Y:S01]  /*0250*/  LOP3.LUT R3, R2.reuse, 0x300, RZ, 0xc0, !PT ;  /* 0x0000030002037812 */ /* 0x040fe200078ec0ff */
[----:B------:R-:W-:-:S03]  /*0260*/  VIADD R4, R2, -UR4 ;  /* 0x8000000402047c36 */ /* 0x000fc60008000000 */
[----:B------:R-:W-:Y:S02]  /*0270*/  ISETP.NE.AND P1, PT, R3, 0x300, PT ;  /* 0x000003000300780c */ /* 0x000fe40003f25270 */
[----:B------:R-:W-:-:S11]  /*0280*/  ISETP.GE.U32.AND P0, PT, R4, 0x300, PT ;  /* 0x000003000400780c */ /* 0x000fd60003f06070 */
[----:B------:R-:W-:Y:S05]  /*0290*/  @!P1 BRA `(.L_x_65) ;  /* 0x0000000000489947 */ /* 0x000fea0003800000 */
[----:B------:R-:W0:Y:S01]  /*02a0*/  LDCU UR5, c[0x0][0x384] ;  /* 0x00007080ff0577ac */ /* 0x000e220008000800 */
[----:B------:R-:W-:Y:S02]  /*02b0*/  LEA.HI R2, R2, 0x1, RZ, 0x18 ;  /* 0x0000000102027811 */ /* 0x000fe400078fc0ff */
[----:B------:R-:W-:Y:S02]  /*02c0*/  IADD3 R8, P1, PT, R7, UR4, RZ ;  /* 0x0000000407087c10 */ /* 0x000fe4000ff3e0ff */
[----:B------:R-:W-:Y:S02]  /*02d0*/  LOP3.LUT R2, R2, 0x3, RZ, 0xc0, !PT ;  /* 0x0000000302027812 */ /* 0x000fe400078ec0ff */
[----:B------:R-:W-:Y:S02]  /*02e0*/  LEA R5, P2, R8, UR10, 0x2 ;  /* 0x0000000a08057c11 */ /* 0x000fe4000f8410ff */
[----:B------:R-:W-:Y:S01]  /*02f0*/  IADD3.X R3, PT, PT, RZ, RZ, RZ, P1, !PT ;  /* 0x000000ffff037210 */ /* 0x000fe20000ffe4ff */
[----:B------:R-:W-:-:S03]  /*0300*/  IMAD.MOV R4, RZ, RZ, -R2 ;  /* 0x000000ffff047224 */ /* 0x000fc600078e0a02 */
[----:B0-----:R-:W-:-:S07]  /*0310*/  LEA.HI.X R8, R8, UR5, R3, 0x2, P2 ;  /* 0x0000000508087c11 */ /* 0x001fce00090f1403 */
.L_x_66:
[----:B------:R-:W-:Y:S01]  /*0320*/  IMAD.MOV.U32 R3, RZ, RZ, R8 ;  /* 0x000000ffff037224 */ /* 0x000fe200078e0008 */
[----:B------:R-:W-:-:S05]  /*0330*/  MOV R2, R5 ;  /* 0x0000000500027202 */ /* 0x000fca0000000f00 */
[----:B------:R-:W2:Y:S01]  /*0340*/  LDG.E.CONSTANT R3, desc[UR14][R2.64] ;  /* 0x0000000e02037981 */ /* 0x000ea2000c1e9900 */
[----:B------:R-:W-:Y:S01]  /*0350*/  IADD3 R4, PT, PT, R4, 0x1, RZ ;  /* 0x0000000104047810 */ /* 0x000fe20007ffe0ff */
[----:B------:R-:W-:Y:S01]  /*0360*/  VIADD R7, R7, 0x100 ;  /* 0x0000010007077836 */ /* 0x000fe20000000000 */
[----:B------:R-:W-:Y:S02]  /*0370*/  IADD3 R5, P2, PT, R5, 0x400, RZ ;  /* 0x0000040005057810 */ /* 0x000fe40007f5e0ff */
[----:B------:R-:W-:Y:S02]  /*0380*/  ISETP.NE.AND P1, PT, R4, RZ, PT ;  /* 0x000000ff0400720c */ /* 0x000fe40003f25270 */
[----:B------:R-:W-:Y:S01]  /*0390*/  IADD3.X R8, PT, PT, RZ, R8, RZ, P2, !PT ;  /* 0x00000008ff087210 */ /* 0x000fe200017fe4ff */
[----:B--2--5:R-:W-:-:S10]  /*03a0*/  FADD R6, R3, R6 ;  /* 0x0000000603067221 */ /* 0x024fd40000000000 */
[----:B------:R-:W-:Y:S05]  /*03b0*/  @P1 BRA `(.L_x_66) ;  /* 0xfffffffc00d81947 */ /* 0x000fea000383ffff */
.L_x_65:
[----:B------:R-:W-:Y:S05]  /*03c0*/  BSYNC.RECONVERGENT B2 ;  /* 0x0000000000027941 */ /* 0x000fea0003800200 */
.L_x_64:
[----:B------:R-:W-:Y:S05]  /*03d0*/  @!P0 BRA `(.L_x_63) ;  /* 0x0000000400bc8947 */ /* 0x000fea0003800000 */
[----:B------:R-:W-:Y:S01]  /*03e0*/  IADD3 R2, PT, PT, -R7, UR6, RZ ;  /* 0x0000000607027c10 */ /* 0x000fe2000fffe1ff */
[----:B------:R-:W-:Y:S01]  /*03f0*/  BSSY.RECONVERGENT B2, `(.L_x_67) ;  /* 0x000003d000027945 */ /* 0x000fe20003800200 */
[----:B------:R-:W-:Y:S02]  /*0400*/  PLOP3.LUT P0, PT, PT, PT, PT, 0x80, 0x8 ;  /* 0x000000000008781c */ /* 0x000fe40003f0f070 */
[----:B------:R-:W-:-:S13]  /*0410*/  ISETP.GT.AND P1, PT, R2, 0xc00, PT ;  /* 0x00000c000200780c */ /* 0x000fda0003f24270 */
[----:B------:R-:W-:Y:S05]  /*0420*/  @!P1 BRA `(.L_x_68) ;  /* 0x0000000000e49947 */ /* 0x000fea0003800000 */
[----:B------:R-:W-:Y:S01]  /*0430*/  IMAD.U32 R8, RZ, RZ, UR6 ;  /* 0x00000006ff087e24 */ /* 0x000fe2000f8e00ff */
[----:B------:R-:W-:-:S04]  /*0440*/  PLOP3.LUT P0, PT, PT, PT, PT, 0x8, 0x80 ;  /* 0x000000000080781c */ /* 0x000fc80003f0e170 */
[----:B------:R-:W-:-:S09]  /*0450*/  IADD3 R8, PT, PT, R8, -0xc00, RZ ;  /* 0xfffff40008087810 */ /* 0x000fd20007ffe0ff */
.L_x_69:
[----:B------:R-:W-:-:S04]  /*0460*/  IADD3 R2, P1, PT, R7, UR4, RZ ;  /* 0x0000000407027c10 */ /* 0x000fc8000ff3e0ff */
[----:B------:R-:W-:Y:S02]  /*0470*/  LEA.HI.X.SX32 R3, R7, RZ, 0x1, P1 ;  /* 0x000000ff07037211 */ /* 0x000fe400008f0eff */
[----:B------:R-:W-:-:S04]  /*0480*/  LEA R4, P1, R2, UR10, 0x2 ;  /* 0x0000000a02047c11 */ /* 0x000fc8000f8210ff */
[----:B------:R-:W-:Y:S01]  /*0490*/  LEA.HI.X R5, R2, UR7, R3, 0x2, P1 ;  /* 0x0000000702057c11 */ /* 0x000fe200088f1403 */
[----:B------:R-:W-:-:S04]  /*04a0*/  VIADD R2, R7, 0x400 ;  /* 0x0000040007027836 */ /* 0x000fc80000000000 */
[----:B------:R-:W2:Y:S01]  /*04b0*/  LDG.E.CONSTANT R23, desc[UR14][R4.64] ;  /* 0x0000000e04177981 */ /* 0x000ea2000c1e9900 */
[----:B------:R-:W-:-:S03]  /*04c0*/  IADD3 R3, P1, PT, R2, UR4, RZ ;  /* 0x0000000402037c10 */ /* 0x000fc6000ff3e0ff */
[----:B------:R-:W3:Y:S01]  /*04d0*/  LDG.E.CONSTANT R13, desc[UR14][R4.64+0x400] ;  /* 0x0004000e040d7981 */ /* 0x000ee2000c1e9900 */
[----:B------:R-:W-:Y:S02]  /*04e0*/  LEA.HI.X.SX32 R2, R2, RZ, 0x1, P1 ;  /* 0x000000ff02027211 */ /* 0x000fe400008f0eff */
[C---:B------:R-:W-:Y:S01]  /*04f0*/  LEA R18, P1, R3.reuse, UR10, 0x2 ;  /* 0x0000000a03127c11 */ /* 0x040fe2000f8210ff */
[----:B------:R-:W4:Y:S03]  /*0500*/  LDG.E.CONSTANT R9, desc[UR14][R4.64+0x800] ;  /* 0x0008000e04097981 */ /* 0x000f26000c1e9900 */
[----:B------:R-:W-:Y:S01]  /*0510*/  LEA.HI.X R19, R3, UR7, R2, 0x2, P1 ;  /* 0x0000000703137c11 */ /* 0x000fe200088f1402 */
[----:B------:R0:W4:Y:S01]  /*0520*/  LDG.E.CONSTANT R22, desc[UR14][R4.64+0xc00] ;  /* 0x000c000e04167981 */ /* 0x000122000c1e9900 */
[----:B------:R-:W-:-:S03]  /*0530*/  IADD3 R2, PT, PT, R7, 0x800, RZ ;  /* 0x0000080007027810 */ /* 0x000fc60007ffe0ff */
[----:B------:R-:W4:Y:S01]  /*0540*/  LDG.E.CONSTANT R12, desc[UR14][R18.64] ;  /* 0x0000000e120c7981 */ /* 0x000f22000c1e9900 */
[----:B------:R-:W-:-:S03]  /*0550*/  IADD3 R3, P1, PT, R2, UR4, RZ ;  /* 0x0000000402037c10 */ /* 0x000fc6000ff3e0ff */
[----:B------:R-:W4:Y:S01]  /*0560*/  LDG.E.CONSTANT R11, desc[UR14][R18.64+0x400] ;  /* 0x0004000e120b7981 */ /* 0x000f22000c1e9900 */
[----:B------:R-:W-:Y:S02]  /*0570*/  LEA.HI.X.SX32 R14, R2, RZ, 0x1, P1 ;  /* 0x000000ff020e7211 */ /* 0x000fe400008f0eff */
[C---:B------:R-:W-:Y:S01]  /*0580*/  LEA R2, P1, R3.reuse, UR10, 0x2 ;  /* 0x0000000a03027c11 */ /* 0x040fe2000f8210ff */
[----:B------:R-:W4:Y:S03]  /*0590*/  LDG.E.CONSTANT R10, desc[UR14][R18.64+0x800] ;  /* 0x0008000e120a7981 */ /* 0x000f26000c1e9900 */
[----:B------:R-:W-:Y:S01]  /*05a0*/  LEA.HI.X R3, R3, UR7, R14, 0x2, P1 ;  /* 0x0000000703037c11 */ /* 0x000fe200088f140e */
[----:B------:R-:W4:Y:S01]  /*05b0*/  LDG.E.CONSTANT R17, desc[UR14][R18.64+0xc00] ;  /* 0x000c000e12117981 */ /* 0x000f22000c1e9900 */
[----:B------:R-:W-:-:S03]  /*05c0*/  VIADD R14, R7, 0xc00 ;  /* 0x00000c00070e7836 */ /* 0x000fc60000000000 */
[----:B------:R-:W4:Y:S02]  /*05d0*/  LDG.E.CONSTANT R16, desc[UR14][R2.64] ;  /* 0x0000000e02107981 */ /* 0x000f24000c1e9900 */
[C---:B0-----:R-:W-:Y:S02]  /*05e0*/  IADD3 R5, P1, PT, R14.reuse, UR4, RZ ;  /* 0x000000040e057c10 */ /* 0x041fe4000ff3e0ff */
[----:B------:R-:W4:Y:S02]  /*05f0*/  LDG.E.CONSTANT R15, desc[UR14][R2.64+0x400] ;  /* 0x0004000e020f7981 */ /* 0x000f24000c1e9900 */
[----:B------:R-:W-:Y:S02]  /*0600*/  LEA.HI.X.SX32 R20, R14, RZ, 0x1, P1 ;  /* 0x000000ff0e147211 */ /* 0x000fe400008f0eff */
[C---:B------:R-:W-:Y:S01]  /*0610*/  LEA R4, P1, R5.reuse, UR10, 0x2 ;  /* 0x0000000a05047c11 */ /* 0x040fe2000f8210ff */
[----:B------:R-:W4:Y:S03]  /*0620*/  LDG.E.CONSTANT R14, desc[UR14][R2.64+0x800] ;  /* 0x0008000e020e7981 */ /* 0x000f26000c1e9900 */
[----:B------:R-:W-:Y:S01]  /*0630*/  LEA.HI.X R5, R5, UR7, R20, 0x2, P1 ;  /* 0x0000000705057c11 */ /* 0x000fe200088f1414 */
        /* <DEDUP_REMOVED lines=24> */
.L_x_68:
[----:B------:R-:W-:Y:S05]  /*07c0*/  BSYNC.RECONVERGENT B2 ;  /* 0x0000000000027941 */ /* 0x000fea0003800200 */
.L_x_67:
[----:B------:R-:W-:Y:S01]  /*07d0*/  IADD3 R2, PT, PT, -R7, UR6, RZ ;  /* 0x0000000607027c10 */ /* 0x000fe2000fffe1ff */
[----:B------:R-:W-:Y:S03]  /*07e0*/  BSSY.RECONVERGENT B2, `(.L_x_70) ;  /* 0x000001f000027945 */ /* 0x000fe60003800200 */
[----:B------:R-:W-:-:S13]  /*07f0*/  ISETP.GT.AND P1, PT, R2, 0x400, PT ;  /* 0x000004000200780c */ /* 0x000fda0003f24270 */
[----:B------:R-:W-:Y:S05]  /*0800*/  @!P1 BRA `(.L_x_71) ;  /* 0x0000000000709947 */ /* 0x000fea0003800000 */
[----:B------:R-:W0:Y:S01]  /*0810*/  LDCU UR5, c[0x0][0x384] ;  /* 0x00007080ff0577ac */ /* 0x000e220008000800 */
[----:B------:R-:W-:-:S04]  /*0820*/  IADD3 R4, P0, PT, R7, UR4, RZ ;  /* 0x0000000407047c10 */ /* 0x000fc8000ff1e0ff */
[----:B------:R-:W-:Y:S02]  /*0830*/  LEA.HI.X.SX32 R3, R7, RZ, 0x1, P0 ;  /* 0x000000ff07037211 */ /* 0x000fe400000f0eff */
[----:B------:R-:W-:-:S04]  /*0840*/  LEA R2, P0, R4, UR10, 0x2 ;  /* 0x0000000a04027c11 */ /* 0x000fc8000f8010ff */
[----:B0-----:R-:W-:Y:S01]  /*0850*/  LEA.HI.X R3, R4, UR5, R3, 0x2, P0 ;  /* 0x0000000504037c11 */ /* 0x001fe200080f1403 */
        /* <DEDUP_REMOVED lines=23> */
.L_x_71:
[----:B------:R-:W-:Y:S05]  /*09d0*/  BSYNC.RECONVERGENT B2 ;  /* 0x0000000000027941 */ /* 0x000fea0003800200 */
.L_x_70:
[----:B------:R-:W-:-:S13]  /*09e0*/  ISETP.LT.OR P0, PT, R7, UR6, P0 ;  /* 0x0000000607007c0c */ /* 0x000fda0008701670 */
[----:B------:R-:W-:Y:S05]  /*09f0*/  @!P0 BRA `(.L_x_63) ;  /* 0x0000000000348947 */ /* 0x000fea0003800000 */
[----:B------:R-:W0:Y:S01]  /*0a00*/  LDCU UR5, c[0x0][0x384] ;  /* 0x00007080ff0577ac */ /* 0x000e220008000800 */
[----:B------:R-:W-:-:S04]  /*0a10*/  IADD3 R3, P0, PT, R7, UR4, RZ ;  /* 0x0000000407037c10 */ /* 0x000fc8000ff1e0ff */
[----:B------:R-:W-:Y:S02]  /*0a20*/  LEA.HI.X.SX32 R4, R7, RZ, 0x1, P0 ;  /* 0x000000ff07047211 */ /* 0x000fe400000f0eff */
[----:B------:R-:W-:-:S04]  /*0a30*/  LEA R2, P0, R3, UR10, 0x2 ;  /* 0x0000000a03027c11 */ /* 0x000fc8000f8010ff */
[----:B0-----:R-:W-:-:S05]  /*0a40*/  LEA.HI.X R3, R3, UR5, R4, 0x2, P0 ;  /* 0x0000000503037c11 */ /* 0x001fca00080f1404 */
        /* <DEDUP_REMOVED lines=8> */
.L_x_63:
[----:B------:R-:W-:Y:S05]  /*0ad0*/  BSYNC.RECONVERGENT B1 ;  /* 0x0000000000017941 */ /* 0x000fea0003800200 */
.L_x_62:
[----:B------:R-:W-:-:S09]  /*0ae0*/  UISETP.GE.AND UP0, UPT, UR6, 0x100, UPT ;  /* 0x000001000600788c */ /* 0x000fd2000bf06270 */
[----:B------:R-:W-:Y:S05]  /*0af0*/  BRA.U !UP0, `(.L_x_72) ;  /* 0x0000000108907547 */ /* 0x000fea000b800000 */
[----:B0----5:R-:W0:Y:S01]  /*0b00*/  SHFL.DOWN P0, R3, R6, 0x1, 0x1f ;  /* 0x08201f0006037f89 */ /* 0x021e220000000000 */
        /* <DEDUP_REMOVED lines=11> */
[----:B0-----:R-:W-:-:S04]  /*0bc0*/  @P0 FADD R5, R4, R5 ;  /* 0x0000000504050221 */ /* 0x001fc80000000000 */
[----:B------:R-:W-:Y:S01]  /*0bd0*/  @!P1 IMAD.IADD R3, R3, 0x1, R6 ;  /* 0x0000000103039824 */ /* 0x000fe200078e0206 */
        /* <DEDUP_REMOVED lines=22> */
.L_x_72:
[----:B0-----:R-:W-:-:S04]  /*0d40*/  LOP3.LUT R2, R0, 0x3e0, RZ, 0xc0, !PT ;  /* 0x000003e000027812 */ /* 0x001fc800078ec0ff */
[----:B------:R-:W-:Y:S02]  /*0d50*/  IADD3 R3, PT, PT, R2, 0x20, RZ ;  /* 0x0000002002037810 */ /* 0x000fe40007ffe0ff */
[----:B------:R-:W-:Y:S02]  /*0d60*/  LOP3.LUT R2, RZ, R2, RZ, 0x33, !PT ;  /* 0x00000002ff027212 */ /* 0x000fe400078e33ff */
[----:B------:R-:W-:-:S03]  /*0d70*/  ISETP.GT.AND P0, PT, R3, UR6, PT ;  /* 0x0000000603007c0c */ /* 0x000fc6000bf04270 */
[----:B------:R-:W-:-:S05]  /*0d80*/  VIADD R2, R2, UR6 ;  /* 0x0000000602027c36 */ /* 0x000fca0008000000 */
[----:B------:R-:W-:Y:S02]  /*0d90*/  SEL R3, R2, 0x1f, P0 ;  /* 0x0000001f02037807 */ /* 0x000fe40000000000 */
[----:B------:R-:W0:Y:S03]  /*0da0*/  S2R R2, SR_LANEID ;  /* 0x0000000000027919 */ /* 0x000e260000000000 */
[----:B-----5:R-:W1:Y:S02]  /*0db0*/  SHFL.DOWN P0, R4, R6, 0x1, R3 ;  /* 0x0820000006047989 */ /* 0x020e640000000003 */
[----:B-1----:R-:W-:Y:S01]  /*0dc0*/  @P0 FADD R4, R4, R6 ;  /* 0x0000000604040221 */ /* 0x002fe20000000000 */
[----:B0-----:R-:W-:-:S04]  /*0dd0*/  ISETP.NE.AND P1, PT, R2, RZ, PT ;  /* 0x000000ff0200720c */ /* 0x001fc80003f25270 */
[----:B------:R-:W0:Y:S09]  /*0de0*/  SHFL.DOWN P0, R5, R4, 0x2, R3 ;  /* 0x0840000004057989 */ /* 0x000e320000000003 */
[----:B------:R-:W1:Y:S01]  /*0df0*/  @!P1 S2R R9, SR_CgaCtaId ;  /* 0x0000000000099919 */ /* 0x000e620000008800 */
[----:B------:R-:W-:Y:S01]  /*0e00*/  @!P1 MOV R6, 0x400 ;  /* 0x0000040000069802 */ /* 0x000fe20000000f00 */
[----:B0-----:R-:W-:Y:S01]  /*0e10*/  @P0 FADD R5, R4, R5 ;  /* 0x0000000504050221 */ /* 0x001fe20000000000 */
[----:B------:R-:W-:-:S04]  /*0e20*/  @!P1 SHF.R.U32.HI R4, RZ, 0x3, R0 ;  /* 0x00000003ff049819 */ /* 0x000fc80000011600 */
[----:B------:R-:W0:Y:S01]  /*0e30*/  SHFL.DOWN P0, R8, R5, 0x4, R3 ;  /* 0x0880000005087989 */ /* 0x000e220000000003 */
[----:B------:R-:W-:Y:S02]  /*0e40*/  @!P1 LOP3.LUT R4, R4, 0x7c, RZ, 0xc0, !PT ;  /* 0x0000007c04049812 */ /* 0x000fe400078ec0ff */
        /* <DEDUP_REMOVED lines=13> */
[----:B------:R-:W-:Y:S02]  /*0f20*/  UISETP.GT.AND UP1, UPT, UR6, 0x20, UPT ;  /* 0x000000200600788c */ /* 0x000fe4000bf24270 */
[----:B------:R-:W-:-:S04]  /*0f30*/  UISETP.GT.AND UP0, UPT, UR6, 0x40, UPT ;  /* 0x000000400600788c */ /* 0x000fc8000bf04270 */
[----:B------:R-:W-:Y:S01]  /*0f40*/  PLOP3.LUT P2, PT, PT, PT, UP1, 0x80, 0x8 ;  /* 0x000000000008781c */ /* 0x000fe20003f4f018 */
[----:B------:R-:W-:Y:S01]  /*0f50*/  UISETP.GT.AND UP1, UPT, UR6, 0x60, UPT ;  /* 0x000000600600788c */ /* 0x000fe2000bf24270 */
[----:B------:R-:W-:Y:S01]  /*0f60*/  PLOP3.LUT P4, PT, PT, PT, UP0, 0x80, 0x8 ;  /* 0x000000000008781c */ /* 0x000fe20003f8f008 */
[----:B------:R-:W-:-:S04]  /*0f70*/  UISETP.GT.AND UP0, UPT, UR6, 0x80, UPT ;  /* 0x000000800600788c */ /* 0x000fc8000bf04270 */
[----:B------:R-:W-:Y:S01]  /*0f80*/  PLOP3.LUT P3, PT, PT, PT, UP1, 0x80, 0x8 ;  /* 0x000000000008781c */ /* 0x000fe20003f6f018 */
[----:B------:R-:W-:Y:S01]  /*0f90*/  UISETP.GT.AND UP1, UPT, UR6, 0xa0, UPT ;  /* 0x000000a00600788c */ /* 0x000fe2000bf24270 */
[----:B------:R-:W-:Y:S01]  /*0fa0*/  PLOP3.LUT P1, PT, PT, PT, UP0, 0x80, 0x8 ;  /* 0x000000000008781c */ /* 0x000fe20003f2f008 */
[----:B------:R-:W-:Y:S02]  /*0fb0*/  UISETP.GT.AND UP0, UPT, UR6, 0xc0, UPT ;  /* 0x000000c00600788c */ /* 0x000fe4000bf04270 */
[----:B0-----:R-:W-:-:S09]  /*0fc0*/  ULEA UR4, UR5, UR4, 0x18 ;  /* 0x0000000405047291 */ /* 0x001fd2000f8ec0ff */
[----:B------:R-:W0:Y:S04]  /*0fd0*/  LDS R3, [UR4+0xc] ;  /* 0x00000c04ff037984 */ /* 0x000e280008000800 */
[----:B------:R-:W1:Y:S04]  /*0fe0*/  LDS.128 R4, [UR4+0x10] ;  /* 0x00001004ff047984 */ /* 0x000e680008000c00 */
[----:B----4-:R-:W2:Y:S01]  /*0ff0*/  LDS.64 R8, [UR4+0x20] ;  /* 0x00002004ff087984 */ /* 0x010ea20008000a00 */
[----:B0-----:R-:W-:Y:S01]  /*1000*/  @P2 FADD R2, R2, R3 ;  /* 0x0000000302022221 */ /* 0x001fe20000000000 */
[----:B------:R-:W-:Y:S01]  /*1010*/  PLOP3.LUT P2, PT, PT, PT, UP1, 0x80, 0x8 ;  /* 0x000000000008781c */ /* 0x000fe20003f4f018 */
[----:B------:R-:W-:-:S02]  /*1020*/  UISETP.GT.AND UP1, UPT, UR6, 0xe0, UPT ;  /* 0x000000e00600788c */ /* 0x000fc4000bf24270 */
[----:B-1----:R-:W-:Y:S01]  /*1030*/  @P4 FADD R2, R2, R4 ;  /* 0x0000000402024221 */ /* 0x002fe20000000000 */
[----:B------:R-:W-:-:S03]  /*1040*/  PLOP3.LUT P4, PT, PT, PT, UP0, 0x80, 0x8 ;  /* 0x000000000008781c */ /* 0x000fc60003f8f008 */
[----:B------:R-:W-:Y:S01]  /*1050*/  @P3 FADD R2, R2, R5 ;  /* 0x0000000502023221 */ /* 0x000fe20000000000 */
[----:B------:R-:W-:-:S03]  /*1060*/  PLOP3.LUT P3, PT, PT, PT, UP1, 0x80, 0x8 ;  /* 0x000000000008781c */ /* 0x000fc60003f6f018 */
[----:B------:R-:W-:-:S04]  /*1070*/  @P1 FADD R2, R2, R6 ;  /* 0x0000000602021221 */ /* 0x000fc80000000000 */
[----:B------:R-:W-:-:S04]  /*1080*/  @P2 FADD R2, R2, R7 ;  /* 0x0000000702022221 */ /* 0x000fc80000000000 */
[----:B--2---:R-:W-:-:S04]  /*1090*/  @P4 FADD R2, R2, R8 ;  /* 0x0000000802024221 */ /* 0x004fc80000000000 */
[----:B------:R-:W-:Y:S01]  /*10a0*/  @P3 FADD R2, R2, R9 ;  /* 0x0000000902023221 */ /* 0x000fe20000000000 */
[----:B------:R-:W-:Y:S06]  /*10b0*/  BRA `(.L_x_73) ;  /* 0x0000003000407947 */ /* 0x000fec0003800000 */
.L_x_59:
[----:B------:R-:W0:Y:S01]  /*10c0*/  S2R R0, SR_TID.X ;  /* 0x0000000000007919 */ /* 0x000e220000002100 */
[----:B------:R-:W1:Y:S01]  /*10d0*/  LDC.64 R2, c[0x0][0x380] ;  /* 0x0000e000ff027b82 */ /* 0x000e620000000a00 */
[----:B0-----:R-:W-:-:S05]  /*10e0*/  IMAD.SHL.U32 R4, R0, 0x4, RZ ;  /* 0x0000000400047824 */ /* 0x001fca00078e00ff */
[----:B------:R-:W-:-:S05]  /*10f0*/  IADD3 R5, PT, PT, R4, UR4, RZ ;  /* 0x0000000404057c10 */ /* 0x000fca000fffe0ff */
[----:B-1----:R-:W-:-:S05]  /*1100*/  IMAD.WIDE.U32 R2, R5, 0x4, R2 ;  /* 0x0000000405027825 */ /* 0x002fca00078e0002 */
[----:B------:R-:W2:Y:S04]  /*1110*/  LDG.E.128.CONSTANT R12, desc[UR14][R2.64] ;  /* 0x0000000e020c7981 */ /* 0x000ea8000c1e9d00 */
[----:B------:R-:W3:Y:S04]  /*1120*/  LDG.E.128.CONSTANT R8, desc[UR14][R2.64+0x1000] ;  /* 0x0010000e02087981 */ /* 0x000ee8000c1e9d00 */
[----:B------:R-:W4:Y:S04]  /*1130*/  LDG.E.128.CONSTANT R4, desc[UR14][R2.64+0x2000] ;  /* 0x0020000e02047981 */ /* 0x000f28000c1e9d00 */
[----:B------:R-:W5:Y:S01]  /*1140*/  LDG.E.128.CONSTANT R16, desc[UR14][R2.64+0x3000] ;  /* 0x0030000e02107981 */ /* 0x000f62000c1e9d00 */
[----:B------:R-:W-:-:S04]  /*1150*/  UISETP.GE.U32.AND UP0, UPT, UR7, UR5, UPT ;  /* 0x000000050700728c */ /* 0x000fc8000bf06070 */
[----:B------:R-:W-:Y:S01]  /*1160*/  UISETP.GE.U32.AND.EX UP0, UPT, UR8, UR6, UPT, UP0 ;  /* 0x000000060800728c */ /* 0x000fe2000bf06100 */
        /* <DEDUP_REMOVED lines=15> */
[----:B------:R-:W-:Y:S06]  /*1260*/  BRA.U !UP0, `(.L_x_74) ;  /* 0x0000000908f07547 */ /* 0x000fec000b800000 */
[----:B------:R-:W-:Y:S02]  /*1270*/  UIADD3 UR7, UP0, UPT, UR5, UR4, URZ ;  /* 0x0000000405077290 */ /* 0x000fe4000ff1e0ff */
[----:B------:R-:W-:Y:S01]  /*1280*/  UIADD3 UR11, UP1, UPT, UR12, -0x1000, URZ ;  /* 0xfffff0000c0b7890 */ /* 0x000fe2000ff3e0ff */
[----:B------:R-:W0:Y:S03]  /*1290*/  LDCU UR9, c[0x0][0x384] ;  /* 0x00007080ff0977ac */ /* 0x000e260008000800 */
[----:B------:R-:W-:Y:S01]  /*12a0*/  IADD3 R21, P0, PT, R0, UR7, RZ ;  /* 0x0000000700157c10 */ /* 0x000fe2000ff1e0ff */
[----:B------:R-:W-:Y:S02]  /*12b0*/  UIADD3.X UR8, UPT, UPT, URZ, UR6, URZ, UP0, !UPT ;  /* 0x00000006ff087290 */ /* 0x000fe400087fe4ff */
[----:B------:R-:W-:Y:S02]  /*12c0*/  UIADD3.X UR16, UPT, UPT, UR13, -0x1, URZ, UP1, !UPT ;  /* 0xffffffff0d107890 */ /* 0x000fe40008ffe4ff */
[----:B------:R-:W-:-:S02]  /*12d0*/  UISETP.GT.U32.AND UP0, UPT, UR7, UR11, UPT ;  /* 0x0000000b0700728c */ /* 0x000fc4000bf04070 */
[----:B------:R-:W-:Y:S01]  /*12e0*/  IMAD.X R2, RZ, RZ, UR8, P0 ;  /* 0x00000008ff027e24 */ /* 0x000fe200080e06ff */
[C---:B------:R-:W-:Y:S01]  /*12f0*/  LEA R20, P0, R21.reuse, UR10, 0x2 ;  /* 0x0000000a15147c11 */ /* 0x040fe2000f8010ff */
[----:B------:R-:W-:Y:S02]  /*1300*/  UISETP.GT.U32.AND.EX UP0, UPT, UR8, UR16, UPT, UP0 ;  /* 0x000000100800728c */ /* 0x000fe4000bf04100 */
[----:B------:R-:W-:Y:S01]  /*1310*/  IMAD.U32 R24, RZ, RZ, UR8 ;  /* 0x00000008ff187e24 */ /* 0x000fe2000f8e00ff */
[----:B------:R-:W-:Y:S01]  /*1320*/  UMOV UR6, UR7 ;  /* 0x0000000700067c82 */ /* 0x000fe20008000000 */
[----:B------:R-:W-:Y:S01]  /*1330*/  UMOV UR4, URZ ;  /* 0x000000ff00047c82 */ /* 0x000fe20008000000 */
[----:B0-----:R-:W-:Y:S02]  /*1340*/  LEA.HI.X R21, R21, UR9, R2, 0x2, P0 ;  /* 0x0000000915157c11 */ /* 0x001fe400080f1402 */
[----:B------:R-:W-:Y:S01]  /*1350*/  MOV R2, UR7 ;  /* 0x0000000700027c02 */ /* 0x000fe20008000f00 */
[----:B------:R-:W-:Y:S01]  /*1360*/  UMOV UR7, UR8 ;  /* 0x0000000800077c82 */ /* 0x000fe20008000000 */
[----:B------:R-:W-:Y:S05]  /*1370*/  BRA.U UP0, `(.L_x_75) ;  /* 0x0000000100bc7547 */ /* 0x000fea000b800000 */
[----:B------:R-:W0:Y:S01]  /*1380*/  LDCU.64 UR8, c[0x0][0x380] ;  /* 0x00007000ff0877ac */ /* 0x000e220008000a00 */
[----:B------:R-:W1:Y:S01]  /*1390*/  LDCU.64 UR12, c[0x0][0x3b8] ;  /* 0x00007700ff0c77ac */ /* 0x000e620008000a00 */
[----:B------:R-:W-:Y:S01]  /*13a0*/  NOP ;  /* 0x0000000000007918 */ /* 0x000fe20000000000 */
.L_x_76:
[----:B------:R-:W-:Y:S01]  /*13b0*/  SHF.L.U32 R5, R0, 0x2, RZ ;  /* 0x0000000200057819 */ /* 0x000fe200000006ff */
[----:B0-----:R-:W-:-:S03]  /*13c0*/  UMOV UR10, UR8 ;  /* 0x00000008000a7c82 */ /* 0x001fc60008000000 */
[----:B------:R-:W-:-:S04]  /*13d0*/  IADD3 R4, P0, PT, R5, R2, RZ ;  /* 0x0000000205047210 */ /* 0x000fc80007f1e0ff */
[----:B------:R-:W-:Y:S02]  /*13e0*/  IADD3.X R5, PT, PT, RZ, R24, RZ, P0, !PT ;  /* 0x00000018ff057210 */ /* 0x000fe400007fe4ff */
[----:B------:R-:W-:-:S04]  /*13f0*/  LEA R22, P0, R4, UR10, 0x2 ;  /* 0x0000000a04167c11 */ /* 0x000fc8000f8010ff */
[----:B------:R-:W-:-:S05]  /*1400*/  LEA.HI.X R23, R4, UR9, R5, 0x2, P0 ;  /* 0x0000000904177c11 */ /* 0x000fca00080f1405 */
[----:B------:R-:W2:Y:S04]  /*1410*/  LDG.E.128.CONSTANT R4, desc[UR14][R22.64] ;  /* 0x0000000e16047981 */ /* 0x000ea8000c1e9d00 */
[----:B------:R-:W3:Y:S04]  /*1420*/  LDG.E.128.CONSTANT R8, desc[UR14][R22.64+0x1000] ;  /* 0x0010000e16087981 */ /* 0x000ee8000c1e9d00 */
[----:B------:R-:W4:Y:S04]  /*1430*/  LDG.E.128.CONSTANT R12, desc[UR14][R22.64+0x2000] ;  /* 0x0020000e160c7981 */ /* 0x000f28000c1e9d00 */
[----:B------:R-:W5:Y:S01]  /*1440*/  LDG.E.128.CONSTANT R16, desc[UR14][R22.64+0x3000] ;  /* 0x0030000e16107981 */ /* 0x000f62000c1e9d00 */
[----:B------:R-:W-:-:S02]  /*1450*/  USHF.R.S32.HI UR18, URZ, 0x1f, UR5 ;  /* 0x0000001fff127899 */ /* 0x000fc40008011405 */
[----:B------:R-:W-:Y:S02]  /*1460*/  UIADD3 UR6, UP0, UPT, UR5, UR6, URZ ;  /* 0x0000000605067290 */ /* 0x000fe4000ff1e0ff */
[----:B------:R-:W-:Y:S02]  /*1470*/  USHF.L.U64.HI UR19, UR5, 0x2, UR18 ;  /* 0x0000000205137899 */ /* 0x000fe40008010212 */
[----:B------:R-:W-:Y:S01]  /*1480*/  UIADD3.X UR7, UPT, UPT, UR18, UR7, URZ, UP0, !UPT ;  /* 0x0000000712077290 */ /* 0x000fe200087fe4ff */
[----:B--2---:R-:W-:Y:S01]  /*1490*/  FADD R3, R4, R3 ;  /* 0x0000000304037221 */ /* 0x004fe20000000000 */
[----:B------:R-:W-:Y:S01]  /*14a0*/  FADD R4, R5, R6 ;  /* 0x0000000605047221 */ /* 0x000fe20000000000 */
[----:B------:R-:W-:Y:S02]  /*14b0*/  IMAD.U32 R5, RZ, RZ, UR5 ;  /* 0x00000005ff057e24 */ /* 0x000fe4000f8e00ff */
[----:B---3--:R-:W-:Y:S01]  /*14c0*/  FADD R9, R9, R10 ;  /* 0x0000000a09097221 */ /* 0x008fe20000000000 */
[----:B------:R-:W-:Y:S01]  /*14d0*/  FADD R3, R3, R4 ;  /* 0x0000000403037221 */ /* 0x000fe20000000000 */
[----:B-1----:R-:W-:Y:S01]  /*14e0*/  IADD3 R4, P1, PT, -R2, UR12, RZ ;  /* 0x0000000c02047c10 */ /* 0x002fe2000ff3e1ff */
[----:B------:R-:W-:Y:S01]  /*14f0*/  FADD R6, R7, R8 ;  /* 0x0000000807067221 */ /* 0x000fe20000000000 */
[----:B----4-:R-:W-:Y:S01]  /*1500*/  FADD R13, R13, R14 ;  /* 0x0000000e0d0d7221 */ /* 0x010fe20000000000 */
[----:B------:R-:W-:Y:S01]  /*1510*/  FADD R10, R11, R12 ;  /* 0x0000000c0b0a7221 */ /* 0x000fe20000000000 */
[----:B------:R-:W-:Y:S01]  /*1520*/  ISETP.GE.U32.AND P0, PT, R4, UR5, PT ;  /* 0x0000000504007c0c */ /* 0x000fe2000bf06070 */
[----:B------:R-:W-:Y:S01]  /*1530*/  FADD R6, R6, R9 ;  /* 0x0000000906067221 */ /* 0x000fe20000000000 */
[----:B------:R-:W-:Y:S01]  /*1540*/  IADD3.X R4, PT, PT, ~R24, UR13, RZ, P1, !PT ;  /* 0x0000000d18047c10 */ /* 0x000fe20008ffe5ff */
[----:B-----5:R-:W-:Y:S01]  /*1550*/  FADD R14, R15, R16 ;  /* 0x000000100f0e7221 */ /* 0x020fe20000000000 */
[----:B------:R-:W-:Y:S01]  /*1560*/  FADD R17, R17, R18 ;  /* 0x0000001211117221 */ /* 0x000fe20000000000 */
[----:B------:R-:W-:Y:S01]  /*1570*/  FADD R10, R10, R13 ;  /* 0x0000000d0a0a7221 */ /* 0x000fe20000000000 */
[----:B------:R-:W-:Y:S01]  /*1580*/  ISETP.GE.U32.AND.EX P0, PT, R4, UR18, PT, P0 ;  /* 0x0000001204007c0c */ /* 0x000fe2000bf06100 */
[----:B------:R-:W-:Y:S01]  /*1590*/  FADD R3, R3, R6 ;  /* 0x0000000603037221 */ /* 0x000fe20000000000 */
[----:B------:R-:W-:Y:S01]  /*15a0*/  FADD R17, R14, R17 ;  /* 0x000000110e117221 */ /* 0x000fe20000000000 */
[----:B------:R-:W-:-:S03]  /*15b0*/  LEA R20, P2, R5, R20, 0x2 ;  /* 0x0000001405147211 */ /* 0x000fc600078410ff */
[----:B------:R-:W-:Y:S01]  /*15c0*/  FADD R10, R10, R17 ;  /* 0x000000110a0a7221 */ /* 0x000fe20000000000 */
[----:B------:R-:W-:-:S03]  /*15d0*/  IADD3.X R21, PT, PT, R21, UR19, RZ, P2, !PT ;  /* 0x0000001315157c10 */ /* 0x000fc600097fe4ff */
[----:B------:R-:W-:-:S04]  /*15e0*/  FADD R3, R3, R10 ;  /* 0x0000000a03037221 */ /* 0x000fc80000000000 */
[----:B------:R-:W-:Y:S01]  /*15f0*/  FADD R3, R19, R3 ;  /* 0x0000000313037221 */ /* 0x000fe20000000000 */
[----:B------:R-:W-:Y:S06]  /*1600*/  @!P0 BRA `(.L_x_74) ;  /* 0x0000000800088947 */ /* 0x000fec0003800000 */
[----:B------:R-:W-:Y:S01]  /*1610*/  IADD3 R2, P0, PT, R2, UR5, RZ ;  /* 0x0000000502027c10 */ /* 0x000fe2000ff1e0ff */
[----:B------:R-:W-:-:S03]  /*1620*/  UIADD3 UR4, UPT, UPT, UR4, 0x1, URZ ;  /* 0x0000000104047890 */ /* 0x000fc6000fffe0ff */
[----:B------:R-:W-:Y:S02]  /*1630*/  IADD3.X R24, PT, PT, R24, UR18, RZ, P0, !PT ;  /* 0x0000001218187c10 */ /* 0x000fe400087fe4ff */
[----:B------:R-:W-:-:S04]  /*1640*/  ISETP.GT.U32.AND P0, PT, R2, UR11, PT ;  /* 0x0000000b02007c0c */ /* 0x000fc8000bf04070 */
[----:B------:R-:W-:-:S13]  /*1650*/  ISETP.GT.U32.AND.EX P0, PT, R24, UR16, PT, P0 ;  /* 0x0000001018007c0c */ /* 0x000fda000bf04100 */
[----:B------:R-:W-:Y:S05]  /*1660*/  @!P0 BRA `(.L_x_76) ;  /* 0xfffffffc00508947 */ /* 0x000fea000383ffff */
.L_x_75:
[----:B------:R-:W-:-:S04]  /*1670*/  ISETP.GE.U32.AND P0, PT, R2, UR12, PT ;  /* 0x0000000c02007c0c */ /* 0x000fc8000bf06070 */
[----:B------:R-:W-:-:S13]  /*1680*/  ISETP.GE.U32.AND.EX P0, PT, R24, UR13, PT, P0 ;  /* 0x0000000d18007c0c */ /* 0x000fda000bf06100 */
[----:B------:R-:W-:Y:S05]  /*1690*/  @P0 BRA `(.L_x_74) ;  /* 0x0000000400e40947 */ /* 0x000fea0003800000 */
[----:B------:R-:W-:Y:S01]  /*16a0*/  IADD3 R7, PT, PT, -R2, UR12, RZ ;  /* 0x0000000c02077c10 */ /* 0x000fe2000fffe1ff */
[----:B------:R-:W-:Y:S03]  /*16b0*/  BSSY.RECONVERGENT B1, `(.L_x_74) ;  /* 0x0000077000017945 */ /* 0x000fe60003800200 */
[----:B------:R-:W-:-:S13]  /*16c0*/  ISETP.GE.AND P0, PT, R0, R7, PT ;  /* 0x000000070000720c */ /* 0x000fda0003f06270 */
[----:B------:R-:W-:Y:S05]  /*16d0*/  @P0 BRA `(.L_x_77) ;  /* 0x0000000400d00947 */ /* 0x000fea0003800000 */
[----:B------:R-:W0:Y:S01]  /*16e0*/  LDC R5, c[0x0][0x3c0] ;  /* 0x0000f000ff057b82 */ /* 0x000e220000000800 */
[----:B------:R-:W-:Y:S01]  /*16f0*/  LOP3.LUT R2, RZ, R0, RZ, 0x33, !PT ;  /* 0x00000000ff027212 */ /* 0x000fe200078e33ff */
[----:B------:R-:W-:Y:S01]  /*1700*/  USHF.L.U32 UR8, UR17, 0xc, URZ ;  /* 0x0000000c11087899 */ /* 0x000fe200080006ff */
[----:B------:R-:W-:Y:S02]  /*1710*/  BSSY.RECONVERGENT B2, `(.L_x_78) ;  /* 0x0000019000027945 */ /* 0x000fe40003800200 */
[----:B------:R-:W-:-:S03]  /*1720*/  IADD3 R4, PT, PT, R2, UR12, RZ ;  /* 0x0000000c02047c10 */ /* 0x000fc6000fffe0ff */
[----:B------:R-:W-:Y:S02]  /*1730*/  MOV R9, UR8 ;  /* 0x0000000800097c02 */ /* 0x000fe40008000f00 */
[C---:B------:R-:W-:Y:S02]  /*1740*/  LOP3.LUT R6, R4.reuse, 0x300, RZ, 0xc0, !PT ;  /* 0x0000030004067812 */ /* 0x040fe400078ec0ff */
[----:B------:R-:W-:Y:S02]  /*1750*/  IADD3 R2, PT, PT, R4, -UR5, -R9 ;  /* 0x8000000504027c10 */ /* 0x000fe4000fffe809 */
[----:B------:R-:W-:Y:S02]  /*1760*/  ISETP.NE.AND P0, PT, R6, 0x300, PT ;  /* 0x000003000600780c */ /* 0x000fe40003f05270 */
[----:B------:R-:W-:Y:S01]  /*1770*/  LEA.HI R4, R4, 0x1, RZ, 0x18 ;  /* 0x0000000104047811 */ /* 0x000fe200078fc0ff */
[----:B0-----:R-:W-:-:S04]  /*1780*/  IMAD R5, R5, UR4, RZ ;  /* 0x0000000405057c24 */ /* 0x001fc8000f8e02ff */
[----:B------:R-:W-:-:S05]  /*1790*/  IMAD R2, R5, -0x1000, R2 ;  /* 0xfffff00005027824 */ /* 0x000fca00078e0202 */
[----:B------:R-:W-:Y:S01]  /*17a0*/  ISETP.GE.U32.AND P1, PT, R2, 0x300, PT ;  /* 0x000003000200780c */ /* 0x000fe20003f26070 */
[----:B------:R-:W-:Y:S01]  /*17b0*/  IMAD.MOV.U32 R2, RZ, RZ, R0 ;  /* 0x000000ffff027224 */ /* 0x000fe200078e0000 */
[----:B------:R-:W-:Y:S11]  /*17c0*/  @!P0 BRA `(.L_x_79) ;  /* 0x0000000000348947 */ /* 0x000ff60003800000 */
[----:B------:R-:W-:Y:S02]  /*17d0*/  LOP3.LUT R4, R4, 0x3, RZ, 0xc0, !PT ;  /* 0x0000000304047812 */ /* 0x000fe400078ec0ff */
[----:B------:R-:W-:Y:S02]  /*17e0*/  MOV R2, R0 ;  /* 0x0000000000027202 */ /* 0x000fe40000000f00 */
[----:B------:R-:W-:-:S07]  /*17f0*/  IADD3 R6, PT, PT, -R4, RZ, RZ ;  /* 0x000000ff04067210 */ /* 0x000fce0007ffe1ff */
.L_x_80:
        /* <DEDUP_REMOVED lines=8> */
[----:B--2---:R-:W-:-:S10]  /*1880*/  FADD R3, R4, R3 ;  /* 0x0000000304037221 */ /* 0x004fd40000000000 */
[----:B------:R-:W-:Y:S05]  /*1890*/  @P0 BRA `(.L_x_80) ;  /* 0xfffffffc00d80947 */ /* 0x000fea000383ffff */
.L_x_79:
[----:B------:R-:W-:Y:S05]  /*18a0*/  BSYNC.RECONVERGENT B2 ;  /* 0x0000000000027941 */ /* 0x000fea0003800200 */
.L_x_78:
[----:B------:R-:W-:Y:S05]  /*18b0*/  @!P1 BRA `(.L_x_77) ;  /* 0x0000000400589947 */ /* 0x000fea0003800000 */
[----:B------:R-:W-:Y:S01]  /*18c0*/  IADD3 R8, PT, PT, R7, -R2, RZ ;  /* 0x8000000207087210 */ /* 0x000fe20007ffe0ff */
[----:B------:R-:W-:Y:S01]  /*18d0*/  BSSY.RECONVERGENT B2, `(.L_x_81) ;  /* 0x000002f000027945 */ /* 0x000fe20003800200 */
[----:B------:R-:W-:Y:S02]  /*18e0*/  IADD3 R5, P0, PT, R2, UR6, RZ ;  /* 0x0000000602057c10 */ /* 0x000fe4000ff1e0ff */
[----:B------:R-:W-:-:S03]  /*18f0*/  ISETP.GT.AND P1, PT, R8, 0xc00, PT ;  /* 0x00000c000800780c */ /* 0x000fc60003f24270 */
[----:B------:R-:W-:Y:S01]  /*1900*/  IMAD.X R6, RZ, RZ, UR7, P0 ;  /* 0x00000007ff067e24 */ /* 0x000fe200080e06ff */
[----:B------:R-:W-:-:S04]  /*1910*/  LEA R4, P0, R5, UR10, 0x2 ;  /* 0x0000000a05047c11 */ /* 0x000fc8000f8010ff */
[----:B------:R-:W-:Y:S02]  /*1920*/  LEA.HI.X R5, R5, UR9, R6, 0x2, P0 ;  /* 0x0000000905057c11 */ /* 0x000fe400080f1406 */
[----:B------:R-:W-:-:S03]  /*1930*/  PLOP3.LUT P0, PT, PT, PT, PT, 0x80, 0x8 ;  /* 0x000000000008781c */ /* 0x000fc60003f0f070 */
[----:B------:R-:W-:Y:S10]  /*1940*/  @!P1 BRA `(.L_x_82) ;  /* 0x00000000009c9947 */ /* 0x000ff40003800000 */
[----:B------:R-:W-:Y:S02]  /*1950*/  PLOP3.LUT P0, PT, PT, PT, PT, 0x8, 0x80 ;  /* 0x000000000080781c */ /* 0x000fe40003f0e170 */
[----:B------:R-:W-:-:S11]  /*1960*/  IADD3 R9, PT, PT, R7, -0xc00, RZ ;  /* 0xfffff40007097810 */ /* 0x000fd60007ffe0ff */
.L_x_83:
[----:B------:R-:W2:Y:S04]  /*1970*/  LDG.E.CONSTANT R18, desc[UR14][R4.64] ;  /* 0x0000000e04127981 */ /* 0x000ea8000c1e9900 */
[----:B------:R-:W3:Y:S04]  /*1980*/  LDG.E.CONSTANT R17, desc[UR14][R4.64+0x400] ;  /* 0x0004000e04117981 */ /* 0x000ee8000c1e9900 */
        /* <DEDUP_REMOVED lines=14> */
[----:B------:R-:W-:-:S04]  /*1a70*/  IADD3 R2, PT, PT, R2, 0x1000, RZ ;  /* 0x0000100002027810 */ /* 0x000fc80007ffe0ff */
[----:B------:R-:W-:Y:S02]  /*1a80*/  ISETP.GE.AND P1, PT, R2, R9, PT ;  /* 0x000000090200720c */ /* 0x000fe40003f26270 */
[----:B0-----:R-:W-:-:S05]  /*1a90*/  IADD3 R4, P2, PT, R4, 0x4000, RZ ;  /* 0x0000400004047810 */ /* 0x001fca0007f5e0ff */
[----:B------:R-:W-:Y:S02]  /*1aa0*/  IMAD.X R5, RZ, RZ, R5, P2 ;  /* 0x000000ffff057224 */ /* 0x000fe400010e0605 */
[----:B--2---:R-:W-:-:S04]  /*1ab0*/  FADD R18, R18, R3 ;  /* 0x0000000312127221 */ /* 0x004fc80000000000 */
        /* <DEDUP_REMOVED lines=16> */
.L_x_82:
[----:B------:R-:W-:Y:S05]  /*1bc0*/  BSYNC.RECONVERGENT B2 ;  /* 0x0000000000027941 */ /* 0x000fea0003800200 */
.L_x_81:
[----:B------:R-:W-:Y:S01]  /*1bd0*/  IADD3 R6, PT, PT, R7, -R2, RZ ;  /* 0x8000000207067210 */ /* 0x000fe20007ffe0ff */
[----:B------:R-:W-:Y:S03]  /*1be0*/  BSSY.RECONVERGENT B2, `(.L_x_84) ;  /* 0x0000019000027945 */ /* 0x000fe60003800200 */
[----:B------:R-:W-:-:S13]  /*1bf0*/  ISETP.GT.AND P1, PT, R6, 0x400, PT ;  /* 0x000004000600780c */ /* 0x000fda0003f24270 */
[----:B------:R-:W-:Y:S05]  /*1c00*/  @!P1 BRA `(.L_x_85) ;  /* 0x0000000000589947 */ /* 0x000fea0003800000 */
[----:B------:R-:W2:Y:S04]  /*1c10*/  LDG.E.CONSTANT R6, desc[UR14][R4.64] ;  /* 0x0000000e04067981 */ /* 0x000ea8000c1e9900 */
[----:B------:R-:W3:Y:S04]  /*1c20*/  LDG.E.CONSTANT R9, desc[UR14][R4.64+0x400] ;  /* 0x0004000e04097981 */ /* 0x000ee8000c1e9900 */
[----:B------:R-:W4:Y:S04]  /*1c30*/  LDG.E.CONSTANT R11, desc[UR14][R4.64+0x800] ;  /* 0x0008000e040b7981 */ /* 0x000f28000c1e9900 */
[----:B------:R-:W5:Y:S04]  /*1c40*/  LDG.E.CONSTANT R13, desc[UR14][R4.64+0xc00] ;  /* 0x000c000e040d7981 */ /* 0x000f68000c1e9900 */
[----:B------:R-:W5:Y:S04]  /*1c50*/  LDG.E.CONSTANT R15, desc[UR14][R4.64+0x1000] ;  /* 0x0010000e040f7981 */ /* 0x000f68000c1e9900 */
[----:B------:R-:W5:Y:S04]  /*1c60*/  LDG.E.CONSTANT R17, desc[UR14][R4.64+0x1400] ;  /* 0x0014000e04117981 */ /* 0x000f68000c1e9900 */
[----:B------:R-:W5:Y:S04]  /*1c70*/  LDG.E.CONSTANT R19, desc[UR14][R4.64+0x1800] ;  /* 0x0018000e04137981 */ /* 0x000f68000c1e9900 */
[----:B------:R0:W5:Y:S01]  /*1c80*/  LDG.E.CONSTANT R21, desc[UR14][R4.64+0x1c00] ;  /* 0x001c000e04157981 */ /* 0x000162000c1e9900 */
[----:B------:R-:W-:Y:S01]  /*1c90*/  IADD3 R8, P1, PT, R4, 0x2000, RZ ;  /* 0x0000200004087810 */ /* 0x000fe20007f3e0ff */
[----:B------:R-:W-:Y:S01]  /*1ca0*/  VIADD R2, R2, 0x800 ;  /* 0x0000080002027836 */ /* 0x000fe20000000000 */
[----:B------:R-:W-:-:S02]  /*1cb0*/  PLOP3.LUT P0, PT, PT, PT, PT, 0x8, 0x80 ;  /* 0x000000000080781c */ /* 0x000fc40003f0e170 */
[----:B0-----:R-:W-:Y:S01]  /*1cc0*/  MOV R4, R8 ;  /* 0x0000000800047202 */ /* 0x001fe20000000f00 */
[----:B--2---:R-:W-:-:S04]  /*1cd0*/  FADD R6, R3, R6 ;  /* 0x0000000603067221 */ /* 0x004fc80000000000 */
[----:B---3--:R-:W-:Y:S01]  /*1ce0*/  FADD R6, R6, R9 ;  /* 0x0000000906067221 */ /* 0x008fe20000000000 */
[----:B------:R-:W-:-:S03]  /*1cf0*/  IADD3.X R9, PT, PT, RZ, R5, RZ, P1, !PT ;  /* 0x00000005ff097210 */ /* 0x000fc60000ffe4ff */
[----:B----4-:R-:W-:Y:S01]  /*1d00*/  FADD R6, R6, R11 ;  /* 0x0000000b06067221 */ /* 0x010fe20000000000 */
[----:B------:R-:W-:-:S03]  /*1d10*/  MOV R5, R9 ;  /* 0x0000000900057202 */ /* 0x000fc60000000f00 */
[----:B-----5:R-:W-:-:S04]  /*1d20*/  FADD R6, R6, R13 ;  /* 0x0000000d06067221 */ /* 0x020fc80000000000 */
[----:B------:R-:W-:-:S04]  /*1d30*/  FADD R6, R6, R15 ;  /* 0x0000000f06067221 */ /* 0x000fc80000000000 */
[----:B------:R-:W-:-:S04]  /*1d40*/  FADD R6, R6, R17 ;  /* 0x0000001106067221 */ /* 0x000fc80000000000 */
[----:B------:R-:W-:-:S04]  /*1d50*/  FADD R6, R6, R19 ;  /* 0x0000001306067221 */ /* 0x000fc80000000000 */
[----:B------:R-:W-:-:S07]  /*1d60*/  FADD R3, R6, R21 ;  /* 0x0000001506037221 */ /* 0x000fce0000000000 */
.L_x_85:
[----:B------:R-:W-:Y:S05]  /*1d70*/  BSYNC.RECONVERGENT B2 ;  /* 0x0000000000027941 */ /* 0x000fea0003800200 */
.L_x_84:
[----:B------:R-:W-:-:S13]  /*1d80*/  ISETP.LT.OR P0, PT, R2, R7, P0 ;  /* 0x000000070200720c */ /* 0x000fda0000701670 */
[----:B------:R-:W-:Y:S05]  /*1d90*/  @!P0 BRA `(.L_x_77) ;  /* 0x0000000000208947 */ /* 0x000fea0003800000 */
[----:B------:R-:W2:Y:S04]  /*1da0*/  LDG.E.CONSTANT R2, desc[UR14][R4.64] ;  /* 0x0000000e04027981 */ /* 0x000ea8000c1e9900 */
[----:B------:R-:W3:Y:S04]  /*1db0*/  LDG.E.CONSTANT R7, desc[UR14][R4.64+0x400] ;  /* 0x0004000e04077981 */ /* 0x000ee8000c1e9900 */
[----:B------:R-:W4:Y:S04]  /*1dc0*/  LDG.E.CONSTANT R9, desc[UR14][R4.64+0x800] ;  /* 0x0008000e04097981 */ /* 0x000f28000c1e9900 */
[----:B------:R-:W5:Y:S01]  /*1dd0*/  LDG.E.CONSTANT R11, desc[UR14][R4.64+0xc00] ;  /* 0x000c000e040b7981 */ /* 0x000f62000c1e9900 */
[----:B--2---:R-:W-:-:S04]  /*1de0*/  FADD R2, R3, R2 ;  /* 0x0000000203027221 */ /* 0x004fc80000000000 */
[----:B---3--:R-:W-:-:S04]  /*1df0*/  FADD R2, R2, R7 ;  /* 0x0000000702027221 */ /* 0x008fc80000000000 */
[----:B----4-:R-:W-:-:S04]  /*1e00*/  FADD R2, R2, R9 ;  /* 0x0000000902027221 */ /* 0x010fc80000000000 */
[----:B-----5:R-:W-:-:S07]  /*1e10*/  FADD R3, R2, R11 ;  /* 0x0000000b02037221 */ /* 0x020fce0000000000 */
.L_x_77:
[----:B------:R-:W-:Y:S05]  /*1e20*/  BSYNC.RECONVERGENT B1 ;  /* 0x0000000000017941 */ /* 0x000fea0003800200 */
.L_x_74:
[----:B------:R-:W0:Y:S01]  /*1e30*/  SHFL.DOWN P0, R4, R3, 0x1, 0x1f ;  /* 0x08201f0003047f89 */ /* 0x000e220000000000 */
        /* <DEDUP_REMOVED lines=24> */
[----:B---3--:R-:W0:Y:S04]  /*1fc0*/  LDS R3, [UR4+0xc] ;  /* 0x00000c04ff037984 */ /* 0x008e280008000800 */
        /* <DEDUP_REMOVED lines=10> */
.L_x_58:
[----:B------:R-:W0:Y:S01]  /*2070*/  LDCU.64 UR12, c[0x0][0x3b8] ;  /* 0x00007700ff0c77ac */ /* 0x000e220008000a00 */
[----:B------:R-:W-:-:S04]  /*2080*/  USHF.L.U32 UR6, UR17, 0xc, URZ ;  /* 0x0000000c11067899 */ /* 0x000fc800080006ff */
        /* <DEDUP_REMOVED lines=10> */
[----:B0-----:R-:W-:Y:S02]  /*2130*/  ISETP.GE.AND P0, PT, R0, UR7, PT ;  /* 0x0000000700007c0c */ /* 0x001fe4000bf06270 */
[----:B------:R-:W-:-:S11]  /*2140*/  MOV R7, R0 ;  /* 0x0000000000077202 */ /* 0x000fd60000000f00 */
[----:B-1----:R-:W-:Y:S05]  /*2150*/  @P0 BRA `(.L_x_88) ;  /* 0x0000000000140947 */ /* 0x002fea0003800000 */
[----:B------:R-:W0:Y:S01]  /*2160*/  LDC.64 R2, c[0x0][0x380] ;  /* 0x0000e000ff027b82 */ /* 0x000e220000000a00 */
[----:B------:R-:W-:-:S04]  /*2170*/  VIADD R5, R0, UR6 ;  /* 0x0000000600057c36 */ /* 0x000fc80008000000 */
[----:B0-----:R-:W-:-:S05]  /*2180*/  IMAD.WIDE.U32 R2, R5, 0x4, R2 ;  /* 0x0000000405027825 */ /* 0x001fca00078e0002 */
[----:B------:R0:W5:Y:S01]  /*2190*/  LDG.E.CONSTANT R6, desc[UR14][R2.64] ;  /* 0x0000000e02067981 */ /* 0x000162000c1e9900 */
[----:B------:R-:W-:-:S07]  /*21a0*/  IADD3 R7, PT, PT, R0, 0x100, RZ ;  /* 0x0000010000077810 */ /* 0x000fce0007ffe0ff */
.L_x_88:
[----:B------:R-:W-:Y:S05]  /*21b0*/  BSYNC.RECONVERGENT B1 ;  /* 0x0000000000017941 */ /* 0x000fea0003800200 */
.L_x_87:
        /* <DEDUP_REMOVED lines=12> */
[----:B------:R-:W-:Y:S02]  /*2280*/  IADD3 R8, P1, PT, R7, UR6, RZ ;  /* 0x0000000607087c10 */ /* 0x000fe4000ff3e0ff */
[----:B------:R-:W-:Y:S02]  /*2290*/  LEA.HI R2, R2, 0x1, RZ, 0x18 ;  /* 0x0000000102027811 */ /* 0x000fe400078fc0ff */
[----:B------:R-:W-:Y:S02]  /*22a0*/  LEA R5, P2, R8, UR10, 0x2 ;  /* 0x0000000a08057c11 */ /* 0x000fe4000f8410ff */
[----:B------:R-:W-:Y:S02]  /*22b0*/  IADD3.X R3, PT, PT, RZ, RZ, RZ, P1, !PT ;  /* 0x000000ffff037210 */ /* 0x000fe40000ffe4ff */
[----:B------:R-:W-:-:S04]  /*22c0*/  LOP3.LUT R2, R2, 0x3, RZ, 0xc0, !PT ;  /* 0x0000000302027812 */ /* 0x000fc800078ec0ff */
[----:B------:R-:W-:Y:S02]  /*22d0*/  IADD3 R4, PT, PT, -R2, RZ, RZ ;  /* 0x000000ff02047210 */ /* 0x000fe40007ffe1ff */
[----:B0-----:R-:W-:-:S07]  /*22e0*/  LEA.HI.X R8, R8, UR4, R3, 0x2, P2 ;  /* 0x0000000408087c11 */ /* 0x001fce00090f1403 */
.L_x_93:
[----:B------:R-:W-:Y:S01]  /*22f0*/  MOV R3, R8 ;  /* 0x0000000800037202 */ /* 0x000fe20000000f00 */
[----:B------:R-:W-:-:S05]  /*2300*/  IMAD.MOV.U32 R2, RZ, RZ, R5 ;  /* 0x000000ffff027224 */ /* 0x000fca00078e0005 */
        /* <DEDUP_REMOVED lines=8> */
.L_x_92:
[----:B------:R-:W-:Y:S05]  /*2390*/  BSYNC.RECONVERGENT B2 ;  /* 0x0000000000027941 */ /* 0x000fea0003800200 */
.L_x_91:
[----:B------:R-:W-:Y:S05]  /*23a0*/  @!P0 BRA `(.L_x_90) ;  /* 0x0000000400bc8947 */ /* 0x000fea0003800000 */
[----:B------:R-:W-:Y:S01]  /*23b0*/  IADD3 R2, PT, PT, -R7, UR7, RZ ;  /* 0x0000000707027c10 */ /* 0x000fe2000fffe1ff */
[----:B------:R-:W-:Y:S01]  /*23c0*/  BSSY.RECONVERGENT B2, `(.L_x_94) ;  /* 0x000003d000027945 */ /* 0x000fe20003800200 */
[----:B------:R-:W-:Y:S02]  /*23d0*/  PLOP3.LUT P0, PT, PT, PT, PT, 0x80, 0x8 ;  /* 0x000000000008781c */ /* 0x000fe40003f0f070 */
[----:B------:R-:W-:-:S13]  /*23e0*/  ISETP.GT.AND P1, PT, R2, 0xc00, PT ;  /* 0x00000c000200780c */ /* 0x000fda0003f24270 */
[----:B------:R-:W-:Y:S05]  /*23f0*/  @!P1 BRA `(.L_x_95) ;  /* 0x0000000000e49947 */ /* 0x000fea0003800000 */
[----:B------:R-:W-:Y:S02]  /*2400*/  MOV R8, UR7 ;  /* 0x0000000700087c02 */ /* 0x000fe40008000f00 */
[----:B------:R-:W-:-:S03]  /*2410*/  PLOP3.LUT P0, PT, PT, PT, PT, 0x8, 0x80 ;  /* 0x000000000080781c */ /* 0x000fc60003f0e170 */
[----:B------:R-:W-:-:S10]  /*2420*/  VIADD R8, R8, 0xfffff400 ;  /* 0xfffff40008087836 */ /* 0x000fd40000000000 */
.L_x_96:
[----:B------:R-:W-:-:S04]  /*2430*/  IADD3 R2, P1, PT, R7, UR6, RZ ;  /* 0x0000000607027c10 */ /* 0x000fc8000ff3e0ff */
[----:B------:R-:W-:Y:S02]  /*2440*/  LEA.HI.X.SX32 R3, R7, RZ, 0x1, P1 ;  /* 0x000000ff07037211 */ /* 0x000fe400008f0eff */
[----:B------:R-:W-:-:S04]  /*2450*/  LEA R4, P1, R2, UR10, 0x2 ;  /* 0x0000000a02047c11 */ /* 0x000fc8000f8210ff */
[----:B------:R-:W-:Y:S02]  /*2460*/  LEA.HI.X R5, R2, UR5, R3, 0x2, P1 ;  /* 0x0000000502057c11 */ /* 0x000fe400088f1403 */
[----:B------:R-:W-:-:S03]  /*2470*/  IADD3 R2, PT, PT, R7, 0x400, RZ ;  /* 0x0000040007027810 */ /* 0x000fc60007ffe0ff */
        /* <DEDUP_REMOVED lines=49> */
.L_x_95:
[----:B------:R-:W-:Y:S05]  /*2790*/  BSYNC.RECONVERGENT B2 ;  /* 0x0000000000027941 */ /* 0x000fea0003800200 */
.L_x_94:
        /* <DEDUP_REMOVED lines=8> */
[----:B0-----:R-:W-:Y:S02]  /*2820*/  LEA.HI.X R3, R4, UR4, R3, 0x2, P0 ;  /* 0x0000000404037c11 */ /* 0x001fe400080f1403 */
        /* <DEDUP_REMOVED lines=13> */
[----:B------:R-:W-:Y:S01]  /*2900*/  PLOP3.LUT P0, PT, PT, PT, PT, 0x8, 0x80 ;  /* 0x000000000080781c */ /* 0x000fe20003f0e170 */
[----:B------:R-:W-:-:S02]  /*2910*/  VIADD R7, R7, 0x800 ;  /* 0x0000080007077836 */ /* 0x000fc40000000000 */
        /* <DEDUP_REMOVED lines=8> */
.L_x_98:
[----:B------:R-:W-:Y:S05]  /*29a0*/  BSYNC.RECONVERGENT B2 ;  /* 0x0000000000027941 */ /* 0x000fea0003800200 */
.L_x_97:
        /* <DEDUP_REMOVED lines=15> */
.L_x_90:
[----:B------:R-:W-:Y:S05]  /*2aa0*/  BSYNC.RECONVERGENT B1 ;  /* 0x0000000000017941 */ /* 0x000fea0003800200 */
.L_x_89:
        /* <DEDUP_REMOVED lines=27> */
[----:B--2---:R-:W0:Y:S04]  /*2c60*/  LDS R3, [UR4+0xc] ;  /* 0x00000c04ff037984 */ /* 0x004e280008000800 */
        /* <DEDUP_REMOVED lines=10> */
.L_x_99:
        /* <DEDUP_REMOVED lines=41> */
[----:B-1----:R-:W0:Y:S04]  /*2fa0*/  LDS R3, [UR4+0xc] ;  /* 0x00000c04ff037984 */ /* 0x002e280008000800 */
[----:B------:R-:W1:Y:S04]  /*2fb0*/  LDS.128 R4, [UR4+0x10] ;  /* 0x00001004ff047984 */ /* 0x000e680008000c00 */
[----:B------:R-:W2:Y:S01]  /*2fc0*/  LDS.64 R8, [UR4+0x20] ;  /* 0x00002004ff087984 */ /* 0x000ea20008000a00 */
        /* <DEDUP_REMOVED lines=12> */
.L_x_86:
[----:B------:R-:W0:Y:S01]  /*3090*/  S2R R0, SR_TID.X ;  /* 0x0000000000007919 */ /* 0x000e220000002100 */
[----:B------:R-:W1:Y:S01]  /*30a0*/  LDC.64 R2, c[0x0][0x380] ;  /* 0x0000e000ff027b82 */ /* 0x000e620000000a00 */
[----:B0-----:R-:W-:-:S05]  /*30b0*/  IADD3 R5, PT, PT, R0, UR6, RZ ;  /* 0x0000000600057c10 */ /* 0x001fca000fffe0ff */
[----:B-1----:R-:W-:-:S05]  /*30c0*/  IMAD.WIDE.U32 R2, R5, 0x4, R2 ;  /* 0x0000000405027825 */ /* 0x002fca00078e0002 */
        /* <DEDUP_REMOVED lines=16> */
[----:B------:R-:W-:-:S02]  /*31d0*/  USHF.R.S32.HI UR7, URZ, 0x1f, UR5 ;  /* 0x0000001fff077899 */ /* 0x000fc40008011405 */
[----:B------:R-:W-:-:S04]  /*31e0*/  UISETP.GE.U32.AND UP0, UPT, UR4, UR5, UPT ;  /* 0x000000050400728c */ /* 0x000fc8000bf06070 */
[----:B------:R-:W-:Y:S01]  /*31f0*/  UISETP.GE.U32.AND.EX UP0, UPT, UR8, UR7, UPT, UP0 ;  /* 0x000000070800728c */ /* 0x000fe2000bf06100 */
        /* <DEDUP_REMOVED lines=21> */
[----:B------:R-:W-:Y:S01]  /*3350*/  UIADD3.X UR21, UPT, UPT, UR13, -0x1, URZ, UP1, !UPT ;  /* 0xffffffff0d157890 */ /* 0x000fe20008ffe4ff */
[----:B------:R-:W-:Y:S01]  /*3360*/  LEA R0, P1, R3, UR10, 0x2 ;  /* 0x0000000a03007c11 */ /* 0x000fe2000f8210ff */
[----:B------:R-:W-:-:S02]  /*3370*/  UISETP.GT.U32.AND UP0, UPT, UR6, UR20, UPT ;  /* 0x000000140600728c */ /* 0x000fc4000bf04070 */
[----:B------:R-:W-:Y:S01]  /*3380*/  IMAD.X R4, RZ, RZ, UR7, P0 ;  /* 0x00000007ff047e24 */ /* 0x000fe200080e06ff */
[----:B------:R-:W-:Y:S01]  /*3390*/  UMOV UR4, URZ ;  /* 0x000000ff00047c82 */ /* 0x000fe20008000000 */
[----:B------:R-:W-:Y:S01]  /*33a0*/  UISETP.GT.U32.AND.EX UP0, UPT, UR7, UR21, UPT, UP0 ;  /* 0x000000150700728c */ /* 0x000fe2000bf04100 */
[----:B------:R-:W-:Y:S01]  /*33b0*/  UMOV UR8, UR6 ;  /* 0x0000000600087c82 */ /* 0x000fe20008000000 */
[----:B------:R-:W-:Y:S01]  /*33c0*/  UMOV UR9, UR7 ;  /* 0x0000000700097c82 */ /* 0x000fe20008000000 */
[----:B0-----:R-:W-:-:S06]  /*33d0*/  LEA.HI.X R3, R3, UR11, R4, 0x2, P1 ;  /* 0x0000000b03037c11 */ /* 0x001fcc00088f1404 */
[----:B------:R-:W-:Y:S05]  /*33e0*/  BRA.U UP0, `(.L_x_101) ;  /* 0x0000000100ec7547 */ /* 0x000fea000b800000 */
[----:B------:R-:W0:Y:S01]  /*33f0*/  LDCU.64 UR10, c[0x0][0x380] ;  /* 0x00007000ff0a77ac */ /* 0x000e220008000a00 */
[----:B------:R-:W1:Y:S01]  /*3400*/  LDCU.64 UR12, c[0x0][0x3b8] ;  /* 0x00007700ff0c77ac */ /* 0x000e620008000a00 */
[----:B------:R-:W-:Y:S01]  /*3410*/  NOP ;  /* 0x0000000000007918 */ /* 0x000fe20000000000 */
.L_x_102:
[----:B------:R-:W2:Y:S02]  /*3420*/  S2R R5, SR_TID.X ;  /* 0x0000000000057919 */ /* 0x000ea40000002100 */
[----:B--2---:R-:W-:-:S04]  /*3430*/  IADD3 R5, P0, PT, R5, UR6, RZ ;  /* 0x0000000605057c10 */ /* 0x004fc8000ff1e0ff */
[----:B------:R-:W-:Y:S02]  /*3440*/  IADD3.X R6, PT, PT, RZ, UR7, RZ, P0, !PT ;  /* 0x00000007ff067c10 */ /* 0x000fe400087fe4ff */
[----:B0-----:R-:W-:-:S04]  /*3450*/  LEA R4, P0, R5, UR10, 0x2 ;  /* 0x0000000a05047c11 */ /* 0x001fc8000f8010ff */
[----:B------:R-:W-:-:S05]  /*3460*/  LEA.HI.X R5, R5, UR11, R6, 0x2, P0 ;  /* 0x0000000b05057c11 */ /* 0x000fca00080f1406 */
        /* <DEDUP_REMOVED lines=16> */
[----:B-1----:R-:W-:-:S02]  /*3570*/  UIADD3 UR18, UP0, UPT, -UR6, UR12, URZ ;  /* 0x0000000c06127290 */ /* 0x002fc4000ff1e1ff */
[----:B------:R-:W-:Y:S02]  /*3580*/  USHF.R.S32.HI UR16, URZ, 0x1f, UR5 ;  /* 0x0000001fff107899 */ /* 0x000fe40008011405 */
[----:B------:R-:W-:Y:S02]  /*3590*/  UIADD3.X UR19, UPT, UPT, ~UR7, UR13, URZ, UP0, !UPT ;  /* 0x0000000d07137290 */ /* 0x000fe400087fe5ff */
[----:B------:R-:W-:Y:S02]  /*35a0*/  UISETP.GE.U32.AND UP0, UPT, UR18, UR5, UPT ;  /* 0x000000051200728c */ /* 0x000fe4000bf06070 */
[----:B------:R-:W-:Y:S02]  /*35b0*/  UIADD3 UR8, UP1, UPT, UR5, UR8, URZ ;  /* 0x0000000805087290 */ /* 0x000fe4000ff3e0ff */
[----:B0-----:R-:W-:Y:S01]  /*35c0*/  MOV R5, UR5 ;  /* 0x0000000500057c02 */ /* 0x001fe20008000f00 */
[----:B------:R-:W-:Y:S02]  /*35d0*/  UISETP.GE.U32.AND.EX UP0, UPT, UR19, UR16, UPT, UP0 ;  /* 0x000000101300728c */ /* 0x000fe4000bf06100 */
[----:B------:R-:W-:Y:S01]  /*35e0*/  MOV R4, UR16 ;  /* 0x0000001000047c02 */ /* 0x000fe20008000f00 */
[----:B------:R-:W-:Y:S01]  /*35f0*/  UIADD3.X UR9, UPT, UPT, UR16, UR9, URZ, UP1, !UPT ;  /* 0x0000000910097290 */ /* 0x000fe20008ffe4ff */
[----:B------:R-:W-:Y:S01]  /*3600*/  LEA R0, P0, R5, R0, 0x2 ;  /* 0x0000000005007211 */ /* 0x000fe200078010ff */
[----:B--2---:R-:W-:Y:S01]  /*3610*/  FADD R9, R9, R2 ;  /* 0x0000000209097221 */ /* 0x004fe20000000000 */
[----:B------:R-:W-:-:S05]  /*3620*/  IMAD.U32 R2, RZ, RZ, UR5 ;  /* 0x00000005ff027e24 */ /* 0x000fca000f8e00ff */
[----:B------:R-:W-:Y:S01]  /*3630*/  LEA.HI.X R3, R2, R3, R4, 0x2, P0 ;  /* 0x0000000302037211 */ /* 0x000fe200000f1404 */
        /* <DEDUP_REMOVED lines=13> */
[----:B------:R-:W-:-:S04]  /*3710*/  FADD R9, R9, R16 ;  /* 0x0000001009097221 */ /* 0x000fc80000000000 */
[----:B------:R-:W-:Y:S01]  /*3720*/  FADD R2, R8, R9 ;  /* 0x0000000908027221 */ /* 0x000fe20000000000 */
[----:B------:R-:W-:Y:S06]  /*3730*/  BRA.U !UP0, `(.L_x_100) ;  /* 0x0000000908107547 */ /* 0x000fec000b800000 */
[----:B------:R-:W-:Y:S02]  /*3740*/  UIADD3 UR6, UP0, UPT, UR5, UR6, URZ ;  /* 0x0000000605067290 */ /* 0x000fe4000ff1e0ff */
[----:B------:R-:W-:Y:S02]  /*3750*/  UIADD3 UR4, UPT, UPT, UR4, 0x1, URZ ;  /* 0x0000000104047890 */ /* 0x000fe4000fffe0ff */
[----:B------:R-:W-:Y:S02]  /*3760*/  UIADD3.X UR7, UPT, UPT, UR16, UR7, URZ, UP0, !UPT ;  /* 0x0000000710077290 */ /* 0x000fe400087fe4ff */
[----:B------:R-:W-:-:S04]  /*3770*/  UISETP.GT.U32.AND UP0, UPT, UR6, UR20, UPT ;  /* 0x000000140600728c */ /* 0x000fc8000bf04070 */
[----:B------:R-:W-:-:S09]  /*3780*/  UISETP.GT.U32.AND.EX UP0, UPT, UR7, UR21, UPT, UP0 ;  /* 0x000000150700728c */ /* 0x000fd2000bf04100 */
[----:B------:R-:W-:Y:S05]  /*3790*/  BRA.U !UP0, `(.L_x_102) ;  /* 0xfffffffd08207547 */ /* 0x000fea000b83ffff */
.L_x_101:
[----:B------:R-:W-:-:S04]  /*37a0*/  UISETP.GE.U32.AND UP0, UPT, UR6, UR12, UPT ;  /* 0x0000000c0600728c */ /* 0x000fc8000bf06070 */
[----:B------:R-:W-:-:S09]  /*37b0*/  UISETP.GE.U32.AND.EX UP0, UPT, UR7, UR13, UPT, UP0 ;  /* 0x0000000d0700728c */ /* 0x000fd2000bf06100 */
[----:B------:R-:W-:Y:S05]  /*37c0*/  BRA.U UP0, `(.L_x_100) ;  /* 0x0000000500ec7547 */ /* 0x000fea000b800000 */
[----:B------:R-:W0:Y:S01]  /*37d0*/  S2R R8, SR_TID.X ;  /* 0x0000000000087919 */ /* 0x000e220000002100 */
[----:B------:R-:W-:Y:S01]  /*37e0*/  UIADD3 UR6, UPT, UPT, -UR6, UR12, URZ ;  /* 0x0000000c06067290 */ /* 0x000fe2000fffe1ff */
[----:B------:R-:W-:Y:S05]  /*37f0*/  BSSY.RECONVERGENT B1, `(.L_x_100) ;  /* 0x0000078000017945 */ /* 0x000fea0003800200 */
[----:B0-----:R-:W-:-:S13]  /*3800*/  ISETP.GE.AND P0, PT, R8, UR6, PT ;  /* 0x0000000608007c0c */ /* 0x001fda000bf06270 */
[----:B------:R-:W-:Y:S05]  /*3810*/  @P0 BRA `(.L_x_103) ;  /* 0x0000000400d40947 */ /* 0x000fea0003800000 */
[----:B------:R-:W0:Y:S01]  /*3820*/  LDC R6, c[0x0][0x3c0] ;  /* 0x0000f000ff067b82 */ /* 0x000e220000000800 */
[----:B------:R-:W-:Y:S01]  /*3830*/  USHF.L.U32 UR7, UR17, 0xc, URZ ;  /* 0x0000000c11077899 */ /* 0x000fe200080006ff */
[----:B------:R-:W-:Y:S01]  /*3840*/  LOP3.LUT R4, RZ, R8, RZ, 0x33, !PT ;  /* 0x00000008ff047212 */ /* 0x000fe200078e33ff */
[----:B------:R-:W-:Y:S03]  /*3850*/  BSSY.RECONVERGENT B2, `(.L_x_104) ;  /* 0x0000019000027945 */ /* 0x000fe60003800200 */
[----:B------:R-:W-:Y:S01]  /*3860*/  IADD3 R5, PT, PT, R4, UR12, RZ ;  /* 0x0000000c04057c10 */ /* 0x000fe2000fffe0ff */
[----:B------:R-:W-:-:S05]  /*3870*/  IMAD.U32 R4, RZ, RZ, UR7 ;  /* 0x00000007ff047e24 */ /* 0x000fca000f8e00ff */
[C---:B------:R-:W-:Y:S01]  /*3880*/  IADD3 R7, PT, PT, R5.reuse, -UR5, -R4 ;  /* 0x8000000505077c10 */ /* 0x040fe2000fffe804 */
[----:B0-----:R-:W-:Y:S01]  /*3890*/  IMAD R4, R6, UR4, RZ ;  /* 0x0000000406047c24 */ /* 0x001fe2000f8e02ff */
[C---:B------:R-:W-:Y:S02]  /*38a0*/  LOP3.LUT R6, R5.reuse, 0x300, RZ, 0xc0, !PT ;  /* 0x0000030005067812 */ /* 0x040fe400078ec0ff */
[----:B------:R-:W-:Y:S01]  /*38b0*/  LEA.HI R5, R5, 0x1, RZ, 0x18 ;  /* 0x0000000105057811 */ /* 0x000fe200078fc0ff */
[----:B------:R-:W-:Y:S01]  /*38c0*/  IMAD R4, R4, -0x1000, R7 ;  /* 0xfffff00004047824 */ /* 0x000fe200078e0207 */
[----:B------:R-:W-:Y:S02]  /*38d0*/  ISETP.NE.AND P0, PT, R6, 0x300, PT ;  /* 0x000003000600780c */ /* 0x000fe40003f05270 */
[----:B------:R-:W-:Y:S02]  /*38e0*/  MOV R6, R8 ;  /* 0x0000000800067202 */ /* 0x000fe40000000f00 */
[----:B------:R-:W-:-:S09]  /*38f0*/  ISETP.GE.U32.AND P1, PT, R4, 0x300, PT ;  /* 0x000003000400780c */ /* 0x000fd20003f26070 */
[----:B------:R-:W-:Y:S05]  /*3900*/  @!P0 BRA `(.L_x_105) ;  /* 0x0000000000348947 */ /* 0x000fea0003800000 */
[----:B------:R-:W-:Y:S02]  /*3910*/  LOP3.LUT R5, R5, 0x3, RZ, 0xc0, !PT ;  /* 0x0000000305057812 */ /* 0x000fe400078ec0ff */
[----:B------:R-:W-:-:S03]  /*3920*/  MOV R6, R8 ;  /* 0x0000000800067202 */ /* 0x000fc60000000f00 */
[----:B------:R-:W-:-:S07]  /*3930*/  IMAD.MOV R7, RZ, RZ, -R5 ;  /* 0x000000ffff077224 */ /* 0x000fce00078e0a05 */
.L_x_106:
[----:B------:R-:W-:Y:S02]  /*3940*/  MOV R5, R3 ;  /* 0x0000000300057202 */ /* 0x000fe40000000f00 */
[----:B------:R-:W-:-:S05]  /*3950*/  MOV R4, R0 ;  /* 0x0000000000047202 */ /* 0x000fca0000000f00 */
[----:B------:R-:W2:Y:S01]  /*3960*/  LDG.E.CONSTANT R5, desc[UR14][R4.64] ;  /* 0x0000000e04057981 */ /* 0x000ea2000c1e9900 */
[----:B------:R-:W-:Y:S01]  /*3970*/  VIADD R7, R7, 0x1 ;  /* 0x0000000107077836 */ /* 0x000fe20000000000 */
[----:B------:R-:W-:Y:S02]  /*3980*/  IADD3 R0, P2, PT, R0, 0x400, RZ ;  /* 0x0000040000007810 */ /* 0x000fe40007f5e0ff */
[----:B------:R-:W-:Y:S02]  /*3990*/  IADD3 R6, PT, PT, R6, 0x100, RZ ;  /* 0x0000010006067810 */ /* 0x000fe40007ffe0ff */
[----:B------:R-:W-:Y:S02]  /*39a0*/  ISETP.NE.AND P0, PT, R7, RZ, PT ;  /* 0x000000ff0700720c */ /* 0x000fe40003f05270 */
[----:B------:R-:W-:Y:S01]  /*39b0*/  IADD3.X R3, PT, PT, RZ, R3, RZ, P2, !PT ;  /* 0x00000003ff037210 */ /* 0x000fe200017fe4ff */
[----:B--2---:R-:W-:-:S10]  /*39c0*/  FADD R2, R5, R2 ;  /* 0x0000000205027221 */ /* 0x004fd40000000000 */
[----:B------:R-:W-:Y:S05]  /*39d0*/  @P0 BRA `(.L_x_106) ;  /* 0xfffffffc00d80947 */ /* 0x000fea000383ffff */
.L_x_105:
[----:B------:R-:W-:Y:S05]  /*39e0*/  BSYNC.RECONVERGENT B2 ;  /* 0x0000000000027941 */ /* 0x000fea0003800200 */
.L_x_104:
[----:B------:R-:W-:Y:S05]  /*39f0*/  @!P1 BRA `(.L_x_103) ;  /* 0x00000004005c9947 */ /* 0x000fea0003800000 */
[C---:B------:R-:W-:Y:S01]  /*3a00*/  IADD3 R5, PT, PT, -R6.reuse, UR6, RZ ;  /* 0x0000000606057c10 */ /* 0x040fe2000fffe1ff */
        /* <DEDUP_REMOVED lines=8> */
[----:B------:R-:W-:Y:S02]  /*3a90*/  MOV R7, UR6 ;  /* 0x0000000600077c02 */ /* 0x000fe40008000f00 */
[----:B------:R-:W-:Y:S02]  /*3aa0*/  PLOP3.LUT P0, PT, PT, PT, PT, 0x8, 0x80 ;  /* 0x000000000080781c */ /* 0x000fe40003f0e170 */
[----:B------:R-:W-:-:S11]  /*3ab0*/  IADD3 R7, PT, PT, R7, -0xc00, RZ ;  /* 0xfffff40007077810 */ /* 0x000fd60007ffe0ff */
.L_x_109:
        /* <DEDUP_REMOVED lines=16> */
[----:B------:R-:W-:-:S05]  /*3bc0*/  VIADD R6, R6, 0x1000 ;  /* 0x0000100006067836 */ /* 0x000fca0000000000 */
[----:B------:R-:W-:Y:S02]  /*3bd0*/  ISETP.GE.AND P1, PT, R6, R7, PT ;  /* 0x000000070600720c */ /* 0x000fe40003f26270 */
[----:B0-----:R-:W-:-:S04]  /*3be0*/  IADD3 R4, P2, PT, R4, 0x4000, RZ ;  /* 0x0000400004047810 */ /* 0x001fc80007f5e0ff */
[----:B------:R-:W-:Y:S01]  /*3bf0*/  IADD3.X R5, PT, PT, RZ, R5, RZ, P2, !PT ;  /* 0x00000005ff057210 */ /* 0x000fe200017fe4ff */
        /* <DEDUP_REMOVED lines=17> */
.L_x_108:
[----:B------:R-:W-:Y:S05]  /*3d10*/  BSYNC.RECONVERGENT B2 ;  /* 0x0000000000027941 */ /* 0x000fea0003800200 */
.L_x_107:
[----:B------:R-:W-:Y:S01]  /*3d20*/  IADD3 R0, PT, PT, -R6, UR6, RZ ;  /* 0x0000000606007c10 */ /* 0x000fe2000fffe1ff */
        /* <DEDUP_REMOVED lines=11> */
[----:B------:R-:W-:Y:S01]  /*3de0*/  PLOP3.LUT P0, PT, PT, PT, PT, 0x8, 0x80 ;  /* 0x000000000080781c */ /* 0x000fe20003f0e170 */
[----:B------:R-:W-:-:S02]  /*3df0*/  VIADD R6, R6, 0x800 ;  /* 0x0000080006067836 */ /* 0x000fc40000000000 */
[----:B--2---:R-:W-:-:S04]  /*3e00*/  FADD R3, R2, R3 ;  /* 0x0000000302037221 */ /* 0x004fc80000000000 */
[----:B---3--:R-:W-:Y:S01]  /*3e10*/  FADD R0, R3, R0 ;  /* 0x0000000003007221 */ /* 0x008fe20000000000 */
[----:B------:R-:W-:-:S03]  /*3e20*/  IADD3 R3, P1, PT, R4, 0x2000, RZ ;  /* 0x0000200004037810 */ /* 0x000fc60007f3e0ff */
[----:B----4-:R-:W-:Y:S01]  /*3e30*/  FADD R0, R0, R7 ;  /* 0x0000000700007221 */ /* 0x010fe20000000000 */
[----:B------:R-:W-:Y:S02]  /*3e40*/  IADD3.X R8, PT, PT, RZ, R5, RZ, P1, !PT ;  /* 0x00000005ff087210 */ /* 0x000fe40000ffe4ff */
[----:B0-----:R-:W-:Y:S01]  /*3e50*/  MOV R4, R3 ;  /* 0x0000000300047202 */ /* 0x001fe20000000f00 */
[----:B-----5:R-:W-:Y:S01]  /*3e60*/  FADD R0, R0, R9 ;  /* 0x0000000900007221 */ /* 0x020fe20000000000 */
[----:B------:R-:W-:-:S03]  /*3e70*/  MOV R5, R8 ;  /* 0x0000000800057202 */ /* 0x000fc60000000f00 */
[----:B------:R-:W-:-:S04]  /*3e80*/  FADD R0, R0, R11 ;  /* 0x0000000b00007221 */ /* 0x000fc80000000000 */
[----:B------:R-:W-:-:S04]  /*3e90*/  FADD R0, R0, R13 ;  /* 0x0000000d00007221 */ /* 0x000fc80000000000 */
[----:B------:R-:W-:-:S04]  /*3ea0*/  FADD R0, R0, R15 ;  /* 0x0000000f00007221 */ /* 0x000fc80000000000 */
[----:B------:R-:W-:-:S07]  /*3eb0*/  FADD R2, R0, R17 ;  /* 0x0000001100027221 */ /* 0x000fce0000000000 */
.L_x_111:
[----:B------:R-:W-:Y:S05]  /*3ec0*/  BSYNC.RECONVERGENT B2 ;  /* 0x0000000000027941 */ /* 0x000fea0003800200 */
.L_x_110:
[----:B------:R-:W-:-:S13]  /*3ed0*/  ISETP.LT.OR P0, PT, R6, UR6, P0 ;  /* 0x0000000606007c0c */ /* 0x000fda0008701670 */
        /* <DEDUP_REMOVED lines=9> */
.L_x_103:
[----:B------:R-:W-:Y:S05]  /*3f70*/  BSYNC.RECONVERGENT B1 ;  /* 0x0000000000017941 */ /* 0x000fea0003800200 */
.L_x_100:
[----:B------:R-:W0:Y:S01]  /*3f80*/  SHFL.DOWN P0, R3, R2, 0x1, 0x1f ;  /* 0x08201f0002037f89 */ /* 0x000e220000000000 */
[----:B------:R-:W1:Y:S01]  /*3f90*/  S2R R6, SR_LANEID ;  /* 0x0000000000067919 */ /* 0x000e620000000000 */
[----:B------:R-:W2:Y:S01]  /*3fa0*/  S2R R8, SR_TID.X ;  /* 0x0000000000087919 */ /* 0x000ea20000002100 */
[----:B0-----:R-:W-:-:S05]  /*3fb0*/  @P0 FADD R3, R3, R2 ;  /* 0x0000000203030221 */ /* 0x001fca0000000000 */
[----:B------:R-:W0:Y:S01]  /*3fc0*/  SHFL.DOWN P0, R0, R3, 0x2, 0x1f ;  /* 0x08401f0003007f89 */ /* 0x000e220000000000 */
[----:B-1----:R-:W-:-:S13]  /*3fd0*/  ISETP.NE.AND P1, PT, R6, RZ, PT ;  /* 0x000000ff0600720c */ /* 0x002fda0003f25270 */
[----:B------:R-:W1:Y:S01]  /*3fe0*/  @!P1 S2R R7, SR_CgaCtaId ;  /* 0x0000000000079919 */ /* 0x000e620000008800 */
[----:B------:R-:W-:Y:S01]  /*3ff0*/  @!P1 MOV R6, 0x400 ;  /* 0x0000040000069802 */ /* 0x000fe20000000f00 */
[----:B0-----:R-:W-:Y:S01]  /*4000*/  @P0 FADD R0, R3, R0 ;  /* 0x0000000003000221 */ /* 0x001fe20000000000 */
[----:B--2---:R-:W-:-:S04]  /*4010*/  @!P1 SHF.R.U32.HI R3, RZ, 0x3, R8 ;  /* 0x00000003ff039819 */ /* 0x004fc80000011608 */
        /* <DEDUP_REMOVED lines=26> */
.L_x_73:
[----:B------:R-:W-:Y:S05]  /*41c0*/  BSYNC.RECONVERGENT B0 ;  /* 0x0000000000007941 */ /* 0x000fea0003800200 */
.L_x_57:
[----:B------:R-:W-:Y:S05]  /*41d0*/  @P0 EXIT ;  /* 0x000000000000094d */ /* 0x000fea0003800000 */
[----:B------:R-:W5:Y:S02]  /*41e0*/  LDCU.64 UR4, c[0x0][0x388] ;  /* 0x00007100ff0477ac */ /* 0x000f640008000a00 */
[----:B-----5:R-:W-:-:S06]  /*41f0*/  UIMAD.WIDE.U32 UR4, UR17, 0x4, UR4 ;  /* 0x00000004110478a5 */ /* 0x020fcc000f8e0004 */
[----:B------:R-:W-:Y:S02]  /*4200*/  MOV R4, UR4 ;  /* 0x0000000400047c02 */ /* 0x000fe40008000f00 */
[----:B------:R-:W-:-:S05]  /*4210*/  MOV R5, UR5 ;  /* 0x0000000500057c02 */ /* 0x000fca0008000f00 */
[----:B------:R-:W-:Y:S01]  /*4220*/  STG.E desc[UR14][R4.64], R2 ;  /* 0x0000000204007986 */ /* 0x000fe2000c10190e */
[----:B------:R-:W-:Y:S05]  /*4230*/  EXIT ;  /* 0x000000000000794d */ /* 0x000fea0003800000 */
.L_x_112:
        /* <DEDUP_REMOVED lines=12> */
.L_x_192:


//--------------------- .text._ZN3cub18CUB_300001_SM_10006detail6reduce28DeviceReduceSingleTileKernelINS2_10policy_hubIfyN4cuda3std3__44plusIvEEE10Policy1000EPfSC_yS9_ffNS7_10__identityEEEvT0_T1_T2_T3_T4_T6_ --------------------------
	.section	.text._ZN3cub18CUB_300001_SM_10006detail6reduce28DeviceReduceSingleTileKernelINS2_10policy_hubIfyN4cuda3std3__44plusIvEEE10Policy1000EPfSC_yS9_ffNS7_10__identityEEEvT0_T1_T2_T3_T4_T6_,"ax",@progbits
	.align	128
        .global         _ZN3cub18CUB_300001_SM_10006detail6reduce28DeviceReduceSingleTileKernelINS2_10policy_hubIfyN4cuda3std3__44plusIvEEE10Policy1000EPfSC_yS9_ffNS7_10__identityEEEvT0_T1_T2_T3_T4_T6_
        .type           _ZN3cub18CUB_300001_SM_10006detail6reduce28DeviceReduceSingleTileKernelINS2_10policy_hubIfyN4cuda3std3__44plusIvEEE10Policy1000EPfSC_yS9_ffNS7_10__identityEEEvT0_T1_T2_T3_T4_T6_,@function
        .size           _ZN3cub18CUB_300001_SM_10006detail6reduce28DeviceReduceSingleTileKernelINS2_10policy_hubIfyN4cuda3std3__44plusIvEEE10Policy1000EPfSC_yS9_ffNS7_10__identityEEEvT0_T1_T2_T3_T4_T6_,(.L_x_193 - _ZN3cub18CUB_300001_SM_10006detail6reduce28DeviceReduceSingleTileKernelINS2_10policy_hubIfyN4cuda3std3__44plusIvEEE10Policy1000EPfSC_yS9_ffNS7_10__identityEEEvT0_T1_T2_T3_T4_T6_)
        .other          _ZN3cub18CUB_300001_SM_10006detail6reduce28DeviceReduceSingleTileKernelINS2_10policy_hubIfyN4cuda3std3__44plusIvEEE10Policy1000EPfSC_yS9_ffNS7_10__identityEEEvT0_T1_T2_T3_T4_T6_,@"STO_CUDA_ENTRY STV_DEFAULT"
_ZN3cub18CUB_300001_SM_10006detail6reduce28DeviceReduceSingleTileKernelINS2_10policy_hubIfyN4cuda3std3__44plusIvEEE10Policy1000EPfSC_yS9_ffNS7_10__identityEEEvT0_T1_T2_T3_T4_T6_:
.text._ZN3cub18CUB_300001_SM_10006detail6reduce28DeviceReduceSingleTileKernelINS2_10policy_hubIfyN4cuda3std3__44plusIvEEE10Policy1000EPfSC_yS9_ffNS7_10__identityEEEvT0_T1_T2_T3_T4_T6_:
[----:B------:R-:W-:Y:S01]  /*0000*/  LDC R1, c[0x0][0x37c] ;  /* 0x0000df00ff017b82 */ /* 0x000fe20000000800 */
[----:B------:R-:W0:Y:S01]  /*0010*/  LDCU.64 UR4, c[0x0][0x390] ;  /* 0x00007200ff0477ac */ /* 0x000e220008000a00 */
[----:B------:R-:W1:Y:S01]  /*0020*/  LDCU.64 UR6, c[0x0][0x358] ;  /* 0x00006b00ff0677ac */ /* 0x000e620008000a00 */
[----:B0-----:R-:W-:Y:S02]  /*0030*/  MOV R20, UR4 ;  /* 0x0000000400147c02 */ /* 0x001fe40008000f00 */
[----:B------:R-:W-:Y:S02]  /*0040*/  MOV R23, UR5 ;  /* 0x0000000500177c02 */ /* 0x000fe40008000f00 */
[----:B------:R-:W-:-:S04]  /*0050*/  ISETP.NE.U32.AND P0, PT, R20, RZ, PT ;  /* 0x000000ff1400720c */ /* 0x000fc80003f05070 */
[----:B------:R-:W-:-:S13]  /*0060*/  ISETP.NE.AND.EX P0, PT, R23, RZ, PT, P0 ;  /* 0x000000ff1700720c */ /* 0x000fda0003f05300 */
        /* <DEDUP_REMOVED lines=8> */
.L_x_113:
[----:B------:R-:W0:Y:S01]  /*00f0*/  LDCU UR4, c[0x0][0x380] ;  /* 0x00007000ff0477ac */ /* 0x000e220008000800 */
[----:B------:R-:W-:Y:S01]  /*0100*/  BSSY.RECONVERGENT B0, `(.L_x_114) ;  /* 0x00003a3000007945 */ /* 0x000fe20003800200 */
[----:B0-----:R-:W-:-:S09]  /*0110*/  ULOP3.LUT UP0, URZ, UR4, 0xf, URZ, 0xc0, !UPT ;  /* 0x0000000f04ff7892 */ /* 0x001fd2000f80c0ff */
[----:B------:R-:W-:Y:S05]  /*0120*/  BRA.U UP0, `(.L_x_115) ;  /* 0x0000001d00147547 */ /* 0x000fea000b800000 */
[----:B------:R-:W-:-:S04]  /*0130*/  ISETP.GT.U32.AND P0, PT, R20, 0xfff, PT ;  /* 0x00000fff1400780c */ /* 0x000fc80003f04070 */
[----:B------:R-:W-:-:S13]  /*0140*/  ISETP.GT.U32.AND.EX P0, PT, R23, RZ, PT, P0 ;  /* 0x000000ff1700720c */ /* 0x000fda0003f04100 */
[----:B------:R-:W-:Y:S05]  /*0150*/  @P0 BRA `(.L_x_116) ;  /* 0x0000000c00800947 */ /* 0x000fea0003800000 */
[----:B------:R-:W0:Y:S01]  /*0160*/  S2R R9, SR_TID.X ;  /* 0x0000000000097919 */ /* 0x000e220000002100 */
[----:B------:R-:W-:Y:S01]  /*0170*/  BSSY.RECONVERGENT B1, `(.L_x_117) ;  /* 0x0000009000017945 */ /* 0x000fe20003800200 */
[----:B------:R-:W-:Y:S01]  /*0180*/  HFMA2 R17, -RZ, RZ, 0, 0 ;  /* 0x00000000ff117431 */ /* 0x000fe200000001ff */
[----:B0-----:R-:W-:Y:S02]  /*0190*/  ISETP.GE.U32.AND P0, PT, R9, R20, PT ;  /* 0x000000140900720c */ /* 0x001fe40003f06070 */
[----:B------:R-:W-:-:S11]  /*01a0*/  MOV R11, R9 ;  /* 0x00000009000b7202 */ /* 0x000fd60000000f00 */
[----:B------:R-:W-:Y:S05]  /*01b0*/  @P0 BRA `(.L_x_118) ;  /* 0x0000000000100947 */ /* 0x000fea0003800000 */
[----:B------:R-:W0:Y:S02]  /*01c0*/  LDC.64 R2, c[0x0][0x380] ;  /* 0x0000e000ff027b82 */ /* 0x000e240000000a00 */
[----:B0-----:R-:W-:-:S05]  /*01d0*/  IMAD.WIDE.U32 R2, R9, 0x4, R2 ;  /* 0x0000000409027825 */ /* 0x001fca00078e0002 */
[----:B------:R0:W5:Y:S01]  /*01e0*/  LDG.E.CONSTANT R17, desc[UR6][R2.64] ;  /* 0x0000000602117981 */ /* 0x000162000c1e9900 */
[----:B------:R-:W-:-:S07]  /*01f0*/  IADD3 R11, PT, PT, R9, 0x100, RZ ;  /* 0x00000100090b7810 */ /* 0x000fce0007ffe0ff */
.L_x_118:
[----:B------:R-:W-:Y:S05]  /*0200*/  BSYNC.RECONVERGENT B1 ;  /* 0x0000000000017941 */ /* 0x000fea0003800200 */
.L_x_117:
[----:B------:R-:W-:Y:S01]  /*0210*/  ISETP.GE.U32.AND P0, PT, R11, R20, PT ;  /* 0x000000140b00720c */ /* 0x000fe20003f06070 */
        /* <DEDUP_REMOVED lines=13> */
[----:B0-----:R-:W-:-:S04]  /*02f0*/  IMAD.WIDE.U32 R2, R11, 0x4, R2 ;  /* 0x000000040b027825 */ /* 0x001fc800078e0002 */
[----:B------:R-:W-:-:S07]  /*0300*/  IMAD.MOV.U32 R4, RZ, RZ, R2 ;  /* 0x000000ffff047224 */ /* 0x000fce00078e0002 */
.L_x_123:
[----:B------:R-:W-:-:S06]  /*0310*/  MOV R2, R4 ;  /* 0x0000000400027202 */ /* 0x000fcc0000000f00 */
[----:B------:R0:W2:Y:S01]  /*0320*/  LDG.E.CONSTANT R2, desc[UR6][R2.64] ;  /* 0x0000000602027981 */ /* 0x0000a2000c1e9900 */
[----:B------:R-:W-:Y:S02]  /*0330*/  IADD3 R0, PT, PT, R0, 0x1, RZ ;  /* 0x0000000100007810 */ /* 0x000fe40007ffe0ff */
[----:B------:R-:W-:Y:S02]  /*0340*/  IADD3 R4, P2, PT, R4, 0x400, RZ ;  /* 0x0000040004047810 */ /* 0x000fe40007f5e0ff */
[----:B------:R-:W-:Y:S02]  /*0350*/  ISETP.NE.AND P0, PT, R0, RZ, PT ;  /* 0x000000ff0000720c */ /* 0x000fe40003f05270 */
[----:B------:R-:W-:Y:S02]  /*0360*/  IADD3 R11, PT, PT, R11, 0x100, RZ ;  /* 0x000001000b0b7810 */ /* 0x000fe40007ffe0ff */
[----:B0-----:R-:W-:Y:S01]  /*0370*/  IADD3.X R3, PT, PT, RZ, R3, RZ, P2, !PT ;  /* 0x00000003ff037210 */ /* 0x001fe200017fe4ff */
[----:B--2--5:R-:W-:-:S08]  /*0380*/  FADD R17, R2, R17 ;  /* 0x0000001102117221 */ /* 0x024fd00000000000 */
[----:B------:R-:W-:Y:S05]  /*0390*/  @P0 BRA `(.L_x_123) ;  /* 0xfffffffc00dc0947 */ /* 0x000fea000383ffff */
.L_x_122:
[----:B------:R-:W-:Y:S05]  /*03a0*/  BSYNC.RECONVERGENT B2 ;  /* 0x0000000000027941 */ /* 0x000fea0003800200 */
.L_x_121:
[----:B------:R-:W-:Y:S05]  /*03b0*/  @!P1 BRA `(.L_x_120) ;  /* 0x0000000400689947 */ /* 0x000fea0003800000 */
[----:B------:R-:W-:Y:S01]  /*03c0*/  IADD3 R0, PT, PT, -R11, R20, RZ ;  /* 0x000000140b007210 */ /* 0x000fe20007ffe1ff */
[----:B------:R-:W-:Y:S01]  /*03d0*/  BSSY.RECONVERGENT B2, `(.L_x_124) ;  /* 0x0000031000027945 */ /* 0x000fe20003800200 */
[----:B------:R-:W-:Y:S02]  /*03e0*/  PLOP3.LUT P0, PT, PT, PT, PT, 0x80, 0x8 ;  /* 0x000000000008781c */ /* 0x000fe40003f0f070 */
[----:B------:R-:W-:-:S13]  /*03f0*/  ISETP.GT.AND P1, PT, R0, 0xc00, PT ;  /* 0x00000c000000780c */ /* 0x000fda0003f24270 */
[----:B------:R-:W-:Y:S05]  /*0400*/  @!P1 BRA `(.L_x_125) ;  /* 0x0000000000b49947 */ /* 0x000fea0003800000 */
[----:B------:R-:W-:Y:S01]  /*0410*/  PLOP3.LUT P0, PT, PT, PT, PT, 0x8, 0x80 ;  /* 0x000000000080781c */ /* 0x000fe20003f0e170 */
[----:B------:R-:W-:-:S12]  /*0420*/  VIADD R0, R20, 0xfffff400 ;  /* 0xfffff40014007836 */ /* 0x000fd80000000000 */
.L_x_126:
        /* <DEDUP_REMOVED lines=43> */
.L_x_125:
[----:B------:R-:W-:Y:S05]  /*06e0*/  BSYNC.RECONVERGENT B2 ;  /* 0x0000000000027941 */ /* 0x000fea0003800200 */
.L_x_124:
        /* <DEDUP_REMOVED lines=26> */
.L_x_128:
[----:B------:R-:W-:Y:S05]  /*0890*/  BSYNC.RECONVERGENT B2 ;  /* 0x0000000000027941 */ /* 0x000fea0003800200 */
.L_x_127:
        /* <DEDUP_REMOVED lines=12> */
.L_x_120:
[----:B------:R-:W-:Y:S05]  /*0960*/  BSYNC.RECONVERGENT B1 ;  /* 0x0000000000017941 */ /* 0x000fea0003800200 */
.L_x_119:
[----:B------:R-:W-:-:S04]  /*0970*/  ISETP.GE.U32.AND P0, PT, R20, 0x100, PT ;  /* 0x000001001400780c */ /* 0x000fc80003f06070 */
[----:B------:R-:W-:-:S13]  /*0980*/  ISETP.GE.U32.AND.EX P0, PT, R23, RZ, PT, P0 ;  /* 0x000000ff1700720c */ /* 0x000fda0003f06100 */
[----:B------:R-:W-:Y:S05]  /*0990*/  @!P0 BRA `(.L_x_129) ;  /* 0x0000000000908947 */ /* 0x000fea0003800000 */
[----:B-----5:R-:W1:Y:S01]  /*09a0*/  SHFL.DOWN P0, R0, R17, 0x1, 0x1f ;  /* 0x08201f0011007f89 */ /* 0x020e620000000000 */
[----:B------:R-:W-:Y:S01]  /*09b0*/  ISETP.NE.AND P4, PT, R9, RZ, PT ;  /* 0x000000ff0900720c */ /* 0x000fe20003f85270 */
[----:B0-----:R-:W0:Y:S01]  /*09c0*/  S2R R2, SR_LANEID ;  /* 0x0000000000027919 */ /* 0x001e220000000000 */
[----:B-1----:R-:W-:-:S05]  /*09d0*/  @P0 FADD R0, R0, R17 ;  /* 0x0000001100000221 */ /* 0x002fca0000000000 */
[----:B------:R-:W1:Y:S01]  /*09e0*/  SHFL.DOWN P0, R3, R0, 0x2, 0x1f ;  /* 0x08401f0000037f89 */ /* 0x000e620000000000 */
[----:B0-----:R-:W-:-:S13]  /*09f0*/  ISETP.NE.AND P1, PT, R2, RZ, PT ;  /* 0x000000ff0200720c */ /* 0x001fda0003f25270 */
[----:B------:R-:W0:Y:S01]  /*0a00*/  @!P1 S2R R7, SR_CgaCtaId ;  /* 0x0000000000079919 */ /* 0x000e220000008800 */
[----:B------:R-:W-:Y:S01]  /*0a10*/  @!P1 MOV R6, 0x400 ;  /* 0x0000040000069802 */ /* 0x000fe20000000f00 */
[----:B-1----:R-:W-:Y:S01]  /*0a20*/  @P0 FADD R3, R0, R3 ;  /* 0x0000000300030221 */ /* 0x002fe20000000000 */
[----:B------:R-:W-:-:S04]  /*0a30*/  @!P1 SHF.R.U32.HI R0, RZ, 0x3, R9 ;  /* 0x00000003ff009819 */ /* 0x000fc80000011609 */
[----:B------:R-:W1:Y:S01]  /*0a40*/  SHFL.DOWN P0, R4, R3, 0x4, 0x1f ;  /* 0x08801f0003047f89 */ /* 0x000e620000000000 */
[----:B------:R-:W-:Y:S02]  /*0a50*/  @!P1 LOP3.LUT R0, R0, 0x7c, RZ, 0xc0, !PT ;  /* 0x0000007c00009812 */ /* 0x000fe400078ec0ff */
[----:B0-----:R-:W-:Y:S01]  /*0a60*/  @!P1 LEA R7, R7, R6, 0x18 ;  /* 0x0000000607079211 */ /* 0x001fe200078ec0ff */
[----:B-1----:R-:W-:-:S03]  /*0a70*/  @P0 FADD R4, R3, R4 ;  /* 0x0000000403040221 */ /* 0x002fc60000000000 */
[----:B------:R-:W-:Y:S02]  /*0a80*/  @!P1 IADD3 R7, PT, PT, R0, R7, RZ ;  /* 0x0000000700079210 */ /* 0x000fe40007ffe0ff */
[----:B------:R-:W0:Y:S02]  /*0a90*/  SHFL.DOWN P0, R5, R4, 0x8, 0x1f ;  /* 0x09001f0004057f89 */ /* 0x000e240000000000 */
[----:B0-----:R-:W-:-:S05]  /*0aa0*/  @P0 FADD R5, R4, R5 ;  /* 0x0000000504050221 */ /* 0x001fca0000000000 */
[----:B------:R-:W0:Y:S02]  /*0ab0*/  SHFL.DOWN P0, R2, R5, 0x10, 0x1f ;  /* 0x0a001f0005027f89 */ /* 0x000e240000000000 */
[----:B0-----:R-:W-:-:S05]  /*0ac0*/  @P0 FADD R2, R5, R2 ;  /* 0x0000000205020221 */ /* 0x001fca0000000000 */
[----:B------:R0:W-:Y:S01]  /*0ad0*/  @!P1 STS [R7+0x8], R2 ;  /* 0x0000080207009388 */ /* 0x0001e20000000800 */
[----:B------:R-:W-:Y:S06]  /*0ae0*/  BAR.SYNC.DEFER_BLOCKING 0x0 ;  /* 0x0000000000007b1d */ /* 0x000fec0000010000 */
        /* <DEDUP_REMOVED lines=15> */
.L_x_129:
[C---:B------:R-:W-:Y:S01]  /*0be0*/  LOP3.LUT R0, R9.reuse, 0x3e0, RZ, 0xc0, !PT ;  /* 0x000003e009007812 */ /* 0x040fe200078ec0ff */
[----:B0-----:R-:W0:Y:S01]  /*0bf0*/  S2R R2, SR_LANEID ;  /* 0x0000000000027919 */ /* 0x001e220000000000 */
[----:B------:R-:W-:Y:S02]  /*0c00*/  ISETP.NE.AND P4, PT, R9, RZ, PT ;  /* 0x000000ff0900720c */ /* 0x000fe40003f85270 */
[----:B------:R-:W-:Y:S02]  /*0c10*/  IADD3 R3, PT, PT, R0, 0x20, RZ ;  /* 0x0000002000037810 */ /* 0x000fe40007ffe0ff */
[----:B------:R-:W-:Y:S02]  /*0c20*/  LOP3.LUT R5, RZ, R0, RZ, 0x33, !PT ;  /* 0x00000000ff057212 */ /* 0x000fe400078e33ff */
[-C--:B------:R-:W-:Y:S02]  /*0c30*/  ISETP.GT.U32.AND P0, PT, R3, R20.reuse, PT ;  /* 0x000000140300720c */ /* 0x080fe40003f04070 */
[----:B------:R-:W-:-:S04]  /*0c40*/  IADD3 R5, PT, PT, R5, R20, RZ ;  /* 0x0000001405057210 */ /* 0x000fc80007ffe0ff */
[----:B------:R-:W-:-:S06]  /*0c50*/  SEL R0, R5, 0x1f, P0 ;  /* 0x0000001f05007807 */ /* 0x000fcc0000000000 */
[----:B-----5:R-:W1:Y:S01]  /*0c60*/  SHFL.DOWN P0, R3, R17, 0x1, R0 ;  /* 0x0820000011037989 */ /* 0x020e620000000000 */
[----:B0-----:R-:W-:Y:S01]  /*0c70*/  ISETP.NE.AND P1, PT, R2, RZ, PT ;  /* 0x000000ff0200720c */ /* 0x001fe20003f25270 */
[----:B-1----:R-:W-:-:S12]  /*0c80*/  @P0 FADD R3, R3, R17 ;  /* 0x0000001103030221 */ /* 0x002fd80000000000 */
[----:B------:R-:W0:Y:S01]  /*0c90*/  @!P1 S2R R11, SR_CgaCtaId ;  /* 0x00000000000b9919 */ /* 0x000e220000008800 */
[----:B------:R-:W-:Y:S01]  /*0ca0*/  @!P1 MOV R6, 0x400 ;  /* 0x0000040000069802 */ /* 0x000fe20000000f00 */
[----:B------:R-:W1:Y:S02]  /*0cb0*/  SHFL.DOWN P0, R4, R3, 0x2, R0 ;  /* 0x0840000003047989 */ /* 0x000e640000000000 */
[----:B-1----:R-:W-:Y:S01]  /*0cc0*/  @P0 FADD R4, R3, R4 ;  /* 0x0000000403040221 */ /* 0x002fe20000000000 */
[----:B------:R-:W-:Y:S02]  /*0cd0*/  @!P1 SHF.R.U32.HI R3, RZ, 0x3, R9 ;  /* 0x00000003ff039819 */ /* 0x000fe40000011609 */
[----:B0-----:R-:W-:Y:S02]  /*0ce0*/  @!P1 LEA R6, R11, R6, 0x18 ;  /* 0x000000060b069211 */ /* 0x001fe400078ec0ff */
[----:B------:R-:W0:Y:S01]  /*0cf0*/  SHFL.DOWN P0, R5, R4, 0x4, R0 ;  /* 0x0880000004057989 */ /* 0x000e220000000000 */
[----:B------:R-:W-:-:S04]  /*0d00*/  @!P1 LOP3.LUT R3, R3, 0x7c, RZ, 0xc0, !PT ;  /* 0x0000007c03039812 */ /* 0x000fc800078ec0ff */
[----:B------:R-:W-:Y:S01]  /*0d10*/  @!P1 IADD3 R3, PT, PT, R3, R6, RZ ;  /* 0x0000000603039210 */ /* 0x000fe20007ffe0ff */
[----:B0-----:R-:W-:-:S05]  /*0d20*/  @P0 FADD R5, R4, R5 ;  /* 0x0000000504050221 */ /* 0x001fca0000000000 */
[----:B------:R-:W0:Y:S02]  /*0d30*/  SHFL.DOWN P0, R7, R5, 0x8, R0 ;  /* 0x0900000005077989 */ /* 0x000e240000000000 */
[----:B0-----:R-:W-:-:S05]  /*0d40*/  @P0 FADD R7, R5, R7 ;  /* 0x0000000705070221 */ /* 0x001fca0000000000 */
[----:B------:R-:W0:Y:S02]  /*0d50*/  SHFL.DOWN P0, R2, R7, 0x10, R0 ;  /* 0x0a00000007027989 */ /* 0x000e240000000000 */
[----:B0-----:R-:W-:-:S05]  /*0d60*/  @P0 FADD R2, R7, R2 ;  /* 0x0000000207020221 */ /* 0x001fca0000000000 */
[----:B------:R4:W-:Y:S01]  /*0d70*/  @!P1 STS [R3+0x8], R2 ;  /* 0x0000080203009388 */ /* 0x0009e20000000800 */
[----:B------:R-:W-:Y:S06]  /*0d80*/  BAR.SYNC.DEFER_BLOCKING 0x0 ;  /* 0x0000000000007b1d */ /* 0x000fec0000010000 */
[----:B------:R-:W-:Y:S05]  /*0d90*/  @P4 BRA `(.L_x_130) ;  /* 0x0000002c00644947 */ /* 0x000fea0003800000 */
[----:B------:R-:W0:Y:S01]  /*0da0*/  S2UR UR5, SR_CgaCtaId ;  /* 0x00000000000579c3 */ /* 0x000e220000008800 */
[----:B------:R-:W-:Y:S01]  /*0db0*/  UMOV UR4, 0x400 ;  /* 0x0000040000047882 */ /* 0x000fe20000000000 */
[C---:B------:R-:W-:Y:S02]  /*0dc0*/  ISETP.GT.U32.AND P3, PT, R20.reuse, 0x20, PT ;  /* 0x000000201400780c */ /* 0x040fe40003f64070 */
[C---:B------:R-:W-:Y:S02]  /*0dd0*/  ISETP.GT.U32.AND P1, PT, R20.reuse, 0x40, PT ;  /* 0x000000401400780c */ /* 0x040fe40003f24070 */
[C---:B------:R-:W-:Y:S02]  /*0de0*/  ISETP.GT.U32.AND.EX P3, PT, R23.reuse, RZ, PT, P3 ;  /* 0x000000ff1700720c */ /* 0x040fe40003f64130 */
[----:B------:R-:W-:Y:S02]  /*0df0*/  ISETP.GT.U32.AND P0, PT, R20, 0x60, PT ;  /* 0x000000601400780c */ /* 0x000fe40003f04070 */
[----:B------:R-:W-:-:S02]  /*0e00*/  ISETP.GT.U32.AND.EX P1, PT, R23, RZ, PT, P1 ;  /* 0x000000ff1700720c */ /* 0x000fc40003f24110 */
[C---:B------:R-:W-:Y:S02]  /*0e10*/  ISETP.GT.U32.AND P2, PT, R20.reuse, 0x80, PT ;  /* 0x000000801400780c */ /* 0x040fe40003f44070 */
[C---:B------:R-:W-:Y:S02]  /*0e20*/  ISETP.GT.U32.AND.EX P0, PT, R23.reuse, RZ, PT, P0 ;  /* 0x000000ff1700720c */ /* 0x040fe40003f04100 */
[----:B------:R-:W-:Y:S02]  /*0e30*/  ISETP.GT.U32.AND P5, PT, R20, 0xa0, PT ;  /* 0x000000a01400780c */ /* 0x000fe40003fa4070 */
[C---:B------:R-:W-:Y:S02]  /*0e40*/  ISETP.GT.U32.AND.EX P2, PT, R23.reuse, RZ, PT, P2 ;  /* 0x000000ff1700720c */ /* 0x040fe40003f44120 */
[----:B------:R-:W-:Y:S01]  /*0e50*/  ISETP.GT.U32.AND.EX P5, PT, R23, RZ, PT, P5 ;  /* 0x000000ff1700720c */ /* 0x000fe20003fa4150 */
[----:B0-----:R-:W-:-:S09]  /*0e60*/  ULEA UR4, UR5, UR4, 0x18 ;  /* 0x0000000405047291 */ /* 0x001fd2000f8ec0ff */
[----:B----4-:R-:W0:Y:S04]  /*0e70*/  LDS R3, [UR4+0xc] ;  /* 0x00000c04ff037984 */ /* 0x010e280008000800 */
[----:B------:R-:W1:Y:S04]  /*0e80*/  LDS.128 R4, [UR4+0x10] ;  /* 0x00001004ff047984 */ /* 0x000e680008000c00 */
[----:B------:R-:W2:Y:S01]  /*0e90*/  LDS.64 R8, [UR4+0x20] ;  /* 0x00002004ff087984 */ /* 0x000ea20008000a00 */
[----:B0-----:R-:W-:Y:S01]  /*0ea0*/  @P3 FADD R2, R2, R3 ;  /* 0x0000000302023221 */ /* 0x001fe20000000000 */
[----:B------:R-:W-:-:S03]  /*0eb0*/  ISETP.GT.U32.AND P3, PT, R20, 0xc0, PT ;  /* 0x000000c01400780c */ /* 0x000fc60003f64070 */
[----:B-1----:R-:W-:Y:S01]  /*0ec0*/  @P1 FADD R2, R2, R4 ;  /* 0x0000000402021221 */ /* 0x002fe20000000000 */
[----:B------:R-:W-:Y:S02]  /*0ed0*/  ISETP.GT.U32.AND P1, PT, R20, 0xe0, PT ;  /* 0x000000e01400780c */ /* 0x000fe40003f24070 */
[C---:B------:R-:W-:Y:S01]  /*0ee0*/  ISETP.GT.U32.AND.EX P3, PT, R23.reuse, RZ, PT, P3 ;  /* 0x000000ff1700720c */ /* 0x040fe20003f64130 */
[----:B------:R-:W-:Y:S01]  /*0ef0*/  @P0 FADD R2, R2, R5 ;  /* 0x0000000502020221 */ /* 0x000fe20000000000 */
[----:B------:R-:W-:-:S03]  /*0f00*/  ISETP.GT.U32.AND.EX P1, PT, R23, RZ, PT, P1 ;  /* 0x000000ff1700720c */ /* 0x000fc60003f24110 */
[----:B------:R-:W-:-:S04]  /*0f10*/  @P2 FADD R2, R2, R6 ;  /* 0x0000000602022221 */ /* 0x000fc80000000000 */
[----:B------:R-:W-:-:S04]  /*0f20*/  @P5 FADD R2, R2, R7 ;  /* 0x0000000702025221 */ /* 0x000fc80000000000 */
[----:B--2---:R-:W-:-:S04]  /*0f30*/  @P3 FADD R2, R2, R8 ;  /* 0x0000000802023221 */ /* 0x004fc80000000000 */
[----:B------:R-:W-:Y:S01]  /*0f40*/  @P1 FADD R2, R2, R9 ;  /* 0x0000000902021221 */ /* 0x000fe20000000000 */
[----:B------:R-:W-:Y:S06]  /*0f50*/  BRA `(.L_x_130) ;  /* 0x0000002800f47947 */ /* 0x000fec0003800000 */
.L_x_116:
        /* <DEDUP_REMOVED lines=8> */
[----:B------:R-:W-:Y:S01]  /*0fe0*/  IADD3 R21, P1, PT, R20, -0x1000, RZ ;  /* 0xfffff00014157810 */ /* 0x000fe20007f3e0ff */
[----:B------:R-:W-:-:S02]  /*0ff0*/  HFMA2 R27, -RZ, RZ, 0, 0.00048828125 ;  /* 0x00001000ff1b7431 */ /* 0x000fc400000001ff */
[----:B------:R-:W-:Y:S01]  /*1000*/  IMAD.MOV.U32 R28, RZ, RZ, RZ ;  /* 0x000000ffff1c7224 */ /* 0x000fe200078e00ff */
[----:B------:R-:W-:Y:S02]  /*1010*/  ISETP.GE.U32.AND P0, PT, R21, 0x1000, PT ;  /* 0x000010001500780c */ /* 0x000fe40003f06070 */
[----:B------:R-:W-:-:S04]  /*1020*/  IADD3.X R26, PT, PT, R23, -0x1, RZ, P1, !PT ;  /* 0xffffffff171a7810 */ /* 0x000fc80000ffe4ff */
[----:B------:R-:W-:Y:S01]  /*1030*/  ISETP.GE.U32.AND.EX P0, PT, R26, RZ, PT, P0 ;  /* 0x000000ff1a00720c */ /* 0x000fe20003f06100 */
        /* <DEDUP_REMOVED lines=16> */
[----:B------:R-:W0:Y:S01]  /*1140*/  LDC.64 R22, c[0x0][0x390] ;  /* 0x0000e400ff167b82 */ /* 0x000e220000000a00 */
[----:B------:R-:W-:Y:S02]  /*1150*/  MOV R27, 0x1000 ;  /* 0x00001000001b7802 */ /* 0x000fe40000000f00 */
[----:B------:R-:W-:-:S07]  /*1160*/  MOV R28, RZ ;  /* 0x000000ff001c7202 */ /* 0x000fce0000000f00 */
.L_x_133:
[----:B------:R-:W-:-:S04]  /*1170*/  LEA R24, P0, R27, R2, 0x2 ;  /* 0x000000021b187211 */ /* 0x000fc800078010ff */
[----:B------:R-:W-:-:S05]  /*1180*/  LEA.HI.X R25, R27, R3, R28, 0x2, P0 ;  /* 0x000000031b197211 */ /* 0x000fca00000f141c */
[----:B------:R-:W2:Y:S04]  /*1190*/  LDG.E.128.CONSTANT R16, desc[UR6][R24.64+0x1000] ;  /* 0x0010000618107981 */ /* 0x000ea8000c1e9d00 */
[----:B------:R-:W3:Y:S04]  /*11a0*/  LDG.E.128.CONSTANT R4, desc[UR6][R24.64+0x2000] ;  /* 0x0020000618047981 */ /* 0x000ee8000c1e9d00 */
[----:B------:R-:W4:Y:S04]  /*11b0*/  LDG.E.128.CONSTANT R12, desc[UR6][R24.64] ;  /* 0x00000006180c7981 */ /* 0x000f28000c1e9d00 */
[----:B------:R-:W5:Y:S01]  /*11c0*/  LDG.E.128.CONSTANT R8, desc[UR6][R24.64+0x3000] ;  /* 0x0030000618087981 */ /* 0x000f62000c1e9d00 */
[----:B0-----:R-:W-:Y:S01]  /*11d0*/  MOV R20, R22 ;  /* 0x0000001600147202 */ /* 0x001fe20000000f00 */
[----:B--2---:R-:W-:Y:S01]  /*11e0*/  FADD R17, R17, R18 ;  /* 0x0000001211117221 */ /* 0x004fe20000000000 */
[----:B---3--:R-:W-:-:S02]  /*11f0*/  FADD R18, R19, R4 ;  /* 0x0000000413127221 */ /* 0x008fc40000000000 */
[----:B------:R-:W-:Y:S01]  /*1200*/  IADD3 R4, P1, PT, -R27, R20, RZ ;  /* 0x000000141b047210 */ /* 0x000fe20007f3e1ff */
[----:B------:R-:W-:-:S03]  /*1210*/  FADD R5, R5, R6 ;  /* 0x0000000605057221 */ /* 0x000fc60000000000 */
[----:B------:R-:W-:Y:S02]  /*1220*/  ISETP.GE.U32.AND P0, PT, R4, 0x1000, PT ;  /* 0x000010000400780c */ /* 0x000fe40003f06070 */
[----:B------:R-:W-:Y:S01]  /*1230*/  IADD3.X R4, PT, PT, ~R28, R23, RZ, P1, !PT ;  /* 0x000000171c047210 */ /* 0x000fe20000ffe5ff */
[----:B----4-:R-:W-:Y:S01]  /*1240*/  FADD R12, R12, R29 ;  /* 0x0000001d0c0c7221 */ /* 0x010fe20000000000 */
[----:B------:R-:W-:Y:S01]  /*1250*/  FADD R13, R13, R14 ;  /* 0x0000000e0d0d7221 */ /* 0x000fe20000000000 */
[----:B------:R-:W-:Y:S01]  /*1260*/  FADD R14, R15, R16 ;  /* 0x000000100f0e7221 */ /* 0x000fe20000000000 */
[----:B-----5:R-:W-:Y:S01]  /*1270*/  FADD R6, R7, R8 ;  /* 0x0000000807067221 */ /* 0x020fe20000000000 */
[----:B------:R-:W-:Y:S01]  /*1280*/  FADD R9, R9, R10 ;  /* 0x0000000a09097221 */ /* 0x000fe20000000000 */
[----:B------:R-:W-:Y:S01]  /*1290*/  ISETP.GE.U32.AND.EX P0, PT, R4, RZ, PT, P0 ;  /* 0x000000ff0400720c */ /* 0x000fe20003f06100 */
[----:B------:R-:W-:Y:S01]  /*12a0*/  FADD R12, R12, R13 ;  /* 0x0000000d0c0c7221 */ /* 0x000fe20000000000 */
[----:B------:R-:W-:Y:S01]  /*12b0*/  FADD R13, R14, R17 ;  /* 0x000000110e0d7221 */ /* 0x000fe20000000000 */
[----:B------:R-:W-:Y:S01]  /*12c0*/  FADD R5, R18, R5 ;  /* 0x0000000512057221 */ /* 0x000fe20000000000 */
[----:B------:R-:W-:-:S02]  /*12d0*/  FADD R6, R6, R9 ;  /* 0x0000000906067221 */ /* 0x000fc40000000000 */
[----:B------:R-:W-:Y:S02]  /*12e0*/  FADD R12, R12, R13 ;  /* 0x0000000d0c0c7221 */ /* 0x000fe40000000000 */
[----:B------:R-:W-:-:S04]  /*12f0*/  FADD R5, R5, R6 ;  /* 0x0000000605057221 */ /* 0x000fc80000000000 */
[----:B------:R-:W-:-:S04]  /*1300*/  FADD R5, R12, R5 ;  /* 0x000000050c057221 */ /* 0x000fc80000000000 */
[----:B------:R-:W-:Y:S01]  /*1310*/  FADD R29, R11, R5 ;  /* 0x000000050b1d7221 */ /* 0x000fe20000000000 */
[----:B------:R-:W-:Y:S06]  /*1320*/  @!P0 BRA `(.L_x_132) ;  /* 0x0000000800048947 */ /* 0x000fec0003800000 */
[----:B------:R-:W-:-:S04]  /*1330*/  IADD3 R27, P0, PT, R27, 0x1000, RZ ;  /* 0x000010001b1b7810 */ /* 0x000fc80007f1e0ff */
[----:B------:R-:W-:Y:S02]  /*1340*/  IADD3.X R28, PT, PT, RZ, R28, RZ, P0, !PT ;  /* 0x0000001cff1c7210 */ /* 0x000fe400007fe4ff */
[----:B------:R-:W-:-:S04]  /*1350*/  ISETP.GT.U32.AND P0, PT, R27, R21, PT ;  /* 0x000000151b00720c */ /* 0x000fc80003f04070 */
[----:B------:R-:W-:-:S13]  /*1360*/  ISETP.GT.U32.AND.EX P0, PT, R28, R26, PT, P0 ;  /* 0x0000001a1c00720c */ /* 0x000fda0003f04100 */
[----:B------:R-:W-:Y:S05]  /*1370*/  @!P0 BRA `(.L_x_133) ;  /* 0xfffffffc007c8947 */ /* 0x000fea000383ffff */
.L_x_131:
[----:B------:R-:W-:-:S04]  /*1380*/  ISETP.GE.U32.AND P0, PT, R27, R20, PT ;  /* 0x000000141b00720c */ /* 0x000fc80003f06070 */
[----:B------:R-:W-:-:S13]  /*1390*/  ISETP.GE.U32.AND.EX P0, PT, R28, R23, PT, P0 ;  /* 0x000000171c00720c */ /* 0x000fda0003f06100 */
[----:B------:R-:W-:Y:S05]  /*13a0*/  @P0 BRA `(.L_x_132) ;  /* 0x0000000400e40947 */ /* 0x000fea0003800000 */
[----:B------:R-:W-:Y:S01]  /*13b0*/  IADD3 R5, PT, PT, -R27, R20, RZ ;  /* 0x000000141b057210 */ /* 0x000fe20007ffe1ff */
[----:B------:R-:W-:Y:S03]  /*13c0*/  BSSY.RECONVERGENT B1, `(.L_x_132) ;  /* 0x0000077000017945 */ /* 0x000fe60003800200 */
[----:B------:R-:W-:-:S13]  /*13d0*/  ISETP.GE.AND P0, PT, R0, R5, PT ;  /* 0x000000050000720c */ /* 0x000fda0003f06270 */
[----:B------:R-:W-:Y:S05]  /*13e0*/  @P0 BRA `(.L_x_134) ;  /* 0x0000000400d00947 */ /* 0x000fea0003800000 */
[----:B------:R-:W-:Y:S01]  /*13f0*/  LOP3.LUT R2, RZ, R0, RZ, 0x33, !PT ;  /* 0x00000000ff027212 */ /* 0x000fe200078e33ff */
[----:B------:R-:W-:Y:S01]  /*1400*/  BSSY.RECONVERGENT B2, `(.L_x_135) ;  /* 0x000001a000027945 */ /* 0x000fe20003800200 */
[----:B------:R-:W-:Y:S02]  /*1410*/  IMAD.MOV.U32 R4, RZ, RZ, R0 ;  /* 0x000000ffff047224 */ /* 0x000fe400078e0000 */
[----:B------:R-:W-:-:S04]  /*1420*/  IADD3 R2, PT, PT, -R27, R20, R2 ;  /* 0x000000141b027210 */ /* 0x000fc80007ffe102 */
[C---:B------:R-:W-:Y:S02]  /*1430*/  LOP3.LUT R3, R2.reuse, 0x300, RZ, 0xc0, !PT ;  /* 0x0000030002037812 */ /* 0x040fe400078ec0ff */
[----:B------:R-:W-:Y:S02]  /*1440*/  ISETP.GE.U32.AND P1, PT, R2, 0x300, PT ;  /* 0x000003000200780c */ /* 0x000fe40003f26070 */
[----:B------:R-:W-:-:S13]  /*1450*/  ISETP.NE.AND P0, PT, R3, 0x300, PT ;  /* 0x000003000300780c */ /* 0x000fda0003f05270 */
[----:B------:R-:W-:Y:S05]  /*1460*/  @!P0 BRA `(.L_x_136) ;  /* 0x00000000004c8947 */ /* 0x000fea0003800000 */
[----:B------:R-:W0:Y:S01]  /*1470*/  LDCU.64 UR4, c[0x0][0x380] ;  /* 0x00007000ff0477ac */ /* 0x000e220008000a00 */
[----:B------:R-:W-:Y:S02]  /*1480*/  IADD3 R8, P0, PT, R0, R27, RZ ;  /* 0x0000001b00087210 */ /* 0x000fe40007f1e0ff */
[----:B------:R-:W-:Y:S02]  /*1490*/  LEA.HI R2, R2, 0x1, RZ, 0x18 ;  /* 0x0000000102027811 */ /* 0x000fe400078fc0ff */
[----:B------:R-:W-:Y:S02]  /*14a0*/  IADD3.X R3, PT, PT, RZ, R28, RZ, P0, !PT ;  /* 0x0000001cff037210 */ /* 0x000fe400007fe4ff */
[----:B------:R-:W-:Y:S02]  /*14b0*/  LOP3.LUT R2, R2, 0x3, RZ, 0xc0, !PT ;  /* 0x0000000302027812 */ /* 0x000fe400078ec0ff */
[----:B------:R-:W-:Y:S02]  /*14c0*/  MOV R4, R0 ;  /* 0x0000000000047202 */ /* 0x000fe40000000f00 */
[----:B------:R-:W-:-:S02]  /*14d0*/  IADD3 R6, PT, PT, -R2, RZ, RZ ;  /* 0x000000ff02067210 */ /* 0x000fc40007ffe1ff */
[----:B0-----:R-:W-:-:S04]  /*14e0*/  LEA R7, P2, R8, UR4, 0x2 ;  /* 0x0000000408077c11 */ /* 0x001fc8000f8410ff */
[----:B------:R-:W-:-:S09]  /*14f0*/  LEA.HI.X R8, R8, UR5, R3, 0x2, P2 ;  /* 0x0000000508087c11 */ /* 0x000fd200090f1403 */
.L_x_137:
[----:B------:R-:W-:Y:S02]  /*1500*/  MOV R2, R7 ;  /* 0x0000000700027202 */ /* 0x000fe40000000f00 */
        /* <DEDUP_REMOVED lines=9> */
.L_x_136:
[----:B------:R-:W-:Y:S05]  /*15a0*/  BSYNC.RECONVERGENT B2 ;  /* 0x0000000000027941 */ /* 0x000fea0003800200 */
.L_x_135:
[----:B------:R-:W-:Y:S05]  /*15b0*/  @!P1 BRA `(.L_x_134) ;  /* 0x00000004005c9947 */ /* 0x000fea0003800000 */
[----:B------:R-:W0:Y:S01]  /*15c0*/  LDCU.64 UR4, c[0x0][0x380] ;  /* 0x00007000ff0477ac */ /* 0x000e220008000a00 */
[----:B------:R-:W-:Y:S01]  /*15d0*/  IADD3 R3, PT, PT, R5, -R4, RZ ;  /* 0x8000000405037210 */ /* 0x000fe20007ffe0ff */
[----:B------:R-:W-:Y:S01]  /*15e0*/  BSSY.RECONVERGENT B2, `(.L_x_138) ;  /* 0x000002f000027945 */ /* 0x000fe20003800200 */
[----:B------:R-:W-:Y:S02]  /*15f0*/  IADD3 R27, P0, PT, R4, R27, RZ ;  /* 0x0000001b041b7210 */ /* 0x000fe40007f1e0ff */
[----:B------:R-:W-:Y:S02]  /*1600*/  ISETP.GT.AND P1, PT, R3, 0xc00, PT ;  /* 0x00000c000300780c */ /* 0x000fe40003f24270 */
[----:B------:R-:W-:Y:S02]  /*1610*/  IADD3.X R28, PT, PT, RZ, R28, RZ, P0, !PT ;  /* 0x0000001cff1c7210 */ /* 0x000fe400007fe4ff */
[----:B0-----:R-:W-:-:S04]  /*1620*/  LEA R2, P0, R27, UR4, 0x2 ;  /* 0x000000041b027c11 */ /* 0x001fc8000f8010ff */
[----:B------:R-:W-:Y:S02]  /*1630*/  LEA.HI.X R3, R27, UR5, R28, 0x2, P0 ;  /* 0x000000051b037c11 */ /* 0x000fe400080f141c */
[----:B------:R-:W-:-:S03]  /*1640*/  PLOP3.LUT P0, PT, PT, PT, PT, 0x80, 0x8 ;  /* 0x000000000008781c */ /* 0x000fc60003f0f070 */
[----:B------:R-:W-:Y:S10]  /*1650*/  @!P1 BRA `(.L_x_139) ;  /* 0x00000000009c9947 */ /* 0x000ff40003800000 */
[----:B------:R-:W-:Y:S02]  /*1660*/  PLOP3.LUT P0, PT, PT, PT, PT, 0x8, 0x80 ;  /* 0x000000000080781c */ /* 0x000fe40003f0e170 */
[----:B------:R-:W-:-:S11]  /*1670*/  IADD3 R9, PT, PT, R5, -0xc00, RZ ;  /* 0xfffff40005097810 */ /* 0x000fd60007ffe0ff */
.L_x_140:
        /* <DEDUP_REMOVED lines=37> */
.L_x_139:
[----:B------:R-:W-:Y:S05]  /*18d0*/  BSYNC.RECONVERGENT B2 ;  /* 0x0000000000027941 */ /* 0x000fea0003800200 */
.L_x_138:
[----:B------:R-:W-:Y:S01]  /*18e0*/  IMAD.IADD R6, R5, 0x1, -R4 ;  /* 0x0000000105067824 */ /* 0x000fe200078e0a04 */
[----:B------:R-:W-:Y:S04]  /*18f0*/  BSSY.RECONVERGENT B2, `(.L_x_141) ;  /* 0x0000019000027945 */ /* 0x000fe80003800200 */
        /* <DEDUP_REMOVED lines=10> */
[----:B------:R-:W-:-:S02]  /*19a0*/  PLOP3.LUT P0, PT, PT, PT, PT, 0x8, 0x80 ;  /* 0x000000000080781c */ /* 0x000fc40003f0e170 */
[----:B------:R-:W-:Y:S01]  /*19b0*/  IADD3 R4, PT, PT, R4, 0x800, RZ ;  /* 0x0000080004047810 */ /* 0x000fe20007ffe0ff */
        /* <DEDUP_REMOVED lines=12> */
.L_x_142:
[----:B------:R-:W-:Y:S05]  /*1a80*/  BSYNC.RECONVERGENT B2 ;  /* 0x0000000000027941 */ /* 0x000fea0003800200 */
.L_x_141:
        /* <DEDUP_REMOVED lines=10> */
.L_x_134:
[----:B------:R-:W-:Y:S05]  /*1b30*/  BSYNC.RECONVERGENT B1 ;  /* 0x0000000000017941 */ /* 0x000fea0003800200 */
.L_x_132:
[----:B------:R-:W0:Y:S01]  /*1b40*/  SHFL.DOWN P0, R4, R29, 0x1, 0x1f ;  /* 0x08201f001d047f89 */ /* 0x000e220000000000 */
[----:B------:R-:W-:Y:S01]  /*1b50*/  ISETP.NE.AND P4, PT, R0, RZ, PT ;  /* 0x000000ff0000720c */ /* 0x000fe20003f85270 */
        /* <DEDUP_REMOVED lines=34> */
.L_x_115:
[----:B------:R-:W-:-:S04]  /*1d80*/  ISETP.GT.U32.AND P0, PT, R20, 0xfff, PT ;  /* 0x00000fff1400780c */ /* 0x000fc80003f04070 */
[----:B------:R-:W-:-:S13]  /*1d90*/  ISETP.GT.U32.AND.EX P0, PT, R23, RZ, PT, P0 ;  /* 0x000000ff1700720c */ /* 0x000fda0003f04100 */
[----:B------:R-:W-:Y:S05]  /*1da0*/  @P0 BRA `(.L_x_143) ;  /* 0x0000000c00800947 */ /* 0x000fea0003800000 */
[----:B------:R-:W0:Y:S01]  /*1db0*/  S2R R9, SR_TID.X ;  /* 0x0000000000097919 */ /* 0x000e220000002100 */
[----:B------:R-:W-:Y:S01]  /*1dc0*/  BSSY.RECONVERGENT B1, `(.L_x_144) ;  /* 0x0000009000017945 */ /* 0x000fe20003800200 */
[----:B------:R-:W-:Y:S01]  /*1dd0*/  HFMA2 R17, -RZ, RZ, 0, 0 ;  /* 0x00000000ff117431 */ /* 0x000fe200000001ff */
[----:B0-----:R-:W-:Y:S01]  /*1de0*/  ISETP.GE.U32.AND P0, PT, R9, R20, PT ;  /* 0x000000140900720c */ /* 0x001fe20003f06070 */
[----:B------:R-:W-:-:S12]  /*1df0*/  IMAD.MOV.U32 R11, RZ, RZ, R9 ;  /* 0x000000ffff0b7224 */ /* 0x000fd800078e0009 */
[----:B------:R-:W-:Y:S05]  /*1e00*/  @P0 BRA `(.L_x_145) ;  /* 0x0000000000100947 */ /* 0x000fea0003800000 */
[----:B------:R-:W0:Y:S02]  /*1e10*/  LDC.64 R2, c[0x0][0x380] ;  /* 0x0000e000ff027b82 */ /* 0x000e240000000a00 */
[----:B0-----:R-:W-:-:S05]  /*1e20*/  IMAD.WIDE.U32 R2, R9, 0x4, R2 ;  /* 0x0000000409027825 */ /* 0x001fca00078e0002 */
[----:B------:R0:W5:Y:S01]  /*1e30*/  LDG.E.CONSTANT R17, desc[UR6][R2.64] ;  /* 0x0000000602117981 */ /* 0x000162000c1e9900 */
[----:B------:R-:W-:-:S07]  /*1e40*/  IADD3 R11, PT, PT, R9, 0x100, RZ ;  /* 0x00000100090b7810 */ /* 0x000fce0007ffe0ff */
.L_x_145:
[----:B------:R-:W-:Y:S05]  /*1e50*/  BSYNC.RECONVERGENT B1 ;  /* 0x0000000000017941 */ /* 0x000fea0003800200 */
.L_x_144:
        /* <DEDUP_REMOVED lines=14> */
[----:B0-----:R-:W-:-:S03]  /*1f40*/  IMAD.WIDE.U32 R2, R11, 0x4, R2 ;  /* 0x000000040b027825 */ /* 0x001fc600078e0002 */
[----:B------:R-:W-:-:S07]  /*1f50*/  MOV R4, R2 ;  /* 0x0000000200047202 */ /* 0x000fce0000000f00 */
.L_x_150:
[----:B------:R-:W-:-:S06]  /*1f60*/  MOV R2, R4 ;  /* 0x0000000400027202 */ /* 0x000fcc0000000f00 */
[----:B------:R0:W2:Y:S01]  /*1f70*/  LDG.E.CONSTANT R2, desc[UR6][R2.64] ;  /* 0x0000000602027981 */ /* 0x0000a2000c1e9900 */
[----:B------:R-:W-:Y:S01]  /*1f80*/  IADD3 R0, PT, PT, R0, 0x1, RZ ;  /* 0x0000000100007810 */ /* 0x000fe20007ffe0ff */
[----:B------:R-:W-:Y:S01]  /*1f90*/  VIADD R11, R11, 0x100 ;  /* 0x000001000b0b7836 */ /* 0x000fe20000000000 */
[----:B------:R-:W-:Y:S02]  /*1fa0*/  IADD3 R4, P2, PT, R4, 0x400, RZ ;  /* 0x0000040004047810 */ /* 0x000fe40007f5e0ff */
[----:B------:R-:W-:Y:S02]  /*1fb0*/  ISETP.NE.AND P0, PT, R0, RZ, PT ;  /* 0x000000ff0000720c */ /* 0x000fe40003f05270 */
[----:B0-----:R-:W-:Y:S01]  /*1fc0*/  IADD3.X R3, PT, PT, RZ, R3, RZ, P2, !PT ;  /* 0x00000003ff037210 */ /* 0x001fe200017fe4ff */
[----:B--2--5:R-:W-:-:S10]  /*1fd0*/  FADD R17, R2, R17 ;  /* 0x0000001102117221 */ /* 0x024fd40000000000 */
[----:B------:R-:W-:Y:S05]  /*1fe0*/  @P0 BRA `(.L_x_150) ;  /* 0xfffffffc00dc0947 */ /* 0x000fea000383ffff */
.L_x_149:
[----:B------:R-:W-:Y:S05]  /*1ff0*/  BSYNC.RECONVERGENT B2 ;  /* 0x0000000000027941 */ /* 0x000fea0003800200 */
.L_x_148:
        /* <DEDUP_REMOVED lines=8> */
.L_x_153:
        /* <DEDUP_REMOVED lines=24> */
[----:B------:R-:W-:-:S05]  /*2200*/  VIADD R11, R11, 0x1000 ;  /* 0x000010000b0b7836 */ /* 0x000fca0000000000 */
        /* <DEDUP_REMOVED lines=18> */
.L_x_152:
[----:B------:R-:W-:Y:S05]  /*2330*/  BSYNC.RECONVERGENT B2 ;  /* 0x0000000000027941 */ /* 0x000fea0003800200 */
.L_x_151:
        /* <DEDUP_REMOVED lines=26> */
.L_x_155:
[----:B------:R-:W-:Y:S05]  /*24e0*/  BSYNC.RECONVERGENT B2 ;  /* 0x0000000000027941 */ /* 0x000fea0003800200 */
.L_x_154:
        /* <DEDUP_REMOVED lines=12> */
.L_x_147:
[----:B------:R-:W-:Y:S05]  /*25b0*/  BSYNC.RECONVERGENT B1 ;  /* 0x0000000000017941 */ /* 0x000fea0003800200 */
.L_x_146:
        /* <DEDUP_REMOVED lines=39> */
.L_x_156:
        /* <DEDUP_REMOVED lines=18> */
[----:B------:R-:W-:-:S05]  /*2950*/  @!P1 LOP3.LUT R0, R0, 0x7c, RZ, 0xc0, !PT ;  /* 0x0000007c00009812 */ /* 0x000fca00078ec0ff */
[----:B------:R-:W-:Y:S02]  /*2960*/  @!P1 IMAD.IADD R7, R0, 0x1, R7 ;  /* 0x0000000100079824 */ /* 0x000fe400078e0207 */
        /* <DEDUP_REMOVED lines=21> */
[----:B------:R-:W0:Y:S04]  /*2ac0*/  LDS R3, [UR4+0xc] ;  /* 0x00000c04ff037984 */ /* 0x000e280008000800 */
[----:B-1----:R-:W1:Y:S04]  /*2ad0*/  LDS.128 R4, [UR4+0x10] ;  /* 0x00001004ff047984 */ /* 0x002e680008000c00 */
        /* <DEDUP_REMOVED lines=13> */
.L_x_143:
        /* <DEDUP_REMOVED lines=19> */
[----:B--2---:R-:W-:Y:S01]  /*2ce0*/  FADD R6, R19, R6 ;  /* 0x0000000613067221 */ /* 0x004fe20000000000 */
[----:B---3--:R-:W-:-:S04]  /*2cf0*/  FADD R9, R9, R10 ;  /* 0x0000000a09097221 */ /* 0x008fc80000000000 */
[----:B------:R-:W-:Y:S01]  /*2d00*/  FADD R9, R6, R9 ;  /* 0x0000000906097221 */ /* 0x000fe20000000000 */
[----:B------:R-:W-:Y:S01]  /*2d10*/  IADD3 R6, P1, PT, R20, -0x1000, RZ ;  /* 0xfffff00014067810 */ /* 0x000fe20007f3e0ff */
[----:B----4-:R-:W-:-:S03]  /*2d20*/  FADD R11, R11, R12 ;  /* 0x0000000c0b0b7221 */ /* 0x010fc60000000000 */
[----:B------:R-:W-:Y:S01]  /*2d30*/  ISETP.GE.U32.AND P0, PT, R6, 0x1000, PT ;  /* 0x000010000600780c */ /* 0x000fe20003f06070 */
[----:B-----5:R-:W-:-:S04]  /*2d40*/  FADD R14, R13, R14 ;  /* 0x0000000e0d0e7221 */ /* 0x020fc80000000000 */
[----:B------:R-:W-:Y:S01]  /*2d50*/  FADD R14, R11, R14 ;  /* 0x0000000e0b0e7221 */ /* 0x000fe20000000000 */
[----:B------:R-:W-:Y:S01]  /*2d60*/  IADD3.X R11, PT, PT, R23, -0x1, RZ, P1, !PT ;  /* 0xffffffff170b7810 */ /* 0x000fe20000ffe4ff */
[----:B------:R-:W-:-:S03]  /*2d70*/  FADD R15, R15, R16 ;  /* 0x000000100f0f7221 */ /* 0x000fc60000000000 */
[----:B------:R-:W-:Y:S01]  /*2d80*/  ISETP.GE.U32.AND.EX P0, PT, R11, RZ, PT, P0 ;  /* 0x000000ff0b00720c */ /* 0x000fe20003f06100 */
[----:B------:R-:W-:Y:S01]  /*2d90*/  FADD R14, R9, R14 ;  /* 0x0000000e090e7221 */ /* 0x000fe20000000000 */
[----:B------:R-:W-:Y:S02]  /*2da0*/  HFMA2 R9, -RZ, RZ, 0, 0.00048828125 ;  /* 0x00001000ff097431 */ /* 0x000fe400000001ff */
[----:B------:R-:W-:-:S04]  /*2db0*/  FADD R18, R17, R18 ;  /* 0x0000001211127221 */ /* 0x000fc80000000000 */
[----:B------:R-:W-:Y:S01]  /*2dc0*/  FADD R15, R15, R18 ;  /* 0x000000120f0f7221 */ /* 0x000fe20000000000 */
[----:B------:R-:W-:Y:S01]  /*2dd0*/  FADD R7, R7, R8 ;  /* 0x0000000807077221 */ /* 0x000fe20000000000 */
[----:B------:R-:W-:Y:S01]  /*2de0*/  MOV R8, RZ ;  /* 0x000000ff00087202 */ /* 0x000fe20000000f00 */
[----:B------:R-:W-:-:S04]  /*2df0*/  FADD R4, R5, R4 ;  /* 0x0000000405047221 */ /* 0x000fc80000000000 */
[----:B------:R-:W-:-:S04]  /*2e00*/  FADD R4, R7, R4 ;  /* 0x0000000407047221 */ /* 0x000fc80000000000 */
[----:B------:R-:W-:-:S04]  /*2e10*/  FADD R15, R15, R4 ;  /* 0x000000040f0f7221 */ /* 0x000fc80000000000 */
[----:B------:R-:W-:Y:S01]  /*2e20*/  FADD R7, R14, R15 ;  /* 0x0000000f0e077221 */ /* 0x000fe20000000000 */
[----:B------:R-:W-:Y:S06]  /*2e30*/  @!P0 BRA `(.L_x_157) ;  /* 0x0000000000c08947 */ /* 0x000fec0003800000 */
[----:B------:R-:W0:Y:S01]  /*2e40*/  LDC.64 R20, c[0x0][0x390] ;  /* 0x0000e400ff147b82 */ /* 0x000e220000000a00 */
[----:B------:R-:W-:Y:S02]  /*2e50*/  MOV R9, 0x1000 ;  /* 0x0000100000097802 */ /* 0x000fe40000000f00 */
[----:B------:R-:W-:-:S07]  /*2e60*/  MOV R8, RZ ;  /* 0x000000ff00087202 */ /* 0x000fce0000000f00 */
.L_x_159:
[----:B------:R-:W-:-:S04]  /*2e70*/  LEA R4, P0, R9, R2, 0x2 ;  /* 0x0000000209047211 */ /* 0x000fc800078010ff */
[----:B------:R-:W-:-:S05]  /*2e80*/  LEA.HI.X R5, R9, R3, R8, 0x2, P0 ;  /* 0x0000000309057211 */ /* 0x000fca00000f1408 */
[----:B------:R-:W2:Y:S04]  /*2e90*/  LDG.E.CONSTANT R24, desc[UR6][R4.64+0xc00] ;  /* 0x000c000604187981 */ /* 0x000ea8000c1e9900 */
[----:B------:R-:W2:Y:S04]  /*2ea0*/  LDG.E.CONSTANT R25, desc[UR6][R4.64+0x1000] ;  /* 0x0010000604197981 */ /* 0x000ea8000c1e9900 */
[----:B------:R-:W3:Y:S04]  /*2eb0*/  LDG.E.CONSTANT R23, desc[UR6][R4.64+0x1400] ;  /* 0x0014000604177981 */ /* 0x000ee8000c1e9900 */
        /* <DEDUP_REMOVED lines=12> */
[----:B------:R0:W5:Y:S02]  /*2f80*/  LDG.E.CONSTANT R18, desc[UR6][R4.64+0x3c00] ;  /* 0x003c000604127981 */ /* 0x000164000c1e9900 */
[----:B0-----:R-:W-:-:S04]  /*2f90*/  IADD3 R4, P1, PT, -R9, R20, RZ ;  /* 0x0000001409047210 */ /* 0x001fc80007f3e1ff */
[----:B------:R-:W-:Y:S01]  /*2fa0*/  ISETP.GE.U32.AND P0, PT, R4, 0x1000, PT ;  /* 0x000010000400780c */ /* 0x000fe20003f06070 */
[----:B--2---:R-:W-:Y:S01]  /*2fb0*/  FADD R24, R24, R25 ;  /* 0x0000001918187221 */ /* 0x004fe20000000000 */
[----:B---3--:R-:W-:-:S04]  /*2fc0*/  FADD R23, R23, R22 ;  /* 0x0000001617177221 */ /* 0x008fc80000000000 */
[----:B------:R-:W-:Y:S01]  /*2fd0*/  FADD R22, R24, R23 ;  /* 0x0000001718167221 */ /* 0x000fe20000000000 */
[----:B------:R-:W-:Y:S01]  /*2fe0*/  MOV R23, R21 ;  /* 0x0000001500177202 */ /* 0x000fe20000000f00 */
[----:B----4-:R-:W-:-:S03]  /*2ff0*/  FADD R7, R26, R7 ;  /* 0x000000071a077221 */ /* 0x010fc60000000000 */
[----:B------:R-:W-:Y:S01]  /*3000*/  IADD3.X R4, PT, PT, ~R8, R23, RZ, P1, !PT ;  /* 0x0000001708047210 */ /* 0x000fe20000ffe5ff */
[----:B-----5:R-:W-:-:S03]  /*3010*/  FADD R28, R27, R28 ;  /* 0x0000001c1b1c7221 */ /* 0x020fc60000000000 */
[----:B------:R-:W-:Y:S01]  /*3020*/  ISETP.GE.U32.AND.EX P0, PT, R4, RZ, PT, P0 ;  /* 0x000000ff0400720c */ /* 0x000fe20003f06100 */
        /* <DEDUP_REMOVED lines=12> */
[----:B------:R-:W-:-:S05]  /*30f0*/  IADD3 R9, P0, PT, R9, 0x1000, RZ ;  /* 0x0000100009097810 */ /* 0x000fca0007f1e0ff */
[----:B------:R-:W-:Y:S01]  /*3100*/  IMAD.X R8, RZ, RZ, R8, P0 ;  /* 0x000000ffff087224 */ /* 0x000fe200000e0608 */
[----:B------:R-:W-:-:S04]  /*3110*/  ISETP.GT.U32.AND P0, PT, R9, R6, PT ;  /* 0x000000060900720c */ /* 0x000fc80003f04070 */
[----:B------:R-:W-:-:S13]  /*3120*/  ISETP.GT.U32.AND.EX P0, PT, R8, R11, PT, P0 ;  /* 0x0000000b0800720c */ /* 0x000fda0003f04100 */
[----:B------:R-:W-:Y:S05]  /*3130*/  @!P0 BRA `(.L_x_159) ;  /* 0xfffffffc004c8947 */ /* 0x000fea000383ffff */
.L_x_157:
[----:B------:R-:W-:-:S04]  /*3140*/  ISETP.GE.U32.AND P0, PT, R9, R20, PT ;  /* 0x000000140900720c */ /* 0x000fc80003f06070 */
[----:B------:R-:W-:-:S13]  /*3150*/  ISETP.GE.U32.AND.EX P0, PT, R8, R23, PT, P0 ;  /* 0x000000170800720c */ /* 0x000fda0003f06100 */
        /* <DEDUP_REMOVED lines=19> */
[----:B0-----:R-:W-:-:S04]  /*3290*/  LEA R10, P2, R11, UR4, 0x2 ;  /* 0x000000040b0a7c11 */ /* 0x001fc8000f8410ff */
[----:B------:R-:W-:Y:S02]  /*32a0*/  LEA.HI.X R11, R11, UR5, R6, 0x2, P2 ;  /* 0x000000050b0b7c11 */ /* 0x000fe400090f1406 */
[----:B------:R-:W-:-:S07]  /*32b0*/  IADD3 R6, PT, PT, -R2, RZ, RZ ;  /* 0x000000ff02067210 */ /* 0x000fce0007ffe1ff */
.L_x_163:
[----:B------:R-:W-:Y:S01]  /*32c0*/  MOV R2, R10 ;  /* 0x0000000a00027202 */ /* 0x000fe20000000f00 */
[----:B------:R-:W-:-:S05]  /*32d0*/  IMAD.MOV.U32 R3, RZ, RZ, R11 ;  /* 0x000000ffff037224 */ /* 0x000fca00078e000b */
[----:B------:R-:W2:Y:S01]  /*32e0*/  LDG.E.CONSTANT R2, desc[UR6][R2.64] ;  /* 0x0000000602027981 */ /* 0x000ea2000c1e9900 */
[----:B------:R-:W-:Y:S02]  /*32f0*/  IADD3 R6, PT, PT, R6, 0x1, RZ ;  /* 0x0000000106067810 */ /* 0x000fe40007ffe0ff */
[----:B------:R-:W-:Y:S02]  /*3300*/  IADD3 R10, P2, PT, R10, 0x400, RZ ;  /* 0x000004000a0a7810 */ /* 0x000fe40007f5e0ff */
[----:B------:R-:W-:Y:S02]  /*3310*/  ISETP.NE.AND P0, PT, R6, RZ, PT ;  /* 0x000000ff0600720c */ /* 0x000fe40003f05270 */
[----:B------:R-:W-:Y:S02]  /*3320*/  IADD3 R4, PT, PT, R4, 0x100, RZ ;  /* 0x0000010004047810 */ /* 0x000fe40007ffe0ff */
[----:B------:R-:W-:Y:S01]  /*3330*/  IADD3.X R11, PT, PT, RZ, R11, RZ, P2, !PT ;  /* 0x0000000bff0b7210 */ /* 0x000fe200017fe4ff */
[----:B--2---:R-:W-:-:S08]  /*3340*/  FADD R7, R2, R7 ;  /* 0x0000000702077221 */ /* 0x004fd00000000000 */
[----:B------:R-:W-:Y:S05]  /*3350*/  @P0 BRA `(.L_x_163) ;  /* 0xfffffffc00d80947 */ /* 0x000fea000383ffff */
.L_x_162:
[----:B------:R-:W-:Y:S05]  /*3360*/  BSYNC.RECONVERGENT B2 ;  /* 0x0000000000027941 */ /* 0x000fea0003800200 */
.L_x_161:
        /* <DEDUP_REMOVED lines=13> */
.L_x_166:
        /* <DEDUP_REMOVED lines=37> */
.L_x_165:
[----:B------:R-:W-:Y:S05]  /*3690*/  BSYNC.RECONVERGENT B2 ;  /* 0x0000000000027941 */ /* 0x000fea0003800200 */
.L_x_164:
        /* <DEDUP_REMOVED lines=12> */
[----:B------:R-:W-:-:S02]  /*3760*/  IADD3 R8, P1, PT, R2, 0x2000, RZ ;  /* 0x0000200002087810 */ /* 0x000fc40007f3e0ff */
[----:B------:R-:W-:Y:S02]  /*3770*/  PLOP3.LUT P0, PT, PT, PT, PT, 0x8, 0x80 ;  /* 0x000000000080781c */ /* 0x000fe40003f0e170 */
[----:B------:R-:W-:Y:S02]  /*3780*/  IADD3 R4, PT, PT, R4, 0x800, RZ ;  /* 0x0000080004047810 */ /* 0x000fe40007ffe0ff */
        /* <DEDUP_REMOVED lines=11> */
.L_x_168:
[----:B------:R-:W-:Y:S05]  /*3840*/  BSYNC.RECONVERGENT B2 ;  /* 0x0000000000027941 */ /* 0x000fea0003800200 */
.L_x_167:
        /* <DEDUP_REMOVED lines=10> */
.L_x_160:
[----:B------:R-:W-:Y:S05]  /*38f0*/  BSYNC.RECONVERGENT B1 ;  /* 0x0000000000017941 */ /* 0x000fea0003800200 */
.L_x_158:
        /* <DEDUP_REMOVED lines=34> */
[----:B------:R-:W-:-:S07]  /*3b20*/  FADD R2, R8, R9 ;  /* 0x0000000908027221 */ /* 0x000fce0000000000 */
.L_x_130:
[----:B------:R-:W-:Y:S05]  /*3b30*/  BSYNC.RECONVERGENT B0 ;  /* 0x0000000000007941 */ /* 0x000fea0003800200 */
.L_x_114:
[----:B------:R-:W-:Y:S05]  /*3b40*/  @P4 EXIT ;  /* 0x000000000000494d */ /* 0x000fea0003800000 */
[----:B------:R-:W5:Y:S01]  /*3b50*/  LDC.64 R4, c[0x0][0x388] ;  /* 0x0000e200ff047b82 */ /* 0x000f620000000a00 */
[----:B------:R-:W4:Y:S02]  /*3b60*/  LDCU UR4, c[0x0][0x39c] ;  /* 0x00007380ff0477ac */ /* 0x000f240008000800 */
[----:B----4-:R-:W-:-:S05]  /*3b70*/  FADD R3, R2, UR4 ;  /* 0x0000000402037e21 */ /* 0x010fca0008000000 */
[----:B-----5:R-:W-:Y:S01]  /*3b80*/  STG.E desc[UR6][R4.64], R3 ;  /* 0x0000000304007986 */ /* 0x020fe2000c101906 */
[----:B------:R-:W-:Y:S05]  /*3b90*/  EXIT ;  /* 0x000000000000794d */ /* 0x000fea0003800000 */
.L_x_169:
        /* <DEDUP_REMOVED lines=14> */
.L_x_193:


//--------------------- .text._ZN3cub18CUB_300001_SM_10006detail11EmptyKernelIvEEvv --------------------------
	.section	.text._ZN3cub18CUB_300001_SM_10006detail11EmptyKernelIvEEvv,"ax",@progbits
	.align	128
        .global         _ZN3cub18CUB_300001_SM_10006detail11EmptyKernelIvEEvv
        .type           _ZN3cub18CUB_300001_SM_10006detail11EmptyKernelIvEEvv,@function
        .size           _ZN3cub18CUB_300001_SM_10006detail11EmptyKernelIvEEvv,(.L_x_194 - _ZN3cub18CUB_300001_SM_10006detail11EmptyKernelIvEEvv)
        .other          _ZN3cub18CUB_300001_SM_10006detail11EmptyKernelIvEEvv,@"STO_CUDA_ENTRY STV_DEFAULT"
_ZN3cub18CUB_300001_SM_10006detail11EmptyKernelIvEEvv:
.text._ZN3cub18CUB_300001_SM_10006detail11EmptyKernelIvEEvv:
[----:B------:R-:W-:Y:S01]  /*0000*/  LDC R1, c[0x0][0x37c] ;  /* 0x0000df00ff017b82 */ /* 0x000fe20000000800 */
[----:B------:R-:W-:Y:S05]  /*0010*/  EXIT ;  /* 0x000000000000794d */ /* 0x000fea0003800000 */
.L_x_170:
        /* <DEDUP_REMOVED lines=14> */
.L_x_194:


//--------------------- .text._Z18reduce_with_bufferPimS_ --------------------------
	.section	.text._Z18reduce_with_bufferPimS_,"ax",@progbits
	.align	128
        .global         _Z18reduce_with_bufferPimS_
        .type           _Z18reduce_with_bufferPimS_,@function
        .size           _Z18reduce_with_bufferPimS_,(.L_x_195 - _Z18reduce_with_bufferPimS_)
        .other          _Z18reduce_with_bufferPimS_,@"STO_CUDA_ENTRY STV_DEFAULT"
_Z18reduce_with_bufferPimS_:
.text._Z18reduce_with_bufferPimS_:
[----:B------:R-:W-:Y:S01]  /*0000*/  LDC R1, c[0x0][0x37c] ;  /* 0x0000df00ff017b82 */ /* 0x000fe20000000800 */
[----:B------:R-:W0:Y:S01]  /*0010*/  S2R R5, SR_CTAID.X ;  /* 0x0000000000057919 */ /* 0x000e220000002500 */
[----:B------:R-:W0:Y:S06]  /*0020*/  LDCU UR5, c[0x0][0x360] ;  /* 0x00006c00ff0577ac */ /* 0x000e2c0008000800 */
[----:B------:R-:W1:Y:S01]  /*0030*/  LDC R3, c[0x0][0x370] ;  /* 0x0000dc00ff037b82 */ /* 0x000e620000000800 */
[----:B------:R-:W-:Y:S01]  /*0040*/  BSSY.RECONVERGENT B0, `(.L_x_171) ;  /* 0x0000017000007945 */ /* 0x000fe20003800200 */
[----:B------:R-:W0:Y:S01]  /*0050*/  S2R R0, SR_TID.X ;  /* 0x0000000000007919 */ /* 0x000e220000002100 */
[----:B------:R-:W2:Y:S01]  /*0060*/  LDCU.64 UR8, c[0x0][0x388] ;  /* 0x00007100ff0877ac */ /* 0x000ea20008000a00 */
[----:B------:R-:W-:Y:S01]  /*0070*/  IMAD.MOV.U32 R4, RZ, RZ, RZ ;  /* 0x000000ffff047224 */ /* 0x000fe200078e00ff */
[----:B------:R-:W3:Y:S01]  /*0080*/  LDCU.64 UR6, c[0x0][0x358] ;  /* 0x00006b00ff0677ac */ /* 0x000ee20008000a00 */
[----:B------:R-:W4:Y:S01]  /*0090*/  LDCU.64 UR10, c[0x0][0x380] ;  /* 0x00007000ff0a77ac */ /* 0x000f220008000a00 */
[----:B0-----:R-:W-:-:S05]  /*00a0*/  IMAD R2, R5, UR5, R0 ;  /* 0x0000000505027c24 */ /* 0x001fca000f8e0200 */
[----:B--2---:R-:W-:-:S04]  /*00b0*/  ISETP.GE.U32.AND P0, PT, R2, UR8, PT ;  /* 0x0000000802007c0c */ /* 0x004fc8000bf06070 */
[----:B------:R-:W-:-:S13]  /*00c0*/  ISETP.GE.U32.AND.EX P0, PT, RZ, UR9, PT, P0 ;  /* 0x00000009ff007c0c */ /* 0x000fda000bf06100 */
[----:B-1-34-:R-:W-:Y:S05]  /*00d0*/  @P0 BRA `(.L_x_172) ;  /* 0x0000000000340947 */ /* 0x01afea0003800000 */
[----:B------:R-:W-:Y:S02]  /*00e0*/  IMAD.MOV.U32 R9, RZ, RZ, R2 ;  /* 0x000000ffff097224 */ /* 0x000fe400078e0002 */
[----:B------:R-:W-:Y:S02]  /*00f0*/  IMAD.MOV.U32 R8, RZ, RZ, RZ ;  /* 0x000000ffff087224 */ /* 0x000fe400078e00ff */
[----:B------:R-:W-:Y:S02]  /*0100*/  IMAD R2, R3, UR5, RZ ;  /* 0x0000000503027c24 */ /* 0x000fe4000f8e02ff */
[----:B------:R-:W-:-:S07]  /*0110*/  IMAD.MOV.U32 R4, RZ, RZ, RZ ;  /* 0x000000ffff047224 */ /* 0x000fce00078e00ff */
.L_x_173:
[----:B------:R-:W-:-:S04]  /*0120*/  LEA R6, P0, R9, UR10, 0x2 ;  /* 0x0000000a09067c11 */ /* 0x000fc8000f8010ff */
[----:B------:R-:W-:-:S06]  /*0130*/  LEA.HI.X R7, R9, UR11, R8, 0x2, P0 ;  /* 0x0000000b09077c11 */ /* 0x000fcc00080f1408 */
[----:B------:R-:W2:Y:S01]  /*0140*/  LDG.E R7, desc[UR6][R6.64] ;  /* 0x0000000606077981 */ /* 0x000ea2000c1e1900 */
[----:B------:R-:W-:-:S05]  /*0150*/  IADD3 R9, P0, PT, R2, R9, RZ ;  /* 0x0000000902097210 */ /* 0x000fca0007f1e0ff */
[----:B------:R-:W-:Y:S01]  /*0160*/  IMAD.X R8, RZ, RZ, R8, P0 ;  /* 0x000000ffff087224 */ /* 0x000fe200000e0608 */
[----:B------:R-:W-:-:S04]  /*0170*/  ISETP.GE.U32.AND P0, PT, R9, UR8, PT ;  /* 0x0000000809007c0c */ /* 0x000fc8000bf06070 */
[----:B------:R-:W-:Y:S01]  /*0180*/  ISETP.GE.U32.AND.EX P0, PT, R8, UR9, PT, P0 ;  /* 0x0000000908007c0c */ /* 0x000fe2000bf06100 */
[----:B--2---:R-:W-:-:S12]  /*0190*/  IMAD.IADD R4, R7, 0x1, R4 ;  /* 0x0000000107047824 */ /* 0x004fd800078e0204 */
[----:B------:R-:W-:Y:S05]  /*01a0*/  @!P0 BRA `(.L_x_173) ;  /* 0xfffffffc00dc8947 */ /* 0x000fea000383ffff */
.L_x_172:
[----:B------:R-:W-:Y:S05]  /*01b0*/  BSYNC.RECONVERGENT B0 ;  /* 0x0000000000007941 */ /* 0x000fea0003800200 */
.L_x_171:
[----:B------:R-:W0:Y:S01]  /*01c0*/  SHFL.DOWN PT, R7, R4, 0x10, 0x1f ;  /* 0x0a001f0004077f89 */ /* 0x000e2200000e0000 */
[----:B------:R-:W-:-:S13]  /*01d0*/  LOP3.LUT P0, RZ, R0, 0x1f, RZ, 0xc0, !PT ;  /* 0x0000001f00ff7812 */ /* 0x000fda000780c0ff */
[----:B------:R-:W1:Y:S01]  /*01e0*/  @!P0 S2R R13, SR_CgaCtaId ;  /* 0x00000000000d8919 */ /* 0x000e620000008800 */
[----:B0-----:R-:W-:Y:S01]  /*01f0*/  IMAD.IADD R7, R7, 0x1, R4 ;  /* 0x0000000107077824 */ /* 0x001fe200078e0204 */
[----:B------:R-:W-:-:S04]  /*0200*/  @!P0 MOV R4, 0x400 ;  /* 0x0000040000048802 */ /* 0x000fc80000000f00 */
[----:B------:R-:W0:Y:S01]  /*0210*/  SHFL.DOWN PT, R2, R7, 0x8, 0x1f ;  /* 0x09001f0007027f89 */ /* 0x000e2200000e0000 */
[----:B-1----:R-:W-:-:S04]  /*0220*/  @!P0 LEA R13, R13, R4, 0x18 ;  /* 0x000000040d0d8211 */ /* 0x002fc800078ec0ff */
[----:B------:R-:W-:Y:S01]  /*0230*/  @!P0 LEA.HI R13, R0, R13, RZ, 0x1d ;  /* 0x0000000d000d8211 */ /* 0x000fe200078fe8ff */
[----:B0-----:R-:W-:-:S05]  /*0240*/  IMAD.IADD R2, R7, 0x1, R2 ;  /* 0x0000000107027824 */ /* 0x001fca00078e0202 */
[----:B------:R-:W0:Y:S02]  /*0250*/  SHFL.DOWN PT, R9, R2, 0x4, 0x1f ;  /* 0x08801f0002097f89 */ /* 0x000e2400000e0000 */
[----:B0-----:R-:W-:-:S05]  /*0260*/  IMAD.IADD R9, R2, 0x1, R9 ;  /* 0x0000000102097824 */ /* 0x001fca00078e0209 */
[----:B------:R-:W0:Y:S02]  /*0270*/  SHFL.DOWN PT, R6, R9, 0x2, 0x1f ;  /* 0x08401f0009067f89 */ /* 0x000e2400000e0000 */
[----:B0-----:R-:W-:-:S05]  /*0280*/  IMAD.IADD R6, R9, 0x1, R6 ;  /* 0x0000000109067824 */ /* 0x001fca00078e0206 */
[----:B------:R-:W0:Y:S02]  /*0290*/  SHFL.DOWN PT, R11, R6, 0x1, 0x1f ;  /* 0x08201f00060b7f89 */ /* 0x000e2400000e0000 */
[----:B0-----:R-:W-:-:S05]  /*02a0*/  IMAD.IADD R4, R6, 0x1, R11 ;  /* 0x0000000106047824 */ /* 0x001fca00078e020b */
[----:B------:R0:W-:Y:S01]  /*02b0*/  @!P0 STS [R13], R4 ;  /* 0x000000040d008388 */ /* 0x0001e20000000800 */
[----:B------:R-:W-:Y:S01]  /*02c0*/  ISETP.GT.U32.AND P0, PT, R0, 0x1f, PT ;  /* 0x0000001f0000780c */ /* 0x000fe20003f04070 */
[----:B------:R1:W-:-:S12]  /*02d0*/  MEMBAR.SC.CTA ;  /* 0x0000000000007992 */ /* 0x0003d80000000000 */
[----:B01----:R-:W-:Y:S05]  /*02e0*/  @P0 BRA `(.L_x_174) ;  /* 0x0000000000600947 */ /* 0x003fea0003800000 */
[----:B------:R-:W-:-:S06]  /*02f0*/  USHF.R.U32.HI UR4, URZ, 0x5, UR5 ;  /* 0x00000005ff047899 */ /* 0x000fcc0008011605 */
[----:B------:R-:W-:Y:S01]  /*0300*/  ISETP.GE.U32.AND P1, PT, R0, UR4, PT ;  /* 0x0000000400007c0c */ /* 0x000fe2000bf26070 */
[----:B------:R-:W-:-:S12]  /*0310*/  UMOV UR4, 0xffffffff ;  /* 0xffffffff00047882 */ /* 0x000fd80000000000 */
[----:B------:R-:W0:Y:S01]  /*0320*/  @!P1 S2R R7, SR_CgaCtaId ;  /* 0x0000000000079919 */ /* 0x000e220000008800 */
[----:B------:R-:W-:-:S04]  /*0330*/  @!P1 MOV R2, 0x400 ;  /* 0x0000040000029802 */ /* 0x000fc80000000f00 */
[----:B0-----:R-:W-:Y:S01]  /*0340*/  @!P1 LEA R7, R7, R2, 0x18 ;  /* 0x0000000207079211 */ /* 0x001fe200078ec0ff */
[----:B------:R-:W-:-:S04]  /*0350*/  IMAD.MOV.U32 R2, RZ, RZ, RZ ;  /* 0x000000ffff027224 */ /* 0x000fc800078e00ff */
[----:B------:R-:W-:-:S05]  /*0360*/  @!P1 IMAD R4, R0, 0x4, R7 ;  /* 0x0000000400049824 */ /* 0x000fca00078e0207 */
[----:B------:R0:W1:Y:S01]  /*0370*/  @!P1 LDS R2, [R4] ;  /* 0x0000000004029984 */ /* 0x0000620000000800 */
[----:B------:R-:W-:Y:S05]  /*0380*/  BRA.DIV UR4, `(.L_x_175) ;  /* 0x0000000a046c7947 */ /* 0x000fea000b800000 */
[----:B-1----:R-:W1:Y:S02]  /*0390*/  SHFL.DOWN PT, R7, R2, 0x10, 0x1f ;  /* 0x0a001f0002077f89 */ /* 0x002e6400000e0000 */
[----:B-1----:R-:W-:-:S05]  /*03a0*/  IMAD.IADD R7, R7, 0x1, R2 ;  /* 0x0000000107077824 */ /* 0x002fca00078e0202 */
[----:B0-----:R-:W0:Y:S02]  /*03b0*/  SHFL.DOWN PT, R4, R7, 0x8, 0x1f ;  /* 0x09001f0007047f89 */ /* 0x001e2400000e0000 */
[----:B0-----:R-:W-:-:S05]  /*03c0*/  IMAD.IADD R4, R7, 0x1, R4 ;  /* 0x0000000107047824 */ /* 0x001fca00078e0204 */
[----:B------:R-:W0:Y:S02]  /*03d0*/  SHFL.DOWN PT, R9, R4, 0x4, 0x1f ;  /* 0x08801f0004097f89 */ /* 0x000e2400000e0000 */
[----:B0-----:R-:W-:-:S05]  /*03e0*/  IMAD.IADD R9, R4, 0x1, R9 ;  /* 0x0000000104097824 */ /* 0x001fca00078e0209 */
[----:B------:R-:W0:Y:S02]  /*03f0*/  SHFL.DOWN PT, R6, R9, 0x2, 0x1f ;  /* 0x08401f0009067f89 */ /* 0x000e2400000e0000 */
[----:B0-----:R-:W-:-:S05]  /*0400*/  IMAD.IADD R8, R9, 0x1, R6 ;  /* 0x0000000109087824 */ /* 0x001fca00078e0206 */
[----:B------:R0:W1:Y:S02]  /*0410*/  SHFL.DOWN PT, R11, R8, 0x1, 0x1f ;  /* 0x08201f00080b7f89 */ /* 0x00006400000e0000 */
.L_x_189:
[----:B------:R-:W-:Y:S01]  /*0420*/  ISETP.NE.AND P1, PT, R0, RZ, PT ;  /* 0x000000ff0000720c */ /* 0x000fe20003f25270 */
[----:B-1----:R-:W-:-:S12]  /*0430*/  IMAD.IADD R11, R8, 0x1, R11 ;  /* 0x00000001080b7824 */ /* 0x002fd800078e020b */
[----:B------:R-:W1:Y:S02]  /*0440*/  @!P1 LDC.64 R6, c[0x0][0x390] ;  /* 0x0000e400ff069b82 */ /* 0x000e640000000a00 */
[----:B-1----:R-:W-:-:S05]  /*0450*/  @!P1 IMAD.WIDE.U32 R6, R5, 0x4, R6 ;  /* 0x0000000405069825 */ /* 0x002fca00078e0006 */
[----:B------:R1:W-:Y:S02]  /*0460*/  @!P1 STG.E desc[UR6][R6.64], R11 ;  /* 0x0000000b06009986 */ /* 0x0003e4000c101906 */
.L_x_174:
[----:B------:R-:W-:Y:S05]  /*0470*/  WARPSYNC.ALL ;  /* 0x0000000000007948 */ /* 0x000fea0003800000 */
[----:B------:R-:W-:Y:S01]  /*0480*/  BAR.SYNC.DEFER_BLOCKING 0x0 ;  /* 0x0000000000007b1d */ /* 0x000fe20000010000 */
[----:B------:R-:W-:-:S13]  /*0490*/  ISETP.NE.OR P0, PT, R5, RZ, P0 ;  /* 0x000000ff0500720c */ /* 0x000fda0000705670 */
[----:B------:R-:W-:Y:S05]  /*04a0*/  @P0 EXIT ;  /* 0x000000000000094d */ /* 0x000fea0003800000 */
[----:B------:R-:W-:Y:S01]  /*04b0*/  ISETP.GE.U32.AND P0, PT, R0, R3, PT ;  /* 0x000000030000720c */ /* 0x000fe20003f06070 */
[----:B------:R-:W-:Y:S01]  /*04c0*/  BSSY.RECONVERGENT B0, `(.L_x_176) ;  /* 0x0000078000007945 */ /* 0x000fe20003800200 */
[----:B------:R-:W-:-:S11]  /*04d0*/  IMAD.MOV.U32 R4, RZ, RZ, RZ ;  /* 0x000000ffff047224 */ /* 0x000fd600078e00ff */
[----:B------:R-:W-:Y:S05]  /*04e0*/  @P0 BRA `(.L_x_177) ;  /* 0x0000000400d40947 */ /* 0x000fea0003800000 */
[----:B------:R-:W-:Y:S01]  /*04f0*/  LOP3.LUT R2, RZ, R0, RZ, 0x33, !PT ;  /* 0x00000000ff027212 */ /* 0x000fe200078e33ff */
[----:B------:R-:W-:Y:S01]  /*0500*/  BSSY.RECONVERGENT B1, `(.L_x_178) ;  /* 0x0000038000017945 */ /* 0x000fe20003800200 */
[----:B-1----:R-:W-:Y:S02]  /*0510*/  IMAD.MOV.U32 R7, RZ, RZ, R0 ;  /* 0x000000ffff077224 */ /* 0x002fe400078e0000 */
[----:B------:R-:W-:Y:S01]  /*0520*/  IADD3 R3, P0, PT, R3, R2, RZ ;  /* 0x0000000203037210 */ /* 0x000fe20007f1e0ff */
[----:B------:R-:W-:Y:S02]  /*0530*/  IMAD.MOV.U32 R6, RZ, RZ, RZ ;  /* 0x000000ffff067224 */ /* 0x000fe400078e00ff */
[----:B------:R-:W-:Y:S01]  /*0540*/  IMAD.MOV.U32 R4, RZ, RZ, RZ ;  /* 0x000000ffff047224 */ /* 0x000fe200078e00ff */
[----:B------:R-:W-:Y:S01]  /*0550*/  ISETP.GE.U32.AND P1, PT, R3, 0x1e0, PT ;  /* 0x000001e00300780c */ /* 0x000fe20003f26070 */
[----:B------:R-:W-:-:S05]  /*0560*/  IMAD.X R10, RZ, RZ, -0x1, P0 ;  /* 0xffffffffff0a7424 */ /* 0x000fca00000e06ff */
[----:B------:R-:W-:Y:S02]  /*0570*/  SHF.R.U64 R5, R3, 0x5, R10 ;  /* 0x0000000503057819 */ /* 0x000fe4000000120a */
[----:B------:R-:W-:Y:S02]  /*0580*/  ISETP.GE.U32.AND.EX P1, PT, R10, RZ, PT, P1 ;  /* 0x000000ff0a00720c */ /* 0x000fe40003f26110 */
[----:B------:R-:W-:-:S04]  /*0590*/  IADD3 R5, P2, PT, R5, 0x1, RZ ;  /* 0x0000000105057810 */ /* 0x000fc80007f5e0ff */
[----:B------:R-:W-:Y:S02]  /*05a0*/  LOP3.LUT R26, R5, 0xf, RZ, 0xc0, !PT ;  /* 0x0000000f051a7812 */ /* 0x000fe400078ec0ff */
[----:B------:R-:W-:Y:S02]  /*05b0*/  LEA.HI.X R10, R10, RZ, RZ, 0x1b, P2 ;  /* 0x000000ff0a0a7211 */ /* 0x000fe400010fdcff */
[----:B------:R-:W-:-:S04]  /*05c0*/  ISETP.NE.U32.AND P0, PT, R26, RZ, PT ;  /* 0x000000ff1a00720c */ /* 0x000fc80003f05070 */
[----:B------:R-:W-:Y:S01]  /*05d0*/  ISETP.NE.AND.EX P0, PT, RZ, RZ, PT, P0 ;  /* 0x000000ffff00720c */ /* 0x000fe20003f05300 */
[----:B------:R-:W-:-:S12]  /*05e0*/  @!P1 BRA `(.L_x_179) ;  /* 0x0000000000a49947 */ /* 0x000fd80003800000 */
[----:B------:R-:W1:Y:S01]  /*05f0*/  LDCU.64 UR4, c[0x0][0x390] ;  /* 0x00007200ff0477ac */ /* 0x000e620008000a00 */
[----:B------:R-:W-:Y:S01]  /*0600*/  LOP3.LUT R10, R10, 0xfffffff, RZ, 0xc0, !PT ;  /* 0x0fffffff0a0a7812 */ /* 0x000fe200078ec0ff */
[----:B------:R-:W-:Y:S01]  /*0610*/  IMAD.MOV.U32 R4, RZ, RZ, RZ ;  /* 0x000000ffff047224 */ /* 0x000fe200078e00ff */
[----:B0-----:R-:W-:Y:S02]  /*0620*/  LOP3.LUT R8, R5, 0xfffffff0, RZ, 0xc0, !PT ;  /* 0xfffffff005087812 */ /* 0x001fe400078ec0ff */
[----:B-1----:R-:W-:-:S04]  /*0630*/  LEA R2, P1, R7, UR4, 0x2 ;  /* 0x0000000407027c11 */ /* 0x002fc8000f8210ff */
[----:B------:R-:W-:Y:S02]  /*0640*/  IADD3 R2, P2, PT, R2, 0x400, RZ ;  /* 0x0000040002027810 */ /* 0x000fe40007f5e0ff */
[----:B------:R-:W-:-:S05]  /*0650*/  LEA.HI.X R3, R7, UR5, R6, 0x2, P1 ;  /* 0x0000000507037c11 */ /* 0x000fca00088f1406 */
[----:B------:R-:W-:-:S07]  /*0660*/  IMAD.X R3, RZ, RZ, R3, P2 ;  /* 0x000000ffff037224 */ /* 0x000fce00010e0603 */
.L_x_180:
[----:B------:R-:W2:Y:S04]  /*0670*/  LDG.E R17, desc[UR6][R2.64+-0x400] ;  /* 0xfffc000602117981 */ /* 0x000ea8000c1e1900 */
[----:B------:R-:W2:Y:S04]  /*0680*/  LDG.E R19, desc[UR6][R2.64+-0x380] ;  /* 0xfffc800602137981 */ /* 0x000ea8000c1e1900 */
[----:B------:R-:W3:Y:S04]  /*0690*/  LDG.E R20, desc[UR6][R2.64+-0x300] ;  /* 0xfffd000602147981 */ /* 0x000ee8000c1e1900 */
[----:B------:R-:W3:Y:S04]  /*06a0*/  LDG.E R21, desc[UR6][R2.64+-0x280] ;  /* 0xfffd800602157981 */ /* 0x000ee8000c1e1900 */
[----:B------:R-:W4:Y:S04]  /*06b0*/  LDG.E R22, desc[UR6][R2.64+-0x200] ;  /* 0xfffe000602167981 */ /* 0x000f28000c1e1900 */
[----:B------:R-:W4:Y:S04]  /*06c0*/  LDG.E R23, desc[UR6][R2.64+-0x180] ;  /* 0xfffe800602177981 */ /* 0x000f28000c1e1900 */
[----:B------:R-:W5:Y:S04]  /*06d0*/  LDG.E R24, desc[UR6][R2.64+-0x100] ;  /* 0xffff000602187981 */ /* 0x000f68000c1e1900 */
        /* <DEDUP_REMOVED lines=8> */
[----:B------:R0:W5:Y:S01]  /*0760*/  LDG.E R11, desc[UR6][R2.64+0x380] ;  /* 0x00038006020b7981 */ /* 0x000162000c1e1900 */
[----:B------:R-:W-:-:S02]  /*0770*/  IADD3 R8, P1, PT, R8, -0x10, RZ ;  /* 0xfffffff008087810 */ /* 0x000fc40007f3e0ff */
[----:B------:R-:W-:Y:S02]  /*0780*/  IADD3 R7, P2, PT, R7, 0x200, RZ ;  /* 0x0000020007077810 */ /* 0x000fe40007f5e0ff */
[----:B------:R-:W-:Y:S02]  /*0790*/  IADD3.X R10, PT, PT, R10, -0x1, RZ, P1, !PT ;  /* 0xffffffff0a0a7810 */ /* 0x000fe40000ffe4ff */
[----:B------:R-:W-:Y:S01]  /*07a0*/  ISETP.NE.U32.AND P1, PT, R8, RZ, PT ;  /* 0x000000ff0800720c */ /* 0x000fe20003f25070 */
[----:B------:R-:W-:Y:S01]  /*07b0*/  IMAD.X R6, RZ, RZ, R6, P2 ;  /* 0x000000ffff067224 */ /* 0x000fe200010e0606 */
[----:B0-----:R-:W-:Y:S02]  /*07c0*/  IADD3 R2, P3, PT, R2, 0x800, RZ ;  /* 0x0000080002027810 */ /* 0x001fe40007f7e0ff */
[----:B------:R-:W-:-:S03]  /*07d0*/  ISETP.NE.AND.EX P1, PT, R10, RZ, PT, P1 ;  /* 0x000000ff0a00720c */ /* 0x000fc60003f25310 */
[----:B------:R-:W-:Y:S01]  /*07e0*/  IMAD.X R3, RZ, RZ, R3, P3 ;  /* 0x000000ffff037224 */ /* 0x000fe200018e0603 */
[----:B--2---:R-:W-:-:S04]  /*07f0*/  IADD3 R17, PT, PT, R19, R17, R4 ;  /* 0x0000001113117210 */ /* 0x004fc80007ffe004 */
[----:B---3--:R-:W-:-:S04]  /*0800*/  IADD3 R17, PT, PT, R21, R20, R17 ;  /* 0x0000001415117210 */ /* 0x008fc80007ffe011 */
[----:B----4-:R-:W-:-:S04]  /*0810*/  IADD3 R17, PT, PT, R23, R22, R17 ;  /* 0x0000001617117210 */ /* 0x010fc80007ffe011 */
[----:B-----5:R-:W-:-:S04]  /*0820*/  IADD3 R17, PT, PT, R25, R24, R17 ;  /* 0x0000001819117210 */ /* 0x020fc80007ffe011 */
[----:B------:R-:W-:-:S04]  /*0830*/  IADD3 R15, PT, PT, R15, R18, R17 ;  /* 0x000000120f0f7210 */ /* 0x000fc80007ffe011 */
[----:B------:R-:W-:-:S04]  /*0840*/  IADD3 R13, PT, PT, R13, R16, R15 ;  /* 0x000000100d0d7210 */ /* 0x000fc80007ffe00f */
[----:B------:R-:W-:-:S04]  /*0850*/  IADD3 R9, PT, PT, R14, R9, R13 ;  /* 0x000000090e097210 */ /* 0x000fc80007ffe00d */
[----:B------:R-:W-:Y:S01]  /*0860*/  IADD3 R4, PT, PT, R11, R12, R9 ;  /* 0x0000000c0b047210 */ /* 0x000fe20007ffe009 */
[----:B------:R-:W-:Y:S06]  /*0870*/  @P1 BRA `(.L_x_180) ;  /* 0xfffffffc007c1947 */ /* 0x000fec000383ffff */
.L_x_179:
[----:B------:R-:W-:Y:S05]  /*0880*/  BSYNC.RECONVERGENT B1 ;  /* 0x0000000000017941 */ /* 0x000fea0003800200 */
.L_x_178:
[----:B------:R-:W-:Y:S05]  /*0890*/  @!P0 BRA `(.L_x_177) ;  /* 0x0000000000e88947 */ /* 0x000fea0003800000 */
[----:B------:R-:W-:Y:S01]  /*08a0*/  ISETP.GE.U32.AND P0, PT, R26, 0x8, PT ;  /* 0x000000081a00780c */ /* 0x000fe20003f06070 */
[----:B------:R-:W-:Y:S01]  /*08b0*/  BSSY.RECONVERGENT B1, `(.L_x_181) ;  /* 0x0000017000017945 */ /* 0x000fe20003800200 */
[----:B------:R-:W-:Y:S02]  /*08c0*/  LOP3.LUT R16, R5, 0x7, RZ, 0xc0, !PT ;  /* 0x0000000705107812 */ /* 0x000fe400078ec0ff */
[----:B------:R-:W-:Y:S02]  /*08d0*/  ISETP.GE.U32.AND.EX P0, PT, RZ, RZ, PT, P0 ;  /* 0x000000ffff00720c */ /* 0x000fe40003f06100 */
[----:B------:R-:W-:-:S04]  /*08e0*/  ISETP.NE.U32.AND P1, PT, R16, RZ, PT ;  /* 0x000000ff1000720c */ /* 0x000fc80003f25070 */
[----:B------:R-:W-:-:S07]  /*08f0*/  ISETP.NE.AND.EX P1, PT, RZ, RZ, PT, P1 ;  /* 0x000000ffff00720c */ /* 0x000fce0003f25310 */
[----:B------:R-:W-:Y:S06]  /*0900*/  @!P0 BRA `(.L_x_182) ;  /* 0x0000000000448947 */ /* 0x000fec0003800000 */
[----:B------:R-:W1:Y:S02]  /*0910*/  LDCU.64 UR4, c[0x0][0x390] ;  /* 0x00007200ff0477ac */ /* 0x000e640008000a00 */
[----:B-1----:R-:W-:-:S04]  /*0920*/  LEA R2, P0, R7, UR4, 0x2 ;  /* 0x0000000407027c11 */ /* 0x002fc8000f8010ff */
[----:B------:R-:W-:-:S05]  /*0930*/  LEA.HI.X R3, R7, UR5, R6, 0x2, P0 ;  /* 0x0000000507037c11 */ /* 0x000fca00080f1406 */
[----:B------:R-:W2:Y:S04]  /*0940*/  LDG.E R9, desc[UR6][R2.64] ;  /* 0x0000000602097981 */ /* 0x000ea8000c1e1900 */
[----:B0-----:R-:W2:Y:S04]  /*0950*/  LDG.E R8, desc[UR6][R2.64+0x80] ;  /* 0x0000800602087981 */ /* 0x001ea8000c1e1900 */
[----:B------:R-:W3:Y:S04]  /*0960*/  LDG.E R11, desc[UR6][R2.64+0x100] ;  /* 0x00010006020b7981 */ /* 0x000ee8000c1e1900 */
[----:B------:R-:W3:Y:S04]  /*0970*/  LDG.E R10, desc[UR6][R2.64+0x180] ;  /* 0x00018006020a7981 */ /* 0x000ee8000c1e1900 */
[----:B------:R-:W4:Y:S04]  /*0980*/  LDG.E R13, desc[UR6][R2.64+0x200] ;  /* 0x00020006020d7981 */ /* 0x000f28000c1e1900 */
[----:B------:R-:W4:Y:S04]  /*0990*/  LDG.E R12, desc[UR6][R2.64+0x280] ;  /* 0x00028006020c7981 */ /* 0x000f28000c1e1900 */
[----:B------:R-:W5:Y:S04]  /*09a0*/  LDG.E R15, desc[UR6][R2.64+0x300] ;  /* 0x00030006020f7981 */ /* 0x000f68000c1e1900 */
[----:B------:R-:W5:Y:S01]  /*09b0*/  LDG.E R14, desc[UR6][R2.64+0x380] ;  /* 0x00038006020e7981 */ /* 0x000f62000c1e1900 */
[----:B------:R-:W-:-:S05]  /*09c0*/  IADD3 R7, P0, PT, R7, 0x100, RZ ;  /* 0x0000010007077810 */ /* 0x000fca0007f1e0ff */
[----:B------:R-:W-:Y:S01]  /*09d0*/  IMAD.X R6, RZ, RZ, R6, P0 ;  /* 0x000000ffff067224 */ /* 0x000fe200000e0606 */
[----:B--2---:R-:W-:-:S04]  /*09e0*/  IADD3 R8, PT, PT, R8, R9, R4 ;  /* 0x0000000908087210 */ /* 0x004fc80007ffe004 */
[----:B---3--:R-:W-:-:S04]  /*09f0*/  IADD3 R8, PT, PT, R10, R11, R8 ;  /* 0x0000000b0a087210 */ /* 0x008fc80007ffe008 */
[----:B----4-:R-:W-:-:S04]  /*0a00*/  IADD3 R8, PT, PT, R12, R13, R8 ;  /* 0x0000000d0c087210 */ /* 0x010fc80007ffe008 */
[----:B-----5:R-:W-:-:S07]  /*0a10*/  IADD3 R4, PT, PT, R14, R15, R8 ;  /* 0x0000000f0e047210 */ /* 0x020fce0007ffe008 */
.L_x_182:
[----:B------:R-:W-:Y:S05]  /*0a20*/  BSYNC.RECONVERGENT B1 ;  /* 0x0000000000017941 */ /* 0x000fea0003800200 */
.L_x_181:
[----:B------:R-:W-:Y:S05]  /*0a30*/  @!P1 BRA `(.L_x_177) ;  /* 0x0000000000809947 */ /* 0x000fea0003800000 */
[----:B------:R-:W-:-:S04]  /*0a40*/  ISETP.GE.U32.AND P0, PT, R16, 0x4, PT ;  /* 0x000000041000780c */ /* 0x000fc80003f06070 */
[----:B------:R-:W-:-:S13]  /*0a50*/  ISETP.GE.U32.AND.EX P0, PT, RZ, RZ, PT, P0 ;  /* 0x000000ffff00720c */ /* 0x000fda0003f06100 */
[----:B------:R-:W1:Y:S02]  /*0a60*/  @P0 LDC.64 R2, c[0x0][0x390] ;  /* 0x0000e400ff020b82 */ /* 0x000e640000000a00 */
[----:B-1----:R-:W-:-:S04]  /*0a70*/  @P0 LEA R2, P1, R7, R2, 0x2 ;  /* 0x0000000207020211 */ /* 0x002fc800078210ff */
[----:B------:R-:W-:-:S05]  /*0a80*/  @P0 LEA.HI.X R3, R7, R3, R6, 0x2, P1 ;  /* 0x0000000307030211 */ /* 0x000fca00008f1406 */
[----:B------:R-:W2:Y:S04]  /*0a90*/  @P0 LDG.E R9, desc[UR6][R2.64] ;  /* 0x0000000602090981 */ /* 0x000ea8000c1e1900 */
[----:B0-----:R-:W2:Y:S04]  /*0aa0*/  @P0 LDG.E R8, desc[UR6][R2.64+0x80] ;  /* 0x0000800602080981 */ /* 0x001ea8000c1e1900 */
[----:B------:R-:W3:Y:S04]  /*0ab0*/  @P0 LDG.E R11, desc[UR6][R2.64+0x100] ;  /* 0x00010006020b0981 */ /* 0x000ee8000c1e1900 */
[----:B------:R-:W3:Y:S01]  /*0ac0*/  @P0 LDG.E R10, desc[UR6][R2.64+0x180] ;  /* 0x00018006020a0981 */ /* 0x000ee2000c1e1900 */
[----:B------:R-:W-:-:S02]  /*0ad0*/  LOP3.LUT R5, R5, 0x3, RZ, 0xc0, !PT ;  /* 0x0000000305057812 */ /* 0x000fc400078ec0ff */
[----:B------:R-:W-:Y:S02]  /*0ae0*/  @P0 IADD3 R7, P2, PT, R7, 0x80, RZ ;  /* 0x0000008007070810 */ /* 0x000fe40007f5e0ff */
[----:B------:R-:W-:-:S03]  /*0af0*/  ISETP.NE.U32.AND P1, PT, R5, RZ, PT ;  /* 0x000000ff0500720c */ /* 0x000fc60003f25070 */
[----:B------:R-:W-:Y:S01]  /*0b00*/  @P0 IMAD.X R6, RZ, RZ, R6, P2 ;  /* 0x000000ffff060224 */ /* 0x000fe200010e0606 */
[----:B------:R-:W-:Y:S02]  /*0b10*/  ISETP.NE.AND.EX P1, PT, RZ, RZ, PT, P1 ;  /* 0x000000ffff00720c */ /* 0x000fe40003f25310 */
[----:B--2---:R-:W-:-:S04]  /*0b20*/  @P0 IADD3 R8, PT, PT, R8, R9, R4 ;  /* 0x0000000908080210 */ /* 0x004fc80007ffe004 */
[----:B---3--:R-:W-:-:S07]  /*0b30*/  @P0 IADD3 R4, PT, PT, R10, R11, R8 ;  /* 0x0000000b0a040210 */ /* 0x008fce0007ffe008 */
[----:B------:R-:W-:Y:S05]  /*0b40*/  @!P1 BRA `(.L_x_177) ;  /* 0x00000000003c9947 */ /* 0x000fea0003800000 */
[----:B------:R-:W0:Y:S01]  /*0b50*/  LDCU.64 UR4, c[0x0][0x390] ;  /* 0x00007200ff0477ac */ /* 0x000e220008000a00 */
[----:B------:R-:W-:-:S05]  /*0b60*/  IADD3 R5, P1, PT, RZ, -R5, RZ ;  /* 0x80000005ff057210 */ /* 0x000fca0007f3e0ff */
[----:B------:R-:W-:Y:S01]  /*0b70*/  IMAD.X R8, RZ, RZ, -0x1, P1 ;  /* 0xffffffffff087424 */ /* 0x000fe200008e06ff */
[----:B0-----:R-:W-:-:S04]  /*0b80*/  LEA R2, P0, R7, UR4, 0x2 ;  /* 0x0000000407027c11 */ /* 0x001fc8000f8010ff */
[----:B------:R-:W-:-:S09]  /*0b90*/  LEA.HI.X R7, R7, UR5, R6, 0x2, P0 ;  /* 0x0000000507077c11 */ /* 0x000fd200080f1406 */
.L_x_183:
[----:B------:R-:W-:-:S06]  /*0ba0*/  IMAD.MOV.U32 R3, RZ, RZ, R7 ;  /* 0x000000ffff037224 */ /* 0x000fcc00078e0007 */
[----:B------:R0:W2:Y:S01]  /*0bb0*/  LDG.E R3, desc[UR6][R2.64] ;  /* 0x0000000602037981 */ /* 0x0000a2000c1e1900 */
[----:B------:R-:W-:-:S05]  /*0bc0*/  IADD3 R5, P0, PT, R5, 0x1, RZ ;  /* 0x0000000105057810 */ /* 0x000fca0007f1e0ff */
[----:B------:R-:W-:Y:S01]  /*0bd0*/  IMAD.X R8, RZ, RZ, R8, P0 ;  /* 0x000000ffff087224 */ /* 0x000fe200000e0608 */
[----:B------:R-:W-:Y:S02]  /*0be0*/  ISETP.NE.U32.AND P0, PT, R5, RZ, PT ;  /* 0x000000ff0500720c */ /* 0x000fe40003f05070 */
[----:B0-----:R-:W-:Y:S02]  /*0bf0*/  IADD3 R2, P1, PT, R2, 0x80, RZ ;  /* 0x0000008002027810 */ /* 0x001fe40007f3e0ff */
[----:B------:R-:W-:-:S03]  /*0c00*/  ISETP.NE.AND.EX P0, PT, R8, RZ, PT, P0 ;  /* 0x000000ff0800720c */ /* 0x000fc60003f05300 */
[----:B------:R-:W-:Y:S02]  /*0c10*/  IMAD.X R7, RZ, RZ, R7, P1 ;  /* 0x000000ffff077224 */ /* 0x000fe400008e0607 */
[----:B--2---:R-:W-:-:S08]  /*0c20*/  IMAD.IADD R4, R3, 0x1, R4 ;  /* 0x0000000103047824 */ /* 0x004fd000078e0204 */
[----:B------:R-:W-:Y:S05]  /*0c30*/  @P0 BRA `(.L_x_183) ;  /* 0xfffffffc00d80947 */ /* 0x000fea000383ffff */
.L_x_177:
[----:B------:R-:W-:Y:S05]  /*0c40*/  BSYNC.RECONVERGENT B0 ;  /* 0x0000000000007941 */ /* 0x000fea0003800200 */
.L_x_176:
[----:B------:R-:W2:Y:S01]  /*0c50*/  SHFL.DOWN PT, R3, R4, 0x10, 0x1f ;  /* 0x0a001f0004037f89 */ /* 0x000ea200000e0000 */
[----:B------:R-:W-:Y:S01]  /*0c60*/  ISETP.NE.AND P0, PT, R0, RZ, PT ;  /* 0x000000ff0000720c */ /* 0x000fe20003f05270 */
[----:B--2---:R-:W-:-:S05]  /*0c70*/  IMAD.IADD R3, R3, 0x1, R4 ;  /* 0x0000000103037824 */ /* 0x004fca00078e0204 */
[----:B------:R-:W2:Y:S02]  /*0c80*/  SHFL.DOWN PT, R2, R3, 0x8, 0x1f ;  /* 0x09001f0003027f89 */ /* 0x000ea400000e0000 */
[----:B--2---:R-:W-:-:S05]  /*0c90*/  IMAD.IADD R2, R3, 0x1, R2 ;  /* 0x0000000103027824 */ /* 0x004fca00078e0202 */
[----:B------:R-:W2:Y:S02]  /*0ca0*/  SHFL.DOWN PT, R5, R2, 0x4, 0x1f ;  /* 0x08801f0002057f89 */ /* 0x000ea400000e0000 */
[----:B--2---:R-:W-:-:S05]  /*0cb0*/  IMAD.IADD R5, R2, 0x1, R5 ;  /* 0x0000000102057824 */ /* 0x004fca00078e0205 */
[----:B-1----:R-:W1:Y:S02]  /*0cc0*/  SHFL.DOWN PT, R6, R5, 0x2, 0x1f ;  /* 0x08401f0005067f89 */ /* 0x002e6400000e0000 */
[----:B-1----:R-:W-:-:S05]  /*0cd0*/  IMAD.IADD R6, R5, 0x1, R6 ;  /* 0x0000000105067824 */ /* 0x002fca00078e0206 */
[----:B------:R1:W2:Y:S01]  /*0ce0*/  SHFL.DOWN PT, R7, R6, 0x1, 0x1f ;  /* 0x08201f0006077f89 */ /* 0x0002a200000e0000 */
[----:B------:R-:W-:Y:S05]  /*0cf0*/  @P0 EXIT ;  /* 0x000000000000094d */ /* 0x000fea0003800000 */
[----:B------:R-:W3:Y:S01]  /*0d00*/  LDC.64 R2, c[0x0][0x390] ;  /* 0x0000e400ff027b82 */ /* 0x000ee20000000a00 */
[----:B--2---:R-:W-:-:S05]  /*0d10*/  IMAD.IADD R7, R6, 0x1, R7 ;  /* 0x0000000106077824 */ /* 0x004fca00078e0207 */
[----:B---3--:R-:W-:Y:S01]  /*0d20*/  STG.E desc[UR6][R2.64], R7 ;  /* 0x0000000702007986 */ /* 0x008fe2000c101906 */
[----:B------:R-:W-:Y:S05]  /*0d30*/  EXIT ;  /* 0x000000000000794d */ /* 0x000fea0003800000 */
.L_x_175:
[----:B------:R-:W-:Y:S02]  /*0d40*/  IMAD.MOV.U32 R13, RZ, RZ, 0x10 ;  /* 0x00000010ff0d7424 */ /* 0x000fe400078e00ff */
[----:B------:R-:W-:Y:S02]  /*0d50*/  IMAD.MOV.U32 R15, RZ, RZ, 0x1f ;  /* 0x0000001fff0f7424 */ /* 0x000fe400078e00ff */
[----:B------:R-:W-:-:S07]  /*0d60*/  IMAD.MOV.U32 R10, RZ, RZ, -0x1 ;  /* 0xffffffffff0a7424 */ /* 0x000fce00078e00ff */
[----:B01----:R-:W-:Y:S05]  /*0d70*/  WARPSYNC.COLLECTIVE R10, `(.L_x_184) ;  /* 0x000000000a087348 */ /* 0x003fea0003c00000 */
[----:B-1----:R1:W2:Y:S02]  /*0d80*/  SHFL.DOWN P1, R6, R2, R13, R15 ;  /* 0x0800000d02067389 */ /* 0x0022a4000002000f */
[----:B012---:R-:W-:Y:S05]  /*0d90*/  ENDCOLLECTIVE ;  /* 0x000000000000791b */ /* 0x007fea0003800000 */
.L_x_184:
[----:B------:R-:W-:Y:S02]  /*0da0*/  IMAD.MOV.U32 R13, RZ, RZ, 0x8 ;  /* 0x00000008ff0d7424 */ /* 0x000fe400078e00ff */
[----:B------:R-:W-:-:S04]  /*0db0*/  IMAD.MOV.U32 R7, RZ, RZ, R6 ;  /* 0x000000ffff077224 */ /* 0x000fc800078e0006 */
[----:B------:R-:W-:-:S04]  /*0dc0*/  IMAD.IADD R7, R7, 0x1, R2 ;  /* 0x0000000107077824 */ /* 0x000fc800078e0202 */
[----:B------:R-:W-:-:S07]  /*0dd0*/  IMAD.MOV.U32 R2, RZ, RZ, R7 ;  /* 0x000000ffff027224 */ /* 0x000fce00078e0007 */
[----:B------:R-:W-:Y:S05]  /*0de0*/  WARPSYNC.COLLECTIVE R10, `(.L_x_185) ;  /* 0x000000000a087348 */ /* 0x000fea0003c00000 */
[----:B------:R0:W1:Y:S02]  /*0df0*/  SHFL.DOWN P1, R6, R2, R13, R15 ;  /* 0x0800000d02067389 */ /* 0x000064000002000f */
[----:B01----:R-:W-:Y:S05]  /*0e00*/  ENDCOLLECTIVE ;  /* 0x000000000000791b */ /* 0x003fea0003800000 */
.L_x_185:
[----:B------:R-:W-:Y:S02]  /*0e10*/  IMAD.MOV.U32 R13, RZ, RZ, 0x4 ;  /* 0x00000004ff0d7424 */ /* 0x000fe400078e00ff */
[----:B------:R-:W-:-:S04]  /*0e20*/  IMAD.MOV.U32 R4, RZ, RZ, R6 ;  /* 0x000000ffff047224 */ /* 0x000fc800078e0006 */
[----:B------:R-:W-:-:S04]  /*0e30*/  IMAD.IADD R4, R7, 0x1, R4 ;  /* 0x0000000107047824 */ /* 0x000fc800078e0204 */
[----:B------:R-:W-:-:S07]  /*0e40*/  IMAD.MOV.U32 R2, RZ, RZ, R4 ;  /* 0x000000ffff027224 */ /* 0x000fce00078e0004 */
[----:B------:R-:W-:Y:S05]  /*0e50*/  WARPSYNC.COLLECTIVE R10, `(.L_x_186) ;  /* 0x000000000a087348 */ /* 0x000fea0003c00000 */
[----:B------:R0:W1:Y:S02]  /*0e60*/  SHFL.DOWN P1, R6, R2, R13, R15 ;  /* 0x0800000d02067389 */ /* 0x000064000002000f */
[----:B01----:R-:W-:Y:S05]  /*0e70*/  ENDCOLLECTIVE ;  /* 0x000000000000791b */ /* 0x003fea0003800000 */
.L_x_186:
[----:B------:R-:W-:Y:S02]  /*0e80*/  IMAD.MOV.U32 R13, RZ, RZ, 0x2 ;  /* 0x00000002ff0d7424 */ /* 0x000fe400078e00ff */
[----:B------:R-:W-:-:S04]  /*0e90*/  IMAD.MOV.U32 R9, RZ, RZ, R6 ;  /* 0x000000ffff097224 */ /* 0x000fc800078e0006 */
[----:B------:R-:W-:-:S04]  /*0ea0*/  IMAD.IADD R9, R4, 0x1, R9 ;  /* 0x0000000104097824 */ /* 0x000fc800078e0209 */
[----:B------:R-:W-:-:S07]  /*0eb0*/  IMAD.MOV.U32 R2, RZ, RZ, R9 ;  /* 0x000000ffff027224 */ /* 0x000fce00078e0009 */
[----:B------:R-:W-:Y:S05]  /*0ec0*/  WARPSYNC.COLLECTIVE R10, `(.L_x_187) ;  /* 0x000000000a087348 */ /* 0x000fea0003c00000 */
[----:B------:R0:W1:Y:S02]  /*0ed0*/  SHFL.DOWN P1, R6, R2, R13, R15 ;  /* 0x0800000d02067389 */ /* 0x000064000002000f */
[----:B01----:R-:W-:Y:S05]  /*0ee0*/  ENDCOLLECTIVE ;  /* 0x000000000000791b */ /* 0x003fea0003800000 */
.L_x_187:
[----:B------:R-:W-:Y:S02]  /*0ef0*/  IMAD.MOV.U32 R13, RZ, RZ, 0x1 ;  /* 0x00000001ff0d7424 */ /* 0x000fe400078e00ff */
[----:B------:R-:W-:-:S04]  /*0f00*/  IMAD.IADD R8, R9, 0x1, R6 ;  /* 0x0000000109087824 */ /* 0x000fc800078e0206 */
[----:B------:R-:W-:-:S07]  /*0f10*/  IMAD.MOV.U32 R2, RZ, RZ, R8 ;  /* 0x000000ffff027224 */ /* 0x000fce00078e0008 */
[----:B------:R-:W-:Y:S05]  /*0f20*/  WARPSYNC.COLLECTIVE R10, `(.L_x_188) ;  /* 0x000000000a087348 */ /* 0x000fea0003c00000 */
[----:B------:R0:W1:Y:S02]  /*0f30*/  SHFL.DOWN P1, R6, R2, R13, R15 ;  /* 0x0800000d02067389 */ /* 0x000064000002000f */
[----:B01----:R-:W-:Y:S05]  /*0f40*/  ENDCOLLECTIVE ;  /* 0x000000000000791b */ /* 0x003fea0003800000 */
.L_x_188:
[----:B------:R-:W-:Y:S01]  /*0f50*/  IMAD.MOV.U32 R11, RZ, RZ, R6 ;  /* 0x000000ffff0b7224 */ /* 0x000fe200078e0006 */
[----:B------:R-:W-:Y:S06]  /*0f60*/  BRA `(.L_x_189) ;  /* 0xfffffff4002c7947 */ /* 0x000fec000383ffff */
.L_x_190:
        /* <DEDUP_REMOVED lines=9> */
.L_x_195:


//--------------------- .nv.shared._ZN3cub18CUB_300001_SM_10006detail6reduce28DeviceReduceSingleTileKernelINS2_10policy_hubIfyN4cuda3std3__44plusIvEEE10Policy1000EPfSC_iS9_ffNS7_10__identityEEEvT0_T1_T2_T3_T4_T6_ --------------------------
	.section	.nv.shared._ZN3cub18CUB_300001_SM_10006detail6reduce28DeviceReduceSingleTileKernelINS2_10policy_hubIfyN4cuda3std3__44plusIvEEE10Policy1000EPfSC_iS9_ffNS7_10__identityEEEvT0_T1_T2_T3_T4_T6_,"aw",@nobits
	.sectionflags	@""
	.align	4
.nv.shared._ZN3cub18CUB_300001_SM_10006detail6reduce28DeviceReduceSingleTileKernelINS2_10policy_hubIfyN4cuda3std3__44plusIvEEE10Policy1000EPfSC_iS9_ffNS7_10__identityEEEvT0_T1_T2_T3_T4_T6_:
	.zero		1068


//--------------------- .nv.shared.reserved.0     --------------------------
	.section	.nv.shared.reserved.0,"aw",@nobits
	.weak		__nv_reservedSMEM_offset_0_alias
	.size		__nv_reservedSMEM_offset_0_alias, 0, 64
	.other		__nv_reservedSMEM_offset_0_alias,@"STO_CUDA_RESERVED_SHARED STV_DEFAULT"
__nv_reservedSMEM_offset_0_alias:
	.zero		0
	.zero		64


//--------------------- .nv.global                --------------------------
	.section	.nv.global,"aw",@nobits
.nv.global:
	.type		_ZN34_INTERNAL_d5f9f0a6_4_k_cu_e3583cbc6thrust24THRUST_300001_SM_1000_NS12placeholders2_5E,@object
	.size		_ZN34_INTERNAL_d5f9f0a6_4_k_cu_e3583cbc6thrust24THRUST_300001_SM_1000_NS12placeholders2_5E,(_ZN34_INTERNAL_d5f9f0a6_4_k_cu_e3583cbc4cuda3std3__45__cpo6cbeginE - _ZN34_INTERNAL_d5f9f0a6_4_k_cu_e3583cbc6thrust24THRUST_300001_SM_1000_NS12placeholders2_5E)
_ZN34_INTERNAL_d5f9f0a6_4_k_cu_e3583cbc6thrust24THRUST_300001_SM_1000_NS12placeholders2_5E:
	.zero		1
	.type		_ZN34_INTERNAL_d5f9f0a6_4_k_cu_e3583cbc4cuda3std3__45__cpo6cbeginE,@object
	.size		_ZN34_INTERNAL_d5f9f0a6_4_k_cu_e3583cbc4cuda3std3__45__cpo6cbeginE,(_ZN34_INTERNAL_d5f9f0a6_4_k_cu_e3583cbc4cuda3std6ranges3__45__cpo6cbeginE - _ZN34_INTERNAL_d5f9f0a6_4_k_cu_e3583cbc4cuda3std3__45__cpo6cbeginE)
_ZN34_INTERNAL_d5f9f0a6_4_k_cu_e3583cbc4cuda3std3__45__cpo6cbeginE:
	.zero		1
	.type		_ZN34_INTERNAL_d5f9f0a6_4_k_cu_e3583cbc4cuda3std6ranges3__45__cpo6cbeginE,@object
	.size		_ZN34_INTERNAL_d5f9f0a6_4_k_cu_e3583cbc4cuda3std6ranges3__45__cpo6cbeginE,(_ZN34_INTERNAL_d5f9f0a6_4_k_cu_e3583cbc4cuda3std3__48in_placeE - _ZN34_INTERNAL_d5f9f0a6_4_k_cu_e3583cbc4cuda3std6ranges3__45__cpo6cbeginE)
_ZN34_INTERNAL_d5f9f0a6_4_k_cu_e3583cbc4cuda3std6ranges3__45__cpo6cbeginE:
	.zero		1
	.type		_ZN34_INTERNAL_d5f9f0a6_4_k_cu_e3583cbc4cuda3std3__48in_placeE,@object
	.size		_ZN34_INTERNAL_d5f9f0a6_4_k_cu_e3583cbc4cuda3std3__48in_placeE,(_ZN34_INTERNAL_d5f9f0a6_4_k_cu_e3583cbc4cuda3std6ranges3__45__cpo4sizeE - _ZN34_INTERNAL_d5f9f0a6_4_k_cu_e3583cbc4cuda3std3__48in_placeE)
_ZN34_INTERNAL_d5f9f0a6_4_k_cu_e3583cbc4cuda3std3__48in_placeE:
	.zero		1
	.type		_ZN34_INTERNAL_d5f9f0a6_4_k_cu_e3583cbc4cuda3std6ranges3__45__cpo4sizeE,@object
	.size		_ZN34_INTERNAL_d5f9f0a6_4_k_cu_e3583cbc4cuda3std6ranges3__45__cpo4sizeE,(_ZN34_INTERNAL_d5f9f0a6_4_k_cu_e3583cbc6thrust24THRUST_300001_SM_1000_NS12placeholders2_9E - _ZN34_INTERNAL_d5f9f0a6_4_k_cu_e3583cbc4cuda3std6ranges3__45__cpo4sizeE)
_ZN34_INTERNAL_d5f9f0a6_4_k_cu_e3583cbc4cuda3std6ranges3__45__cpo4sizeE:
	.zero		1
	.type		_ZN34_INTERNAL_d5f9f0a6_4_k_cu_e3583cbc6thrust24THRUST_300001_SM_1000_NS12placeholders2_9E,@object
	.size		_ZN34_INTERNAL_d5f9f0a6_4_k_cu_e3583cbc6thrust24THRUST_300001_SM_1000_NS12placeholders2_9E,(_ZN34_INTERNAL_d5f9f0a6_4_k_cu_e3583cbc4cuda3std3__45__cpo7crbeginE - _ZN34_INTERNAL_d5f9f0a6_4_k_cu_e3583cbc6thrust24THRUST_300001_SM_1000_NS12placeholders2_9E)
_ZN34_INTERNAL_d5f9f0a6_4_k_cu_e3583cbc6thrust24THRUST_300001_SM_1000_NS12placeholders2_9E:
	.zero		1
	.type		_ZN34_INTERNAL_d5f9f0a6_4_k_cu_e3583cbc4cuda3std3__45__cpo7crbeginE,@object
	.size		_ZN34_INTERNAL_d5f9f0a6_4_k_cu_e3583cbc4cuda3std3__45__cpo7crbeginE,(_ZN34_INTERNAL_d5f9f0a6_4_k_cu_e3583cbc4cuda3std6ranges3__45__cpo4nextE - _ZN34_INTERNAL_d5f9f0a6_4_k_cu_e3583cbc4cuda3std3__45__cpo7crbeginE)
_ZN34_INTERNAL_d5f9f0a6_4_k_cu_e3583cbc4cuda3std3__45__cpo7crbeginE:
	.zero		1
	.type		_ZN34_INTERNAL_d5f9f0a6_4_k_cu_e3583cbc4cuda3std6ranges3__45__cpo4nextE,@object
	.size		_ZN34_INTERNAL_d5f9f0a6_4_k_cu_e3583cbc4cuda3std6ranges3__45__cpo4nextE,(_ZN34_INTERNAL_d5f9f0a6_4_k_cu_e3583cbc4cuda3std6ranges3__45__cpo4swapE - _ZN34_INTERNAL_d5f9f0a6_4_k_cu_e3583cbc4cuda3std6ranges3__45__cpo4nextE)
_ZN34_INTERNAL_d5f9f0a6_4_k_cu_e3583cbc4cuda3std6ranges3__45__cpo4nextE:
	.zero		1
	.type		_ZN34_INTERNAL_d5f9f0a6_4_k_cu_e3583cbc4cuda3std6ranges3__45__cpo4swapE,@object
	.size		_ZN34_INTERNAL_d5f9f0a6_4_k_cu_e3583cbc4cuda3std6ranges3__45__cpo4swapE,(_ZN34_INTERNAL_d5f9f0a6_4_k_cu_e3583cbc6thrust24THRUST_300001_SM_1000_NS12placeholders2_1E - _ZN34_INTERNAL_d5f9f0a6_4_k_cu_e3583cbc4cuda3std6ranges3__45__cpo4swapE)
_ZN34_INTERNAL_d5f9f0a6_4_k_cu_e3583cbc4cuda3std6ranges3__45__cpo4swapE:
	.zero		1
	.type		_ZN34_INTERNAL_d5f9f0a6_4_k_cu_e3583cbc6thrust24THRUST_300001_SM_1000_NS12placeholders2_1E,@object
	.size		_ZN34_INTERNAL_d5f9f0a6_4_k_cu_e3583cbc6thrust24THRUST_300001_SM_1000_NS12placeholders2_1E,(_ZN34_INTERNAL_d5f9f0a6_4_k_cu_e3583cbc6thrust24THRUST_300001_SM_1000_NS12placeholders2_3E - _ZN34_INTERNAL_d5f9f0a6_4_k_cu_e3583cbc6thrust24THRUST_300001_SM_1000_NS12placeholders2_1E)
_ZN34_INTERNAL_d5f9f0a6_4_k_cu_e3583cbc6thrust24THRUST_300001_SM_1000_NS12placeholders2_1E:
	.zero		1
	.type		_ZN34_INTERNAL_d5f9f0a6_4_k_cu_e3583cbc6thrust24THRUST_300001_SM_1000_NS12placeholders2_3E,@object
	.size		_ZN34_INTERNAL_d5f9f0a6_4_k_cu_e3583cbc6thrust24THRUST_300001_SM_1000_NS12placeholders2_3E,(_ZN34_INTERNAL_d5f9f0a6_4_k_cu_e3583cbc4cuda3std3__45__cpo5beginE - _ZN34_INTERNAL_d5f9f0a6_4_k_cu_e3583cbc6thrust24THRUST_300001_SM_1000_NS12placeholders2_3E)
_ZN34_INTERNAL_d5f9f0a6_4_k_cu_e3583cbc6thrust24THRUST_300001_SM_1000_NS12placeholders2_3E:
	.zero		1
	.type		_ZN34_INTERNAL_d5f9f0a6_4_k_cu_e3583cbc4cuda3std3__45__cpo5beginE,@object
	.size		_ZN34_INTERNAL_d5f9f0a6_4_k_cu_e3583cbc4cuda3std3__45__cpo5beginE,(_ZN34_INTERNAL_d5f9f0a6_4_k_cu_e3583cbc4cuda3std6ranges3__45__cpo5beginE - _ZN34_INTERNAL_d5f9f0a6_4_k_cu_e3583cbc4cuda3std3__45__cpo5beginE)
_ZN34_INTERNAL_d5f9f0a6_4_k_cu_e3583cbc4cuda3std3__45__cpo5beginE:
	.zero		1
	.type		_ZN34_INTERNAL_d5f9f0a6_4_k_cu_e3583cbc4cuda3std6ranges3__45__cpo5beginE,@object
	.size		_ZN34_INTERNAL_d5f9f0a6_4_k_cu_e3583cbc4cuda3std6ranges3__45__cpo5beginE,(_ZN34_INTERNAL_d5f9f0a6_4_k_cu_e3583cbc4cuda3std3__436_GLOBAL__N__d5f9f0a6_4_k_cu_e3583cbc6ignoreE - _ZN34_INTERNAL_d5f9f0a6_4_k_cu_e3583cbc4cuda3std6ranges3__45__cpo5beginE)
_ZN34_INTERNAL_d5f9f0a6_4_k_cu_e3583cbc4cuda3std6ranges3__45__cpo5beginE:
	.zero		1
	.type		_ZN34_INTERNAL_d5f9f0a6_4_k_cu_e3583cbc4cuda3std3__436_GLOBAL__N__d5f9f0a6_4_k_cu_e3583cbc6ignoreE,@object
	.size		_ZN34_INTERNAL_d5f9f0a6_4_k_cu_e3583cbc4cuda3std3__436_GLOBAL__N__d5f9f0a6_4_k_cu_e3583cbc6ignoreE,(_ZN34_INTERNAL_d5f9f0a6_4_k_cu_e3583cbc4cuda3std6ranges3__45__cpo4dataE - _ZN34_INTERNAL_d5f9f0a6_4_k_cu_e3583cbc4cuda3std3__436_GLOBAL__N__d5f9f0a6_4_k_cu_e3583cbc6ignoreE)
_ZN34_INTERNAL_d5f9f0a6_4_k_cu_e3583cbc4cuda3std3__436_GLOBAL__N__d5f9f0a6_4_k_cu_e3583cbc6ignoreE:
	.zero		1
	.type		_ZN34_INTERNAL_d5f9f0a6_4_k_cu_e3583cbc4cuda3std6ranges3__45__cpo4dataE,@object
	.size		_ZN34_INTERNAL_d5f9f0a6_4_k_cu_e3583cbc4cuda3std6ranges3__45__cpo4dataE,(_ZN34_INTERNAL_d5f9f0a6_4_k_cu_e3583cbc6thrust24THRUST_300001_SM_1000_NS12placeholders2_7E - _ZN34_INTERNAL_d5f9f0a6_4_k_cu_e3583cbc4cuda3std6ranges3__45__cpo4dataE)
_ZN34_INTERNAL_d5f9f0a6_4_k_cu_e3583cbc4cuda3std6ranges3__45__cpo4dataE:
	.zero		1
	.type		_ZN34_INTERNAL_d5f9f0a6_4_k_cu_e3583cbc6thrust24THRUST_300001_SM_1000_NS12placeholders2_7E,@object
	.size		_ZN34_INTERNAL_d5f9f0a6_4_k_cu_e3583cbc6thrust24THRUST_300001_SM_1000_NS12placeholders2_7E,(_ZN34_INTERNAL_d5f9f0a6_4_k_cu_e3583cbc4cuda3std3__45__cpo6rbeginE - _ZN34_INTERNAL_d5f9f0a6_4_k_cu_e3583cbc6thrust24THRUST_300001_SM_1000_NS12placeholders2_7E)
_ZN34_INTERNAL_d5f9f0a6_4_k_cu_e3583cbc6thrust24THRUST_300001_SM_1000_NS12placeholders2_7E:
	.zero		1
	.type		_ZN34_INTERNAL_d5f9f0a6_4_k_cu_e3583cbc4cuda3std3__45__cpo6rbeginE,@object
	.size		_ZN34_INTERNAL_d5f9f0a6_4_k_cu_e3583cbc4cuda3std3__45__cpo6rbeginE,(_ZN34_INTERNAL_d5f9f0a6_4_k_cu_e3583cbc4cuda3std6ranges3__45__cpo7advanceE - _ZN34_INTERNAL_d5f9f0a6_4_k_cu_e3583cbc4cuda3std3__45__cpo6rbeginE)
_ZN34_INTERNAL_d5f9f0a6_4_k_cu_e3583cbc4cuda3std3__45__cpo6rbeginE:
	.zero		1
	.type		_ZN34_INTERNAL_d5f9f0a6_4_k_cu_e3583cbc4cuda3std6ranges3__45__cpo7advanceE,@object
	.size		_ZN34_INTERNAL_d5f9f0a6_4_k_cu_e3583cbc4cuda3std6ranges3__45__cpo7advanceE,(_ZN34_INTERNAL_d5f9f0a6_4_k_cu_e3583cbc4cuda3std3__47nulloptE - _ZN34_INTERNAL_d5f9f0a6_4_k_cu_e3583cbc4cuda3std6ranges3__45__cpo7advanceE)
_ZN34_INTERNAL_d5f9f0a6_4_k_cu_e3583cbc4cuda3std6ranges3__45__cpo7advanceE:
	.zero		1
	.type		_ZN34_INTERNAL_d5f9f0a6_4_k_cu_e3583cbc4cuda3std3__47nulloptE,@object
	.size		_ZN34_INTERNAL_d5f9f0a6_4_k_cu_e3583cbc4cuda3std3__47nulloptE,(_ZN34_INTERNAL_d5f9f0a6_4_k_cu_e3583cbc4cuda3std6ranges3__45__cpo8distanceE - _ZN34_INTERNAL_d5f9f0a6_4_k_cu_e3583cbc4cuda3std3__47nulloptE)
_ZN34_INTERNAL_d5f9f0a6_4_k_cu_e3583cbc4cuda3std3__47nulloptE:
	.zero		1
	.type		_ZN34_INTERNAL_d5f9f0a6_4_k_cu_e3583cbc4cuda3std6ranges3__45__cpo8distanceE,@object
	.size		_ZN34_INTERNAL_d5f9f0a6_4_k_cu_e3583cbc4cuda3std6ranges3__45__cpo8distanceE,(_ZN34_INTERNAL_d5f9f0a6_4_k_cu_e3583cbc6thrust24THRUST_300001_SM_1000_NS12placeholders2_6E - _ZN34_INTERNAL_d5f9f0a6_4_k_cu_e3583cbc4cuda3std6ranges3__45__cpo8distanceE)
_ZN34_INTERNAL_d5f9f0a6_4_k_cu_e3583cbc4cuda3std6ranges3__45__cpo8distanceE:
	.zero		1
	.type		_ZN34_INTERNAL_d5f9f0a6_4_k_cu_e3583cbc6thrust24THRUST_300001_SM_1000_NS12placeholders2_6E,@object
	.size		_ZN34_INTERNAL_d5f9f0a6_4_k_cu_e3583cbc6thrust24THRUST_300001_SM_1000_NS12placeholders2_6E,(_ZN34_INTERNAL_d5f9f0a6_4_k_cu_e3583cbc4cuda3std3__45__cpo4cendE - _ZN34_INTERNAL_d5f9f0a6_4_k_cu_e3583cbc6thrust24THRUST_300001_SM_1000_NS12placeholders2_6E)
_ZN34_INTERNAL_d5f9f0a6_4_k_cu_e3583cbc6thrust24THRUST_300001_SM_1000_NS12placeholders2_6E:
	.zero		1
	.type		_ZN34_INTERNAL_d5f9f0a6_4_k_cu_e3583cbc4cuda3std3__45__cpo4cendE,@object
	.size		_ZN34_INTERNAL_d5f9f0a6_4_k_cu_e3583cbc4cuda3std3__45__cpo4cendE,(_ZN34_INTERNAL_d5f9f0a6_4_k_cu_e3583cbc4cuda3std6ranges3__45__cpo4cendE - _ZN34_INTERNAL_d5f9f0a6_4_k_cu_e3583cbc4cuda3std3__45__cpo4cendE)
_ZN34_INTERNAL_d5f9f0a6_4_k_cu_e3583cbc4cuda3std3__45__cpo4cendE:
	.zero		1
	.type		_ZN34_INTERNAL_d5f9f0a6_4_k_cu_e3583cbc4cuda3std6ranges3__45__cpo4cendE,@object
	.size		_ZN34_INTERNAL_d5f9f0a6_4_k_cu_e3583cbc4cuda3std6ranges3__45__cpo4cendE,(_ZN34_INTERNAL_d5f9f0a6_4_k_cu_e3583cbc4cuda3std3__420unreachable_sentinelE - _ZN34_INTERNAL_d5f9f0a6_4_k_cu_e3583cbc4cuda3std6ranges3__45__cpo4cendE)
_ZN34_INTERNAL_d5f9f0a6_4_k_cu_e3583cbc4cuda3std6ranges3__45__cpo4cendE:
	.zero		1
	.type		_ZN34_INTERNAL_d5f9f0a6_4_k_cu_e3583cbc4cuda3std3__420unreachable_sentinelE,@object
	.size		_ZN34_INTERNAL_d5f9f0a6_4_k_cu_e3583cbc4cuda3std3__420unreachable_sentinelE,(_ZN34_INTERNAL_d5f9f0a6_4_k_cu_e3583cbc4cuda3std6ranges3__45__cpo5ssizeE - _ZN34_INTERNAL_d5f9f0a6_4_k_cu_e3583cbc4cuda3std3__420unreachable_sentinelE)
_ZN34_INTERNAL_d5f9f0a6_4_k_cu_e3583cbc4cuda3std3__420unreachable_sentinelE:
	.zero		1
	.type		_ZN34_INTERNAL_d5f9f0a6_4_k_cu_e3583cbc4cuda3std6ranges3__45__cpo5ssizeE,@object
	.size		_ZN34_INTERNAL_d5f9f0a6_4_k_cu_e3583cbc4cuda3std6ranges3__45__cpo5ssizeE,(_ZN34_INTERNAL_d5f9f0a6_4_k_cu_e3583cbc6thrust24THRUST_300001_SM_1000_NS12placeholders3_10E - _ZN34_INTERNAL_d5f9f0a6_4_k_cu_e3583cbc4cuda3std6ranges3__45__cpo5ssizeE)
_ZN34_INTERNAL_d5f9f0a6_4_k_cu_e3583cbc4cuda3std6ranges3__45__cpo5ssizeE:
	.zero		1
	.type		_ZN34_INTERNAL_d5f9f0a6_4_k_cu_e3583cbc6thrust24THRUST_300001_SM_1000_NS12placeholders3_10E,@object
	.size		_ZN34_INTERNAL_d5f9f0a6_4_k_cu_e3583cbc6thrust24THRUST_300001_SM_1000_NS12placeholders3_10E,(_ZN34_INTERNAL_d5f9f0a6_4_k_cu_e3583cbc4cuda3std3__45__cpo5crendE - _ZN34_INTERNAL_d5f9f0a6_4_k_cu_e3583cbc6thrust24THRUST_300001_SM_1000_NS12placeholders3_10E)
_ZN34_INTERNAL_d5f9f0a6_4_k_cu_e3583cbc6thrust24THRUST_300001_SM_1000_NS12placeholders3_10E:
	.zero		1
	.type		_ZN34_INTERNAL_d5f9f0a6_4_k_cu_e3583cbc4cuda3std3__45__cpo5crendE,@object
	.size		_ZN34_INTERNAL_d5f9f0a6_4_k_cu_e3583cbc4cuda3std3__45__cpo5crendE,(_ZN34_INTERNAL_d5f9f0a6_4_k_cu_e3583cbc4cuda3std6ranges3__45__cpo4prevE - _ZN34_INTERNAL_d5f9f0a6_4_k_cu_e3583cbc4cuda3std3__45__cpo5crendE)
_ZN34_INTERNAL_d5f9f0a6_4_k_cu_e3583cbc4cuda3std3__45__cpo5crendE:
	.zero		1
	.type		_ZN34_INTERNAL_d5f9f0a6_4_k_cu_e3583cbc4cuda3std6ranges3__45__cpo4prevE,@object
	.size		_ZN34_INTERNAL_d5f9f0a6_4_k_cu_e3583cbc4cuda3std6ranges3__45__cpo4prevE,(_ZN34_INTERNAL_d5f9f0a6_4_k_cu_e3583cbc4cuda3std6ranges3__45__cpo9iter_moveE - _ZN34_INTERNAL_d5f9f0a6_4_k_cu_e3583cbc4cuda3std6ranges3__45__cpo4prevE)
_ZN34_INTERNAL_d5f9f0a6_4_k_cu_e3583cbc4cuda3std6ranges3__45__cpo4prevE:
	.zero		1
	.type		_ZN34_INTERNAL_d5f9f0a6_4_k_cu_e3583cbc4cuda3std6ranges3__45__cpo9iter_moveE,@object
	.size		_ZN34_INTERNAL_d5f9f0a6_4_k_cu_e3583cbc4cuda3std6ranges3__45__cpo9iter_moveE,(_ZN34_INTERNAL_d5f9f0a6_4_k_cu_e3583cbc6thrust24THRUST_300001_SM_1000_NS12placeholders2_2E - _ZN34_INTERNAL_d5f9f0a6_4_k_cu_e3583cbc4cuda3std6ranges3__45__cpo9iter_moveE)
_ZN34_INTERNAL_d5f9f0a6_4_k_cu_e3583cbc4cuda3std6ranges3__45__cpo9iter_moveE:
	.zero		1
	.type		_ZN34_INTERNAL_d5f9f0a6_4_k_cu_e3583cbc6thrust24THRUST_300001_SM_1000_NS12placeholders2_2E,@object
	.size		_ZN34_INTERNAL_d5f9f0a6_4_k_cu_e3583cbc6thrust24THRUST_300001_SM_1000_NS12placeholders2_2E,(_ZN34_INTERNAL_d5f9f0a6_4_k_cu_e3583cbc6thrust24THRUST_300001_SM_1000_NS12placeholders2_4E - _ZN34_INTERNAL_d5f9f0a6_4_k_cu_e3583cbc6thrust24THRUST_300001_SM_1000_NS12placeholders2_2E)
_ZN34_INTERNAL_d5f9f0a6_4_k_cu_e3583cbc6thrust24THRUST_300001_SM_1000_NS12placeholders2_2E:
	.zero		1
	.type		_ZN34_INTERNAL_d5f9f0a6_4_k_cu_e3583cbc6thrust24THRUST_300001_SM_1000_NS12placeholders2_4E,@object
	.size		_ZN34_INTERNAL_d5f9f0a6_4_k_cu_e3583cbc6thrust24THRUST_300001_SM_1000_NS12placeholders2_4E,(_ZN34_INTERNAL_d5f9f0a6_4_k_cu_e3583cbc4cuda3std3__45__cpo3endE - _ZN34_INTERNAL_d5f9f0a6_4_k_cu_e3583cbc6thrust24THRUST_300001_SM_1000_NS12placeholders2_4E)
_ZN34_INTERNAL_d5f9f0a6_4_k_cu_e3583cbc6thrust24THRUST_300001_SM_1000_NS12placeholders2_4E:
	.zero		1
	.type		_ZN34_INTERNAL_d5f9f0a6_4_k_cu_e3583cbc4cuda3std3__45__cpo3endE,@object
	.size		_ZN34_INTERNAL_d5f9f0a6_4_k_cu_e3583cbc4cuda3std3__45__cpo3endE,(_ZN34_INTERNAL_d5f9f0a6_4_k_cu_e3583cbc4cuda3std6ranges3__45__cpo3endE - _ZN34_INTERNAL_d5f9f0a6_4_k_cu_e3583cbc4cuda3std3__45__cpo3endE)
_ZN34_INTERNAL_d5f9f0a6_4_k_cu_e3583cbc4cuda3std3__45__cpo3endE:
	.zero		1
	.type		_ZN34_INTERNAL_d5f9f0a6_4_k_cu_e3583cbc4cuda3std6ranges3__45__cpo3endE,@object
	.size		_ZN34_INTERNAL_d5f9f0a6_4_k_cu_e3583cbc4cuda3std6ranges3__45__cpo3endE,(_ZN34_INTERNAL_d5f9f0a6_4_k_cu_e3583cbc4cuda3std3__419piecewise_constructE - _ZN34_INTERNAL_d5f9f0a6_4_k_cu_e3583cbc4cuda3std6ranges3__45__cpo3endE)
_ZN34_INTERNAL_d5f9f0a6_4_k_cu_e3583cbc4cuda3std6ranges3__45__cpo3endE:
	.zero		1
	.type		_ZN34_INTERNAL_d5f9f0a6_4_k_cu_e3583cbc4cuda3std3__419piecewise_constructE,@object
	.size		_ZN34_INTERNAL_d5f9f0a6_4_k_cu_e3583cbc4cuda3std3__419piecewise_constructE,(_ZN34_INTERNAL_d5f9f0a6_4_k_cu_e3583cbc4cuda3std6ranges3__45__cpo5cdataE - _ZN34_INTERNAL_d5f9f0a6_4_k_cu_e3583cbc4cuda3std3__419piecewise_constructE)
_ZN34_INTERNAL_d5f9f0a6_4_k_cu_e3583cbc4cuda3std3__419piecewise_constructE:
	.zero		1
	.type		_ZN34_INTERNAL_d5f9f0a6_4_k_cu_e3583cbc4cuda3std6ranges3__45__cpo5cdataE,@object
	.size		_ZN34_INTERNAL_d5f9f0a6_4_k_cu_e3583cbc4cuda3std6ranges3__45__cpo5cdataE,(_ZN34_INTERNAL_d5f9f0a6_4_k_cu_e3583cbc6thrust24THRUST_300001_SM_1000_NS12placeholders2_8E - _ZN34_INTERNAL_d5f9f0a6_4_k_cu_e3583cbc4cuda3std6ranges3__45__cpo5cdataE)
_ZN34_INTERNAL_d5f9f0a6_4_k_cu_e3583cbc4cuda3std6ranges3__45__cpo5cdataE:
	.zero		1
	.type		_ZN34_INTERNAL_d5f9f0a6_4_k_cu_e3583cbc6thrust24THRUST_300001_SM_1000_NS12placeholders2_8E,@object
	.size		_ZN34_INTERNAL_d5f9f0a6_4_k_cu_e3583cbc6thrust24THRUST_300001_SM_1000_NS12placeholders2_8E,(_ZN34_INTERNAL_d5f9f0a6_4_k_cu_e3583cbc4cuda3std3__45__cpo4rendE - _ZN34_INTERNAL_d5f9f0a6_4_k_cu_e3583cbc6thrust24THRUST_300001_SM_1000_NS12placeholders2_8E)
_ZN34_INTERNAL_d5f9f0a6_4_k_cu_e3583cbc6thrust24THRUST_300001_SM_1000_NS12placeholders2_8E:
	.zero		1
	.type		_ZN34_INTERNAL_d5f9f0a6_4_k_cu_e3583cbc4cuda3std3__45__cpo4rendE,@object
	.size		_ZN34_INTERNAL_d5f9f0a6_4_k_cu_e3583cbc4cuda3std3__45__cpo4rendE,(_ZN34_INTERNAL_d5f9f0a6_4_k_cu_e3583cbc4cuda3std6ranges3__45__cpo9iter_swapE - _ZN34_INTERNAL_d5f9f0a6_4_k_cu_e3583cbc4cuda3std3__45__cpo4rendE)
_ZN34_INTERNAL_d5f9f0a6_4_k_cu_e3583cbc4cuda3std3__45__cpo4rendE:
	.zero		1
	.type		_ZN34_INTERNAL_d5f9f0a6_4_k_cu_e3583cbc4cuda3std6ranges3__45__cpo9iter_swapE,@object
	.size		_ZN34_INTERNAL_d5f9f0a6_4_k_cu_e3583cbc4cuda3std6ranges3__45__cpo9iter_swapE,(_ZN34_INTERNAL_d5f9f0a6_4_k_cu_e3583cbc4cuda3std3__48unexpectE - _ZN34_INTERNAL_d5f9f0a6_4_k_cu_e3583cbc4cuda3std6ranges3__45__cpo9iter_swapE)
_ZN34_INTERNAL_d5f9f0a6_4_k_cu_e3583cbc4cuda3std6ranges3__45__cpo9iter_swapE:
	.zero		1
	.type		_ZN34_INTERNAL_d5f9f0a6_4_k_cu_e3583cbc4cuda3std3__48unexpectE,@object
	.size		_ZN34_INTERNAL_d5f9f0a6_4_k_cu_e3583cbc4cuda3std3__48unexpectE,(_ZN34_INTERNAL_d5f9f0a6_4_k_cu_e3583cbc6thrust24THRUST_300001_SM_1000_NS6system6detail10sequential3seqE - _ZN34_INTERNAL_d5f9f0a6_4_k_cu_e3583cbc4cuda3std3__48unexpectE)
_ZN34_INTERNAL_d5f9f0a6_4_k_cu_e3583cbc4cuda3std3__48unexpectE:
	.zero		1
	.type		_ZN34_INTERNAL_d5f9f0a6_4_k_cu_e3583cbc6thrust24THRUST_300001_SM_1000_NS6system6detail10sequential3seqE,@object
	.size		_ZN34_INTERNAL_d5f9f0a6_4_k_cu_e3583cbc6thrust24THRUST_300001_SM_1000_NS6system6detail10sequential3seqE,(.L_29 - _ZN34_INTERNAL_d5f9f0a6_4_k_cu_e3583cbc6thrust24THRUST_300001_SM_1000_NS6system6detail10sequential3seqE)
_ZN34_INTERNAL_d5f9f0a6_4_k_cu_e3583cbc6thrust24THRUST_300001_SM_1000_NS6system6detail10sequential3seqE:
	.zero		1
.L_29:


//--------------------- .nv.shared._ZN3cub18CUB_300001_SM_10006detail6reduce18DeviceReduceKernelINS2_10policy_hubIfyN4cuda3std3__44plusIvEEE10Policy1000EPfyS9_fNS7_10__identityEEEvT0_PT3_T1_NS0_13GridEvenShareISH_EET2_T4_ --------------------------
	.section	.nv.shared._ZN3cub18CUB_300001_SM_10006detail6reduce18DeviceReduceKernelINS2_10policy_hubIfyN4cuda3std3__44plusIvEEE10Policy1000EPfyS9_fNS7_10__identityEEEvT0_PT3_T1_NS0_13GridEvenShareISH_EET2_T4_,"aw",@nobits
	.sectionflags	@""
	.align	4
.nv.shared._ZN3cub18CUB_300001_SM_10006detail6reduce18DeviceReduceKernelINS2_10policy_hubIfyN4cuda3std3__44plusIvEEE10Policy1000EPfyS9_fNS7_10__identityEEEvT0_PT3_T1_NS0_13GridEvenShareISH_EET2_T4_:
	.zero		1068


//--------------------- .nv.shared._ZN3cub18CUB_300001_SM_10006detail6reduce28DeviceReduceSingleTileKernelINS2_10policy_hubIfyN4cuda3std3__44plusIvEEE10Policy1000EPfSC_yS9_ffNS7_10__identityEEEvT0_T1_T2_T3_T4_T6_ --------------------------
	.section	.nv.shared._ZN3cub18CUB_300001_SM_10006detail6reduce28DeviceReduceSingleTileKernelINS2_10policy_hubIfyN4cuda3std3__44plusIvEEE10Policy1000EPfSC_yS9_ffNS7_10__identityEEEvT0_T1_T2_T3_T4_T6_,"aw",@nobits
	.sectionflags	@""
	.align	4
.nv.shared._ZN3cub18CUB_300001_SM_10006detail6reduce28DeviceReduceSingleTileKernelINS2_10policy_hubIfyN4cuda3std3__44plusIvEEE10Policy1000EPfSC_yS9_ffNS7_10__identityEEEvT0_T1_T2_T3_T4_T6_:
	.zero		1068


//--------------------- .nv.shared._Z18reduce_with_bufferPimS_ --------------------------
	.section	.nv.shared._Z18reduce_with_bufferPimS_,"aw",@nobits
	.sectionflags	@""
	.align	4
.nv.shared._Z18reduce_with_bufferPimS_:
	.zero		1152


//--------------------- .nv.constant0._ZN3cub18CUB_300001_SM_10006detail6reduce28DeviceReduceSingleTileKernelINS2_10policy_hubIfyN4cuda3std3__44plusIvEEE10Policy1000EPfSC_iS9_ffNS7_10__identityEEEvT0_T1_T2_T3_T4_T6_ --------------------------
	.section	.nv.constant0._ZN3cub18CUB_300001_SM_10006detail6reduce28DeviceReduceSingleTileKernelINS2_10policy_hubIfyN4cuda3std3__44plusIvEEE10Policy1000EPfSC_iS9_ffNS7_10__identityEEEvT0_T1_T2_T3_T4_T6_,"a",@progbits
	.sectionflags	@""
	.align	4
.nv.constant0._ZN3cub18CUB_300001_SM_10006detail6reduce28DeviceReduceSingleTileKernelINS2_10policy_hubIfyN4cuda3std3__44plusIvEEE10Policy1000EPfSC_iS9_ffNS7_10__identityEEEvT0_T1_T2_T3_T4_T6_:
	.zero		925


//--------------------- .nv.constant0._ZN3cub18CUB_300001_SM_10006detail6reduce18DeviceReduceKernelINS2_10policy_hubIfyN4cuda3std3__44plusIvEEE10Policy1000EPfyS9_fNS7_10__identityEEEvT0_PT3_T1_NS0_13GridEvenShareISH_EET2_T4_ --------------------------
	.section	.nv.constant0._ZN3cub18CUB_300001_SM_10006detail6reduce18DeviceReduceKernelINS2_10policy_hubIfyN4cuda3std3__44plusIvEEE10Policy1000EPfyS9_fNS7_10__identityEEEvT0_PT3_T1_NS0_13GridEvenShareISH_EET2_T4_,"a",@progbits
	.sectionflags	@""
	.align	4
.nv.constant0._ZN3cub18CUB_300001_SM_10006detail6reduce18DeviceReduceKernelINS2_10policy_hubIfyN4cuda3std3__44plusIvEEE10Policy1000EPfyS9_fNS7_10__identityEEEvT0_PT3_T1_NS0_13GridEvenShareISH_EET2_T4_:
	.zero		994


//--------------------- .nv.constant0._ZN3cub18CUB_300001_SM_10006detail6reduce28DeviceReduceSingleTileKernelINS2_10policy_hubIfyN4cuda3std3__44plusIvEEE10Policy1000EPfSC_yS9_ffNS7_10__identityEEEvT0_T1_T2_T3_T4_T6_ --------------------------
	.section	.nv.constant0._ZN3cub18CUB_300001_SM_10006detail6reduce28DeviceReduceSingleTileKernelINS2_10policy_hubIfyN4cuda3std3__44plusIvEEE10Policy1000EPfSC_yS9_ffNS7_10__identityEEEvT0_T1_T2_T3_T4_T6_,"a",@progbits
	.sectionflags	@""
	.align	4
.nv.constant0._ZN3cub18CUB_300001_SM_10006detail6reduce28DeviceReduceSingleTileKernelINS2_10policy_hubIfyN4cuda3std3__44plusIvEEE10Policy1000EPfSC_yS9_ffNS7_10__identityEEEvT0_T1_T2_T3_T4_T6_:
	.zero		929


//--------------------- .nv.constant0._ZN3cub18CUB_300001_SM_10006detail11EmptyKernelIvEEvv --------------------------
	.section	.nv.constant0._ZN3cub18CUB_300001_SM_10006detail11EmptyKernelIvEEvv,"a",@progbits
	.sectionflags	@""
	.align	4
.nv.constant0._ZN3cub18CUB_300001_SM_10006detail11EmptyKernelIvEEvv:
	.zero		896


//--------------------- .nv.constant0._Z18reduce_with_bufferPimS_ --------------------------
	.section	.nv.constant0._Z18reduce_with_bufferPimS_,"a",@progbits
	.sectionflags	@""
	.align	4
.nv.constant0._Z18reduce_with_bufferPimS_:
	.zero		920


//--------------------- SYMBOLS --------------------------

	.type		.nv.reservedSmem.offset0,@object
	.size		.nv.reservedSmem.offset0,0x4
	.type		.nv.reservedSmem.cap,@object
	.size		.nv.reservedSmem.cap,0x4
